	.target	sm_80

	.elftype	@"ET_EXEC"


//--------------------- .note.nv.tkinfo           --------------------------
	.section	.note.nv.tkinfo,"",@"SHT_NOTE"
	.sectionflags	@"SHF_NOTE_NV_TKINFO"
	.tkinfo
        /*0018*/ 	.word	0x00000002
        /*0030*/ 	.string	""
        /*0030*/ 	.string	"ptxas"
        /*0030*/ 	.string	"Cuda compilation tools, release 13.0, V13.0.88"
        /*0030*/ 	.string	"Build cuda_13.0.r13.0/compiler.36424714_0"
        /*0030*/ 	.string	"-v  -suppress-debug-info  -lineinfo  -arch sm_80 "



//--------------------- .note.nv.cuinfo           --------------------------
	.section	.note.nv.cuinfo,"",@"SHT_NOTE"
	.sectionflags	@"SHF_NOTE_NV_CUINFO"
        /*0018*/ 	.short	0x0002
        /*001a*/ 	.short	0x0050
        /*001c*/ 	.short	0x0082
	.zero		2


//--------------------- .nv.info                  --------------------------
	.section	.nv.info,"",@"SHT_CUDA_INFO"
	.align	4


	//----- nvinfo : EIATTR_REGCOUNT
	.align		4
        /*0000*/ 	.byte	0x04, 0x2f
        /*0002*/ 	.short	(.L_1 - .L_0)
	.align		4
.L_0:
        /*0004*/ 	.word	index@(matmul_kernel)
        /*0008*/ 	.word	0x00000020


	//----- nvinfo : EIATTR_FRAME_SIZE
	.align		4
.L_1:
        /*000c*/ 	.byte	0x04, 0x11
        /*000e*/ 	.short	(.L_3 - .L_2)
	.align		4
.L_2:
        /*0010*/ 	.word	index@(matmul_kernel)
        /*0014*/ 	.word	0x00001af0


	//----- nvinfo : EIATTR_MIN_STACK_SIZE
	.align		4
.L_3:
        /*0018*/ 	.byte	0x04, 0x12
        /*001a*/ 	.short	(.L_5 - .L_4)
	.align		4
.L_4:
        /*001c*/ 	.word	index@(matmul_kernel)
        /*0020*/ 	.word	0x00001af0
.L_5:


//--------------------- .nv.info.matmul_kernel    --------------------------
	.section	.nv.info.matmul_kernel,"",@"SHT_CUDA_INFO"
	.sectionflags	@""
	.align	4


	//----- nvinfo : EIATTR_CUDA_API_VERSION
	.align		4
        /*0000*/ 	.byte	0x04, 0x37
        /*0002*/ 	.short	(.L_7 - .L_6)
.L_6:
        /*0004*/ 	.word	0x00000082


	//----- nvinfo : EIATTR_SW2861232_WAR
	.align		4
.L_7:
        /*0008*/ 	.byte	0x01, 0x35
	.zero		2


	//----- nvinfo : EIATTR_PARAM_CBANK
	.align		4
        /*000c*/ 	.byte	0x04, 0x0a
        /*000e*/ 	.short	(.L_9 - .L_8)
	.align		4
.L_8:
        /*0010*/ 	.word	index@(.nv.constant0.matmul_kernel)
        /*0014*/ 	.short	0x0160
        /*0016*/ 	.short	0x0050


	//----- nvinfo : EIATTR_CBANK_PARAM_SIZE
	.align		4
.L_9:
        /*0018*/ 	.byte	0x03, 0x19
        /*001a*/ 	.short	0x0050


	//----- nvinfo : EIATTR_KPARAM_INFO
	.align		4
        /*001c*/ 	.byte	0x04, 0x17
        /*001e*/ 	.short	(.L_11 - .L_10)
.L_10:
        /*0020*/ 	.word	0x00000000
        /*0024*/ 	.short	0x000d
        /*0026*/ 	.short	0x0048
        /*0028*/ 	.byte	0x00, 0xf4, 0x21, 0x00


	//----- nvinfo : EIATTR_KPARAM_INFO
	.align		4
.L_11:
        /*002c*/ 	.byte	0x04, 0x17
        /*002e*/ 	.short	(.L_13 - .L_12)
.L_12:
        /*0030*/ 	.word	0x00000000
        /*0034*/ 	.short	0x000c
        /*0036*/ 	.short	0x0040
        /*0038*/ 	.byte	0x00, 0xf4, 0x21, 0x00


	//----- nvinfo : EIATTR_KPARAM_INFO
	.align		4
.L_13:
        /*003c*/ 	.byte	0x04, 0x17
        /*003e*/ 	.short	(.L_15 - .L_14)
.L_14:
        /*0040*/ 	.word	0x00000000
        /*0044*/ 	.short	0x000b
        /*0046*/ 	.short	0x0038
        /*0048*/ 	.byte	0x00, 0xf0, 0x11, 0x00


	//----- nvinfo : EIATTR_KPARAM_INFO
	.align		4
.L_15:
        /*004c*/ 	.byte	0x04, 0x17
        /*004e*/ 	.short	(.L_17 - .L_16)
.L_16:
        /*0050*/ 	.word	0x00000000
        /*0054*/ 	.short	0x000a
        /*0056*/ 	.short	0x0034
        /*0058*/ 	.byte	0x00, 0xf0, 0x11, 0x00


	//----- nvinfo : EIATTR_KPARAM_INFO
	.align		4
.L_17:
        /*005c*/ 	.byte	0x04, 0x17
        /*005e*/ 	.short	(.L_19 - .L_18)
.L_18:
        /*0060*/ 	.word	0x00000000
        /*0064*/ 	.short	0x0009
        /*0066*/ 	.short	0x0030
        /*0068*/ 	.byte	0x00, 0xf0, 0x11, 0x00


	//----- nvinfo : EIATTR_KPARAM_INFO
	.align		4
.L_19:
        /*006c*/ 	.byte	0x04, 0x17
        /*006e*/ 	.short	(.L_21 - .L_20)
.L_20:
        /*0070*/ 	.word	0x00000000
        /*0074*/ 	.short	0x0008
        /*0076*/ 	.short	0x002c
        /*0078*/ 	.byte	0x00, 0xf0, 0x11, 0x00


	//----- nvinfo : EIATTR_KPARAM_INFO
	.align		4
.L_21:
        /*007c*/ 	.byte	0x04, 0x17
        /*007e*/ 	.short	(.L_23 - .L_22)
.L_22:
        /*0080*/ 	.word	0x00000000
        /*0084*/ 	.short	0x0007
        /*0086*/ 	.short	0x0028
        /*0088*/ 	.byte	0x00, 0xf0, 0x11, 0x00


	//----- nvinfo : EIATTR_KPARAM_INFO
	.align		4
.L_23:
        /*008c*/ 	.byte	0x04, 0x17
        /*008e*/ 	.short	(.L_25 - .L_24)
.L_24:
        /*0090*/ 	.word	0x00000000
        /*0094*/ 	.short	0x0006
        /*0096*/ 	.short	0x0024
        /*0098*/ 	.byte	0x00, 0xf0, 0x11, 0x00


	//----- nvinfo : EIATTR_KPARAM_INFO
	.align		4
.L_25:
        /*009c*/ 	.byte	0x04, 0x17
        /*009e*/ 	.short	(.L_27 - .L_26)
.L_26:
        /*00a0*/ 	.word	0x00000000
        /*00a4*/ 	.short	0x0005
        /*00a6*/ 	.short	0x0020
        /*00a8*/ 	.byte	0x00, 0xf0, 0x11, 0x00


	//----- nvinfo : EIATTR_KPARAM_INFO
	.align		4
.L_27:
        /*00ac*/ 	.byte	0x04, 0x17
        /*00ae*/ 	.short	(.L_29 - .L_28)
.L_28:
        /*00b0*/ 	.word	0x00000000
        /*00b4*/ 	.short	0x0004
        /*00b6*/ 	.short	0x001c
        /*00b8*/ 	.byte	0x00, 0xf0, 0x11, 0x00


	//----- nvinfo : EIATTR_KPARAM_INFO
	.align		4
.L_29:
        /*00bc*/ 	.byte	0x04, 0x17
        /*00be*/ 	.short	(.L_31 - .L_30)
.L_30:
        /*00c0*/ 	.word	0x00000000
        /*00c4*/ 	.short	0x0003
        /*00c6*/ 	.short	0x0018
        /*00c8*/ 	.byte	0x00, 0xf0, 0x11, 0x00


	//----- nvinfo : EIATTR_KPARAM_INFO
	.align		4
.L_31:
        /*00cc*/ 	.byte	0x04, 0x17
        /*00ce*/ 	.short	(.L_33 - .L_32)
.L_32:
        /*00d0*/ 	.word	0x00000000
        /*00d4*/ 	.short	0x0002
        /*00d6*/ 	.short	0x0010
        /*00d8*/ 	.byte	0x00, 0xf4, 0x21, 0x00


	//----- nvinfo : EIATTR_KPARAM_INFO
	.align		4
.L_33:
        /*00dc*/ 	.byte	0x04, 0x17
        /*00de*/ 	.short	(.L_35 - .L_34)
.L_34:
        /*00e0*/ 	.word	0x00000000
        /*00e4*/ 	.short	0x0001
        /*00e6*/ 	.short	0x0008
        /*00e8*/ 	.byte	0x00, 0xf4, 0x21, 0x00


	//----- nvinfo : EIATTR_KPARAM_INFO
	.align		4
.L_35:
        /*00ec*/ 	.byte	0x04, 0x17
        /*00ee*/ 	.short	(.L_37 - .L_36)
.L_36:
        /*00f0*/ 	.word	0x00000000
        /*00f4*/ 	.short	0x0000
        /*00f6*/ 	.short	0x0000
        /*00f8*/ 	.byte	0x00, 0xf4, 0x21, 0x00


	//----- nvinfo : EIATTR_MAXREG_COUNT
	.align		4
.L_37:
        /*00fc*/ 	.byte	0x03, 0x1b
        /*00fe*/ 	.short	0x0080


	//----- nvinfo : EIATTR_NUM_BARRIERS
	.align		4
        /*0100*/ 	.byte	0x02, 0x4c
        /*0102*/ 	.byte	0x01
	.zero		1


	//----- nvinfo : EIATTR_ANNOTATIONS
	.align		4
        /*0104*/ 	.byte	0x04, 0x55
        /*0106*/ 	.short	(.L_39 - .L_38)


	//   ....[0]....
.L_38:
        /*0108*/ 	.word	0x00000001
        /*010c*/ 	.byte	0x10, 0x06, 0x00, 0x00, 0x01, 0x00, 0x00, 0x00, 0x50, 0x06, 0x00, 0x00, 0x01, 0x00, 0x00, 0x00
        /* <DEDUP_REMOVED lines=2557> */
        /*a0ec*/ 	.byte	0x30, 0x61, 0x02, 0x00


	//----- nvinfo : EIATTR_MERCURY_ISA_VERSION
	.align		4
.L_39:
        /*a0f0*/ 	.byte	0x03, 0x5f
        /*a0f2*/ 	.short	0x0000


	//----- nvinfo : EIATTR_EXIT_INSTR_OFFSETS
	.align		4
        /*a0f4*/ 	.byte	0x04, 0x1c
        /*a0f6*/ 	.short	(.L_41 - .L_40)


	//   ....[0]....
.L_40:
        /*a0f8*/ 	.word	0x000263e0


	//   ....[1]....
        /*a0fc*/ 	.word	0x00026400


	//----- nvinfo : EIATTR_REQNTID
	.align		4
.L_41:
        /*a100*/ 	.byte	0x04, 0x10
        /*a102*/ 	.short	(.L_43 - .L_42)
.L_42:
        /*a104*/ 	.word	0x00000200
        /*a108*/ 	.word	0x00000001
        /*a10c*/ 	.word	0x00000001
.L_43:


//--------------------- .nv.callgraph             --------------------------
	.section	.nv.callgraph,"",@"SHT_CUDA_CALLGRAPH"
	.align	4
	.sectionentsize	8
	.align		4
        /*0000*/ 	.word	0x00000000
	.align		4
        /*0004*/ 	.word	0xffffffff
	.align		4
        /*0008*/ 	.word	0x00000000
	.align		4
        /*000c*/ 	.word	0xfffffffe
	.align		4
        /*0010*/ 	.word	0x00000000
	.align		4
        /*0014*/ 	.word	0xfffffffd
	.align		4
        /*0018*/ 	.word	0x00000000
	.align		4
        /*001c*/ 	.word	0xfffffffc


//--------------------- .nv.rel.action            --------------------------
	.section	.nv.rel.action,"",@"SHT_CUDA_RELOCINFO"
	.align	8
	.sectionentsize	8
        /*0000*/ 	.byte	0x73, 0x00, 0x00, 0x00, 0x00, 0x00, 0x00, 0x00, 0x00, 0x00, 0x00, 0x11, 0x25, 0x00, 0x05, 0x36


//--------------------- .nv.constant0.matmul_kernel --------------------------
	.section	.nv.constant0.matmul_kernel,"a",@progbits
	.sectionflags	@""
	.align	4
.nv.constant0.matmul_kernel:
	.zero		432


//--------------------- .text.matmul_kernel       --------------------------
	.section	.text.matmul_kernel,"ax",@progbits
	.sectioninfo	@"SHI_REGISTERS=32"
	.align	128
        .global         matmul_kernel
        .type           matmul_kernel,@function
        .size           matmul_kernel,(.L_x_3 - matmul_kernel)
        .other          matmul_kernel,@"STO_CUDA_ENTRY STV_DEFAULT"
matmul_kernel:
.text.matmul_kernel:
[----:B------:R-:W-:-:S03]  /*0000*/  IMAD.MOV.U32 R1, RZ, RZ, c[0x0][0x28] ;  /* 0x00000a00ff017624 */ /* 0x000fc600078e00ff */
[----:B------:R-:W-:Y:S01]  /*0010*/  IMAD.MOV.U32 R0, RZ, RZ, c[0x0][0x17c] ;  /* 0x00005f00ff007624 */ /* 0x000fe200078e00ff */
[----:B------:R-:W1:Y:S01]  /*0020*/  S2R R16, SR_TID.X ;  /* 0x0000000000107919 */ /* 0x000e620000002100 */
[----:B------:R-:W-:-:S03]  /*0030*/  IADD3 R1, R1, -0x1af0, RZ ;  /* 0xffffe51001017810 */ /* 0x000fc60007ffe0ff */
[----:B------:R-:W-:-:S04]  /*0040*/  IADD3 R0, R0, 0x1ff, RZ ;  /* 0x000001ff00007810 */ /* 0x000fc80007ffe0ff */
[----:B------:R-:W-:-:S04]  /*0050*/  SHF.R.S32.HI R3, RZ, 0x1f, R0 ;  /* 0x0000001fff037819 */ /* 0x000fc80000011400 */
[----:B------:R-:W-:Y:S02]  /*0060*/  LEA.HI R3, R3, R0, RZ, 0x9 ;  /* 0x0000000003037211 */ /* 0x000fe400078f48ff */
[----:B------:R-:W2:Y:S02]  /*0070*/  S2R R0, SR_CTAID.X ;  /* 0x0000000000007919 */ /* 0x000ea40000002500 */
[----:B------:R-:W-:-:S05]  /*0080*/  SHF.R.S32.HI R3, RZ, 0x9, R3 ;  /* 0x00000009ff037819 */ /* 0x000fca0000011403 */
[----:B------:R-:W-:Y:S01]  /*0090*/  IMAD.SHL.U32 R9, R3, 0x8, RZ ;  /* 0x0000000803097824 */ /* 0x000fe200078e00ff */
[----:B-1----:R-:W-:-:S04]  /*00a0*/  LOP3.LUT R15, R16, 0xff, RZ, 0xc0, !PT ;  /* 0x000000ff100f7812 */ /* 0x002fc800078ec0ff */
[-C--:B------:R-:W-:Y:S02]  /*00b0*/  IABS R5, R9.reuse ;  /* 0x0000000900057213 */ /* 0x080fe40000000000 */
[----:B------:R-:W-:Y:S01]  /*00c0*/  IABS R10, R9 ;  /* 0x00000009000a7213 */ /* 0x000fe20000000000 */
[----:B------:R-:W-:Y:S01]  /*00d0*/  IMAD.SHL.U32 R15, R15, 0x4, RZ ;  /* 0x000000040f0f7824 */ /* 0x000fe200078e00ff */
[----:B------:R-:W1:Y:S01]  /*00e0*/  I2F.RP R4, R5 ;  /* 0x0000000500047306 */ /* 0x000e620000209400 */
[----:B------:R-:W-:Y:S02]  /*00f0*/  SHF.R.S32.HI R12, RZ, 0x8, R16 ;  /* 0x00000008ff0c7819 */ /* 0x000fe40000011410 */
[----:B------:R-:W-:Y:S02]  /*0100*/  LOP3.LUT R14, R16, 0x1ff, RZ, 0xc0, !PT ;  /* 0x000001ff100e7812 */ /* 0x000fe400078ec0ff */
[----:B------:R-:W-:Y:S02]  /*0110*/  SGXT R12, R12, 0x1 ;  /* 0x000000010c0c781a */ /* 0x000fe40000000200 */
[----:B--2---:R-:W-:Y:S01]  /*0120*/  IABS R8, R0 ;  /* 0x0000000000087213 */ /* 0x004fe20000000000 */
[----:B------:R-:W-:Y:S01]  /*0130*/  IMAD.SHL.U32 R14, R14, 0x4, RZ ;  /* 0x000000040e0e7824 */ /* 0x000fe200078e00ff */
[----:B------:R-:W-:Y:S01]  /*0140*/  LOP3.LUT R15, R15, 0x420, R12, 0x78, !PT ;  /* 0x000004200f0f7812 */ /* 0x000fe200078e780c */
[----:B-1----:R-:W1:Y:S02]  /*0150*/  MUFU.RCP R4, R4 ;  /* 0x0000000400047308 */ /* 0x002e640000001000 */
[----:B-1----:R-:W-:Y:S01]  /*0160*/  IADD3 R2, R4, 0xffffffe, RZ ;  /* 0x0ffffffe04027810 */ /* 0x002fe20007ffe0ff */
[----:B------:R-:W-:Y:S01]  /*0170*/  IMAD.MOV R4, RZ, RZ, -R10 ;  /* 0x000000ffff047224 */ /* 0x000fe200078e0a0a */
[----:B------:R-:W-:-:S04]  /*0180*/  IABS R10, c[0x0][0x17c] ;  /* 0x00005f00000a7a13 */ /* 0x000fc80000000000 */
[----:B------:R1:W2:Y:S08]  /*0190*/  F2I.FTZ.U32.TRUNC.NTZ R3, R2 ;  /* 0x0000000200037305 */ /* 0x0002b0000021f000 */
[----:B------:R-:W3:Y:S01]  /*01a0*/  I2F.RP R11, R10 ;  /* 0x0000000a000b7306 */ /* 0x000ee20000209400 */
[----:B-1----:R-:W-:Y:S02]  /*01b0*/  IMAD.MOV.U32 R2, RZ, RZ, RZ ;  /* 0x000000ffff027224 */ /* 0x002fe400078e00ff */
[----:B--2---:R-:W-:-:S04]  /*01c0*/  IMAD.MOV R6, RZ, RZ, -R3 ;  /* 0x000000ffff067224 */ /* 0x004fc800078e0a03 */
[----:B------:R-:W-:Y:S02]  /*01d0*/  IMAD R7, R6, R5, RZ ;  /* 0x0000000506077224 */ /* 0x000fe400078e02ff */
[----:B------:R-:W-:Y:S02]  /*01e0*/  IMAD.MOV.U32 R6, RZ, RZ, R8 ;  /* 0x000000ffff067224 */ /* 0x000fe400078e0008 */
[----:B------:R-:W-:Y:S01]  /*01f0*/  IMAD.HI.U32 R3, R3, R7, R2 ;  /* 0x0000000703037227 */ /* 0x000fe200078e0002 */
[----:B---3--:R-:W-:Y:S05]  /*0200*/  MUFU.RCP R11, R11 ;  /* 0x0000000b000b7308 */ /* 0x008fea0000001000 */
[----:B------:R-:W-:-:S04]  /*0210*/  IMAD.HI.U32 R3, R3, R6, RZ ;  /* 0x0000000603037227 */ /* 0x000fc800078e00ff */
[----:B------:R-:W-:-:S05]  /*0220*/  IMAD R2, R3, R4, R6 ;  /* 0x0000000403027224 */ /* 0x000fca00078e0206 */
[----:B------:R-:W-:-:S13]  /*0230*/  ISETP.GT.U32.AND P1, PT, R5, R2, PT ;  /* 0x000000020500720c */ /* 0x000fda0003f24070 */
[----:B------:R-:W-:Y:S01]  /*0240*/  @!P1 IMAD.IADD R2, R2, 0x1, -R5 ;  /* 0x0000000102029824 */ /* 0x000fe200078e0a05 */
[----:B------:R-:W-:Y:S02]  /*0250*/  @!P1 IADD3 R3, R3, 0x1, RZ ;  /* 0x0000000103039810 */ /* 0x000fe40007ffe0ff */
[----:B------:R-:W-:Y:S02]  /*0260*/  ISETP.NE.AND P1, PT, R9, RZ, PT ;  /* 0x000000ff0900720c */ /* 0x000fe40003f25270 */
[----:B------:R-:W-:Y:S02]  /*0270*/  ISETP.GE.U32.AND P0, PT, R2, R5, PT ;  /* 0x000000050200720c */ /* 0x000fe40003f06070 */
[----:B------:R-:W-:-:S04]  /*0280*/  LOP3.LUT R2, R0, R9, RZ, 0x3c, !PT ;  /* 0x0000000900027212 */ /* 0x000fc800078e3cff */
[----:B------:R-:W-:Y:S01]  /*0290*/  ISETP.GE.AND P2, PT, R2, RZ, PT ;  /* 0x000000ff0200720c */ /* 0x000fe20003f46270 */
[----:B------:R-:W-:-:S05]  /*02a0*/  IMAD.MOV.U32 R2, RZ, RZ, c[0x0][0x178] ;  /* 0x00005e00ff027624 */ /* 0x000fca00078e00ff */
[----:B------:R-:W-:Y:S02]  /*02b0*/  IADD3 R2, R2, 0xff, RZ ;  /* 0x000000ff02027810 */ /* 0x000fe40007ffe0ff */
[----:B------:R-:W-:-:S05]  /*02c0*/  @P0 IADD3 R3, R3, 0x1, RZ ;  /* 0x0000000103030810 */ /* 0x000fca0007ffe0ff */
[----:B------:R-:W-:Y:S01]  /*02d0*/  IMAD.MOV.U32 R4, RZ, RZ, R3 ;  /* 0x000000ffff047224 */ /* 0x000fe200078e0003 */
[----:B------:R-:W-:-:S03]  /*02e0*/  SHF.R.S32.HI R3, RZ, 0x1f, R2 ;  /* 0x0000001fff037819 */ /* 0x000fc60000011402 */
[----:B------:R-:W-:Y:S01]  /*02f0*/  @!P2 IMAD.MOV R4, RZ, RZ, -R4 ;  /* 0x000000ffff04a224 */ /* 0x000fe200078e0a04 */
[----:B------:R-:W-:Y:S02]  /*0300*/  @!P1 LOP3.LUT R4, RZ, R9, RZ, 0x33, !PT ;  /* 0x00000009ff049212 */ /* 0x000fe400078e33ff */
[----:B------:R-:W-:-:S03]  /*0310*/  LEA.HI R2, R3, R2, RZ, 0x8 ;  /* 0x0000000203027211 */ /* 0x000fc600078f40ff */
[----:B------:R-:W-:Y:S02]  /*0320*/  IMAD.SHL.U32 R7, R4, 0x8, RZ ;  /* 0x0000000804077824 */ /* 0x000fe400078e00ff */
[----:B------:R-:W-:-:S03]  /*0330*/  IMAD.MOV R4, RZ, RZ, -R4 ;  /* 0x000000ffff047224 */ /* 0x000fc600078e0a04 */
[----:B------:R-:W-:Y:S01]  /*0340*/  LEA.HI.SX32 R2, R2, -R7, 0x18 ;  /* 0x8000000702027211 */ /* 0x000fe200078fc2ff */
[----:B------:R-:W-:Y:S02]  /*0350*/  IMAD R9, R9, R4, R0 ;  /* 0x0000000409097224 */ /* 0x000fe400078e0200 */
[----:B------:R-:W-:Y:S01]  /*0360*/  IMAD.MOV.U32 R4, RZ, RZ, RZ ;  /* 0x000000ffff047224 */ /* 0x000fe200078e00ff */
[----:B------:R-:W-:Y:S02]  /*0370*/  IMNMX R2, R2, 0x8, PT ;  /* 0x0000000802027817 */ /* 0x000fe40003800200 */
[----:B------:R-:W-:Y:S02]  /*0380*/  IABS R0, R9 ;  /* 0x0000000900007213 */ /* 0x000fe40000000000 */
[----:B------:R-:W-:-:S04]  /*0390*/  IABS R3, R2 ;  /* 0x0000000200037213 */ /* 0x000fc80000000000 */
[----:B------:R-:W1:Y:S08]  /*03a0*/  I2F.RP R6, R3 ;  /* 0x0000000300067306 */ /* 0x000e700000209400 */
[----:B-1----:R-:W1:Y:S02]  /*03b0*/  MUFU.RCP R6, R6 ;  /* 0x0000000600067308 */ /* 0x002e640000001000 */
[----:B-1----:R-:W-:-:S02]  /*03c0*/  IADD3 R5, R6, 0xffffffe, RZ ;  /* 0x0ffffffe06057810 */ /* 0x002fc40007ffe0ff */
[----:B------:R-:W-:-:S04]  /*03d0*/  IABS R6, R2 ;  /* 0x0000000200067213 */ /* 0x000fc80000000000 */
[----:B------:R-:W1:Y:S02]  /*03e0*/  F2I.FTZ.U32.TRUNC.NTZ R5, R5 ;  /* 0x0000000500057305 */ /* 0x000e64000021f000 */
[----:B-1----:R-:W-:-:S04]  /*03f0*/  IMAD.MOV R8, RZ, RZ, -R5 ;  /* 0x000000ffff087224 */ /* 0x002fc800078e0a05 */
[----:B------:R-:W-:-:S04]  /*0400*/  IMAD R13, R8, R3, RZ ;  /* 0x00000003080d7224 */ /* 0x000fc800078e02ff */
[----:B------:R-:W-:-:S04]  /*0410*/  IMAD.HI.U32 R4, R5, R13, R4 ;  /* 0x0000000d05047227 */ /* 0x000fc800078e0004 */
[----:B------:R-:W-:Y:S02]  /*0420*/  IMAD.MOV.U32 R5, RZ, RZ, R0 ;  /* 0x000000ffff057224 */ /* 0x000fe400078e0000 */
[----:B------:R-:W-:Y:S02]  /*0430*/  IMAD.MOV R0, RZ, RZ, -R6 ;  /* 0x000000ffff007224 */ /* 0x000fe400078e0a06 */
[----:B------:R-:W-:Y:S01]  /*0440*/  IMAD.HI.U32 R8, R4, R5, RZ ;  /* 0x0000000504087227 */ /* 0x000fe200078e00ff */
[----:B------:R-:W-:-:S03]  /*0450*/  IABS R4, c[0x0][0x178] ;  /* 0x00005e0000047a13 */ /* 0x000fc60000000000 */
[----:B------:R-:W-:Y:S01]  /*0460*/  IMAD R0, R8, R0, R5 ;  /* 0x0000000008007224 */ /* 0x000fe200078e0205 */
[----:B------:R-:W-:Y:S01]  /*0470*/  IADD3 R5, R11, 0xffffffe, RZ ;  /* 0x0ffffffe0b057810 */ /* 0x000fe20007ffe0ff */
[----:B------:R-:W-:-:S03]  /*0480*/  IMAD.MOV.U32 R18, RZ, RZ, R4 ;  /* 0x000000ffff127224 */ /* 0x000fc600078e0004 */
[----:B------:R-:W-:Y:S01]  /*0490*/  ISETP.GT.U32.AND P1, PT, R3, R0, PT ;  /* 0x000000000300720c */ /* 0x000fe20003f24070 */
[----:B------:R-:W1:Y:S08]  /*04a0*/  I2F.RP R4, R18 ;  /* 0x0000001200047306 */ /* 0x000e700000209400 */
[----:B------:R-:W2:Y:S04]  /*04b0*/  F2I.FTZ.U32.TRUNC.NTZ R5, R5 ;  /* 0x0000000500057305 */ /* 0x000ea8000021f000 */
[----:B------:R-:W-:Y:S01]  /*04c0*/  @!P1 IMAD.IADD R0, R0, 0x1, -R3 ;  /* 0x0000000100009824 */ /* 0x000fe200078e0a03 */
[----:B------:R-:W-:-:S02]  /*04d0*/  @!P1 IADD3 R8, R8, 0x1, RZ ;  /* 0x0000000108089810 */ /* 0x000fc40007ffe0ff */
[----:B------:R-:W-:Y:S02]  /*04e0*/  ISETP.NE.AND P1, PT, R2, RZ, PT ;  /* 0x000000ff0200720c */ /* 0x000fe40003f25270 */
[----:B------:R-:W-:Y:S02]  /*04f0*/  ISETP.GE.U32.AND P0, PT, R0, R3, PT ;  /* 0x000000030000720c */ /* 0x000fe40003f06070 */
[----:B------:R-:W-:Y:S01]  /*0500*/  LOP3.LUT R0, R9, R2, RZ, 0x3c, !PT ;  /* 0x0000000209007212 */ /* 0x000fe200078e3cff */
[----:B-1----:R1:W3:Y:S03]  /*0510*/  MUFU.RCP R3, R4 ;  /* 0x0000000400037308 */ /* 0x0022e60000001000 */
[----:B------:R-:W-:Y:S01]  /*0520*/  ISETP.GE.AND P2, PT, R0, RZ, PT ;  /* 0x000000ff0000720c */ /* 0x000fe20003f46270 */
[----:B--2---:R-:W-:-:S04]  /*0530*/  IMAD.MOV R11, RZ, RZ, -R5 ;  /* 0x000000ffff0b7224 */ /* 0x004fc800078e0a05 */
[----:B------:R-:W-:Y:S02]  /*0540*/  IMAD R11, R11, R10, RZ ;  /* 0x0000000a0b0b7224 */ /* 0x000fe400078e02ff */
[----:B------:R-:W-:Y:S01]  /*0550*/  @P0 IADD3 R8, R8, 0x1, RZ ;  /* 0x0000000108080810 */ /* 0x000fe20007ffe0ff */
[----:B-1----:R-:W-:-:S04]  /*0560*/  IMAD.MOV.U32 R4, RZ, RZ, RZ ;  /* 0x000000ffff047224 */ /* 0x002fc800078e00ff */
[----:B------:R-:W-:Y:S01]  /*0570*/  IMAD.HI.U32 R0, R5, R11, R4 ;  /* 0x0000000b05007227 */ /* 0x000fe200078e0004 */
[----:B------:R-:W-:Y:S02]  /*0580*/  SHF.R.U32.HI R11, RZ, 0x5, R16 ;  /* 0x00000005ff0b7819 */ /* 0x000fe40000011610 */
[----:B---3--:R-:W-:Y:S01]  /*0590*/  IADD3 R3, R3, 0xffffffe, RZ ;  /* 0x0ffffffe03037810 */ /* 0x008fe20007ffe0ff */
[----:B------:R-:W-:Y:S01]  /*05a0*/  @!P2 IMAD.MOV R8, RZ, RZ, -R8 ;  /* 0x000000ffff08a224 */ /* 0x000fe200078e0a08 */
[----:B------:R-:W-:Y:S02]  /*05b0*/  @!P1 LOP3.LUT R8, RZ, R2, RZ, 0x33, !PT ;  /* 0x00000002ff089212 */ /* 0x000fe400078e33ff */
[----:B------:R-:W-:Y:S02]  /*05c0*/  SGXT.U32 R11, R11, 0x4 ;  /* 0x000000040b0b781a */ /* 0x000fe40000000000 */
[----:B------:R-:W1:Y:S01]  /*05d0*/  F2I.FTZ.U32.TRUNC.NTZ R3, R3 ;  /* 0x0000000300037305 */ /* 0x000e62000021f000 */
[----:B------:R-:W-:-:S02]  /*05e0*/  IMAD.SHL.U32 R17, R8, 0x200, RZ ;  /* 0x0000020008117824 */ /* 0x000fc400078e00ff */
[----:B------:R-:W-:-:S03]  /*05f0*/  IMAD.MOV R8, RZ, RZ, -R8 ;  /* 0x000000ffff087224 */ /* 0x000fc600078e0a08 */
[----:B------:R-:W-:Y:S01]  /*0600*/  LEA.HI R6, R16, R17, RZ, 0x1b ;  /* 0x0000001110067211 */ /* 0x000fe200078fd8ff */
[----:B------:R2:W-:Y:S01]  /*0610*/  STL [R1+0x454], R17 ;  /* 0x0004541101007387 */ /* 0x0005e20000100800 */
[----:B------:R-:W-:Y:S01]  /*0620*/  LOP3.LUT R11, R17, R11, RZ, 0xfc, !PT ;  /* 0x0000000b110b7212 */ /* 0x000fe200078efcff */
[----:B------:R-:W-:Y:S01]  /*0630*/  IMAD R8, R2, R8, R9 ;  /* 0x0000000802087224 */ /* 0x000fe200078e0209 */
[----:B------:R-:W-:Y:S01]  /*0640*/  LOP3.LUT R16, R16, 0xe0, RZ, 0xc0, !PT ;  /* 0x000000e010107812 */ /* 0x000fe200078ec0ff */
[----:B------:R3:W-:Y:S01]  /*0650*/  STL [R1+0x764], R15 ;  /* 0x0007640f01007387 */ /* 0x0007e20000100800 */
[----:B------:R-:W-:Y:S01]  /*0660*/  IADD3 R4, R6, 0x10, RZ ;  /* 0x0000001006047810 */ /* 0x000fe20007ffe0ff */
[----:B------:R-:W-:Y:S01]  /*0670*/  IMAD.MOV.U32 R2, RZ, RZ, RZ ;  /* 0x000000ffff027224 */ /* 0x000fe200078e00ff */
[----:B------:R-:W-:Y:S02]  /*0680*/  LOP3.LUT R5, R11, 0x20, RZ, 0xfc, !PT ;  /* 0x000000200b057812 */ /* 0x000fe400078efcff */
[----:B------:R-:W-:-:S02]  /*0690*/  IABS R13, R4 ;  /* 0x00000004000d7213 */ /* 0x000fc40000000000 */
[----:B--2---:R-:W-:Y:S02]  /*06a0*/  SHF.R.U32.HI R17, RZ, 0x1, R16 ;  /* 0x00000001ff117819 */ /* 0x004fe40000011610 */
[----:B------:R-:W-:Y:S01]  /*06b0*/  IABS R16, R5 ;  /* 0x0000000500107213 */ /* 0x000fe20000000000 */
[----:B------:R-:W-:Y:S01]  /*06c0*/  IMAD.HI.U32 R12, R0, R13, RZ ;  /* 0x0000000d000c7227 */ /* 0x000fe200078e00ff */
[----:B------:R-:W-:Y:S02]  /*06d0*/  LOP3.LUT R17, R14, R17, RZ, 0x3c, !PT ;  /* 0x000000110e117212 */ /* 0x000fe400078e3cff */
[----:B------:R-:W-:Y:S01]  /*06e0*/  ISETP.GE.AND P4, PT, R5, RZ, PT ;  /* 0x000000ff0500720c */ /* 0x000fe20003f86270 */
[----:B---3--:R-:W-:Y:S01]  /*06f0*/  IMAD.MOV.U32 R15, RZ, RZ, R16 ;  /* 0x000000ffff0f7224 */ /* 0x008fe200078e0010 */
[----:B------:R-:W-:Y:S01]  /*0700*/  ISETP.GE.AND P5, PT, R4, RZ, PT ;  /* 0x000000ff0400720c */ /* 0x000fe20003fa6270 */
[----:B-1----:R-:W-:Y:S01]  /*0710*/  IMAD.MOV R14, RZ, RZ, -R3 ;  /* 0x000000ffff0e7224 */ /* 0x002fe200078e0a03 */
[----:B------:R1:W-:Y:S01]  /*0720*/  STL [R1+0x658], R17 ;  /* 0x0006581101007387 */ /* 0x0003e20000100800 */
[----:B------:R-:W-:Y:S01]  /*0730*/  IMAD.HI.U32 R16, R0, R15, RZ ;  /* 0x0000000f00107227 */ /* 0x000fe200078e00ff */
[----:B------:R-:W-:-:S02]  /*0740*/  LOP3.LUT R4, R11, 0x60, RZ, 0xfc, !PT ;  /* 0x000000600b047812 */ /* 0x000fc400078efcff */
[----:B------:R-:W-:Y:S01]  /*0750*/  IADD3 R21, R6, 0x110, RZ ;  /* 0x0000011006157810 */ /* 0x000fe20007ffe0ff */
[----:B------:R-:W-:Y:S01]  /*0760*/  IMAD R19, R14, R18, RZ ;  /* 0x000000120e137224 */ /* 0x000fe200078e02ff */
[C---:B------:R-:W-:Y:S01]  /*0770*/  LOP3.LUT R14, R11.reuse, 0x40, RZ, 0xfc, !PT ;  /* 0x000000400b0e7812 */ /* 0x040fe200078efcff */
[----:B------:R-:W-:Y:S01]  /*0780*/  IMAD.MOV R16, RZ, RZ, -R16 ;  /* 0x000000ffff107224 */ /* 0x000fe200078e0a10 */
[----:B------:R-:W-:Y:S01]  /*0790*/  LOP3.LUT R22, R11, 0x120, RZ, 0xfc, !PT ;  /* 0x000001200b167812 */ /* 0x000fe200078efcff */
[----:B------:R-:W-:Y:S01]  /*07a0*/  IMAD.HI.U32 R3, R3, R19, R2 ;  /* 0x0000001303037227 */ /* 0x000fe200078e0002 */
[C---:B------:R-:W-:Y:S02]  /*07b0*/  IADD3 R23, R6.reuse, 0x130, RZ ;  /* 0x0000013006177810 */ /* 0x040fe40007ffe0ff */
[----:B------:R-:W-:Y:S01]  /*07c0*/  LOP3.LUT R24, R11, 0x140, RZ, 0xfc, !PT ;  /* 0x000001400b187812 */ /* 0x000fe200078efcff */
[----:B-1----:R-:W-:Y:S01]  /*07d0*/  IMAD.MOV R17, RZ, RZ, -R12 ;  /* 0x000000ffff117224 */ /* 0x002fe200078e0a0c */
[----:B------:R-:W-:Y:S01]  /*07e0*/  IADD3 R12, R6, 0x30, RZ ;  /* 0x00000030060c7810 */ /* 0x000fe20007ffe0ff */
[C---:B------:R-:W-:Y:S01]  /*07f0*/  IMAD R9, R10.reuse, R16, R15 ;  /* 0x000000100a097224 */ /* 0x040fe200078e020f */
[----:B------:R-:W-:Y:S01]  /*0800*/  IABS R15, R14 ;  /* 0x0000000e000f7213 */ /* 0x000fe20000000000 */
[C---:B------:R-:W-:Y:S01]  /*0810*/  IMAD R13, R10.reuse, R17, R13 ;  /* 0x000000110a0d7224 */ /* 0x040fe200078e020d */
[----:B------:R-:W-:Y:S01]  /*0820*/  IABS R17, R12 ;  /* 0x0000000c00117213 */ /* 0x000fe20000000000 */
[----:B------:R1:W-:Y:S01]  /*0830*/  STL [R1+0x40], R3 ;  /* 0x0000400301007387 */ /* 0x0003e20000100800 */
[----:B------:R-:W-:-:S02]  /*0840*/  ISETP.GT.U32.AND P1, PT, R10, R9, PT ;  /* 0x000000090a00720c */ /* 0x000fc40003f24070 */
[----:B------:R-:W-:Y:S01]  /*0850*/  ISETP.GT.U32.AND P0, PT, R10, R13, PT ;  /* 0x0000000d0a00720c */ /* 0x000fe20003f04070 */
[----:B------:R-:W-:Y:S01]  /*0860*/  IMAD.HI.U32 R2, R0, R17, RZ ;  /* 0x0000001100027227 */ /* 0x000fe200078e00ff */
[----:B------:R-:W-:Y:S02]  /*0870*/  ISETP.GE.AND P6, PT, R12, RZ, PT ;  /* 0x000000ff0c00720c */ /* 0x000fe40003fc6270 */
[C---:B------:R-:W-:Y:S01]  /*0880*/  IADD3 R12, R6.reuse, 0x70, RZ ;  /* 0x00000070060c7810 */ /* 0x040fe20007ffe0ff */
[----:B-1----:R-:W-:Y:S01]  /*0890*/  IMAD.IADD R3, R7, 0x1, R8 ;  /* 0x0000000107037824 */ /* 0x002fe200078e0208 */
[----:B------:R-:W-:Y:S01]  /*08a0*/  IADD3 R8, R6, 0x50, RZ ;  /* 0x0000005006087810 */ /* 0x000fe20007ffe0ff */
[----:B------:R-:W-:Y:S01]  /*08b0*/  IMAD.MOV R7, RZ, RZ, -R2 ;  /* 0x000000ffff077224 */ /* 0x000fe200078e0a02 */
[----:B------:R-:W-:Y:S01]  /*08c0*/  IABS R29, R12 ;  /* 0x0000000c001d7213 */ /* 0x000fe20000000000 */
[----:B------:R-:W-:Y:S01]  /*08d0*/  IMAD.HI.U32 R2, R0, R15, RZ ;  /* 0x0000000f00027227 */ /* 0x000fe200078e00ff */
[----:B------:R-:W-:Y:S01]  /*08e0*/  IABS R5, R8 ;  /* 0x0000000800057213 */ /* 0x000fe20000000000 */
[----:B------:R1:W-:Y:S02]  /*08f0*/  STL [R1+0x38], R3 ;  /* 0x0000380301007387 */ /* 0x0003e40000100800 */
[----:B------:R-:W-:-:S02]  /*0900*/  IMAD.MOV R2, RZ, RZ, -R2 ;  /* 0x000000ffff027224 */ /* 0x000fc400078e0a02 */
[C---:B------:R-:W-:Y:S02]  /*0910*/  IMAD R7, R10.reuse, R7, R17 ;  /* 0x000000070a077224 */ /* 0x040fe400078e0211 */
[----:B------:R-:W-:Y:S02]  /*0920*/  IMAD R15, R10, R2, R15 ;  /* 0x000000020a0f7224 */ /* 0x000fe400078e020f */
[--C-:B------:R-:W-:Y:S02]  /*0930*/  @!P0 IMAD.IADD R13, R13, 0x1, -R10.reuse ;  /* 0x000000010d0d8824 */ /* 0x100fe400078e0a0a */
[----:B------:R-:W-:Y:S01]  /*0940*/  IMAD.HI.U32 R2, R0, R5, RZ ;  /* 0x0000000500027227 */ /* 0x000fe200078e00ff */
[C---:B------:R-:W-:Y:S02]  /*0950*/  ISETP.GT.U32.AND P2, PT, R10.reuse, R15, PT ;  /* 0x0000000f0a00720c */ /* 0x040fe40003f44070 */
[C---:B------:R-:W-:Y:S01]  /*0960*/  ISETP.GT.U32.AND P0, PT, R10.reuse, R13, PT ;  /* 0x0000000d0a00720c */ /* 0x040fe20003f04070 */
[----:B------:R-:W-:Y:S01]  /*0970*/  @!P1 IMAD.IADD R9, R9, 0x1, -R10 ;  /* 0x0000000109099824 */ /* 0x000fe200078e0a0a */
[----:B------:R-:W-:Y:S01]  /*0980*/  ISETP.GT.U32.AND P1, PT, R10, R7, PT ;  /* 0x000000070a00720c */ /* 0x000fe20003f24070 */
[----:B------:R-:W-:Y:S01]  /*0990*/  IMAD.MOV R2, RZ, RZ, -R2 ;  /* 0x000000ffff027224 */ /* 0x000fe200078e0a02 */
[----:B-1----:R-:W-:-:S02]  /*09a0*/  IABS R3, R4 ;  /* 0x0000000400037213 */ /* 0x002fc40000000000 */
[C---:B------:R-:W-:Y:S01]  /*09b0*/  ISETP.GT.U32.AND P3, PT, R10.reuse, R9, PT ;  /* 0x000000090a00720c */ /* 0x040fe20003f64070 */
[----:B------:R-:W-:Y:S02]  /*09c0*/  IMAD R5, R10, R2, R5 ;  /* 0x000000020a057224 */ /* 0x000fe400078e0205 */
[----:B------:R-:W-:-:S04]  /*09d0*/  IMAD.HI.U32 R2, R0, R3, RZ ;  /* 0x0000000300027227 */ /* 0x000fc800078e00ff */
[----:B------:R-:W-:Y:S02]  /*09e0*/  @!P2 IMAD.IADD R15, R15, 0x1, -R10 ;  /* 0x000000010f0fa824 */ /* 0x000fe400078e0a0a */
[----:B------:R-:W-:Y:S02]  /*09f0*/  IMAD.MOV R2, RZ, RZ, -R2 ;  /* 0x000000ffff027224 */ /* 0x000fe400078e0a02 */
[--C-:B------:R-:W-:Y:S01]  /*0a00*/  @!P1 IMAD.IADD R7, R7, 0x1, -R10.reuse ;  /* 0x0000000107079824 */ /* 0x100fe200078e0a0a */
[----:B------:R-:W-:Y:S01]  /*0a10*/  ISETP.GT.U32.AND P2, PT, R10, R15, PT ;  /* 0x0000000f0a00720c */ /* 0x000fe20003f44070 */
[--C-:B------:R-:W-:Y:S01]  /*0a20*/  @!P0 IMAD.IADD R13, R13, 0x1, -R10.reuse ;  /* 0x000000010d0d8824 */ /* 0x100fe200078e0a0a */
[----:B------:R-:W-:Y:S01]  /*0a30*/  ISETP.GE.AND P1, PT, R8, RZ, PT ;  /* 0x000000ff0800720c */ /* 0x000fe20003f26270 */
[----:B------:R-:W-:Y:S01]  /*0a40*/  IMAD R3, R10, R2, R3 ;  /* 0x000000020a037224 */ /* 0x000fe200078e0203 */
[----:B------:R-:W-:Y:S01]  /*0a50*/  ISETP.GE.AND P0, PT, R14, RZ, PT ;  /* 0x000000ff0e00720c */ /* 0x000fe20003f06270 */
[----:B------:R-:W-:Y:S01]  /*0a60*/  @!P3 IMAD.IADD R9, R9, 0x1, -R10 ;  /* 0x000000010909b824 */ /* 0x000fe200078e0a0a */
[----:B------:R-:W-:Y:S01]  /*0a70*/  ISETP.GT.U32.AND P3, PT, R10, R7, PT ;  /* 0x000000070a00720c */ /* 0x000fe20003f64070 */
[----:B------:R-:W-:-:S02]  /*0a80*/  IMAD.MOV.U32 R18, RZ, RZ, R13 ;  /* 0x000000ffff127224 */ /* 0x000fc400078e000d */
[----:B------:R-:W-:-:S04]  /*0a90*/  IMAD.HI.U32 R8, R0, R29, RZ ;  /* 0x0000001d00087227 */ /* 0x000fc800078e00ff */
[----:B------:R-:W-:Y:S01]  /*0aa0*/  @!P2 IMAD.IADD R15, R15, 0x1, -R10 ;  /* 0x000000010f0fa824 */ /* 0x000fe200078e0a0a */
[C---:B------:R-:W-:Y:S01]  /*0ab0*/  ISETP.GT.U32.AND P2, PT, R10.reuse, R3, PT ;  /* 0x000000030a00720c */ /* 0x040fe20003f44070 */
[----:B------:R-:W-:Y:S01]  /*0ac0*/  @!P5 IMAD.MOV R18, RZ, RZ, -R18 ;  /* 0x000000ffff12d224 */ /* 0x000fe200078e0a12 */
[----:B------:R-:W-:Y:S01]  /*0ad0*/  ISETP.GT.U32.AND P5, PT, R10, R5, PT ;  /* 0x000000050a00720c */ /* 0x000fe20003fa4070 */
[----:B------:R-:W-:Y:S02]  /*0ae0*/  IMAD.MOV R8, RZ, RZ, -R8 ;  /* 0x000000ffff087224 */ /* 0x000fe400078e0a08 */
[----:B------:R-:W-:Y:S01]  /*0af0*/  @!P3 IMAD.IADD R7, R7, 0x1, -R10 ;  /* 0x000000010707b824 */ /* 0x000fe200078e0a0a */
[----:B------:R-:W-:Y:S01]  /*0b00*/  ISETP.GE.AND P3, PT, R12, RZ, PT ;  /* 0x000000ff0c00720c */ /* 0x000fe20003f66270 */
[----:B------:R-:W-:Y:S01]  /*0b10*/  IMAD.MOV.U32 R16, RZ, RZ, R9 ;  /* 0x000000ffff107224 */ /* 0x000fe200078e0009 */
[----:B------:R-:W-:Y:S01]  /*0b20*/  LOP3.LUT R12, R11, 0x80, RZ, 0xfc, !PT ;  /* 0x000000800b0c7812 */ /* 0x000fe200078efcff */
[----:B------:R-:W-:Y:S01]  /*0b30*/  IMAD R29, R10, R8, R29 ;  /* 0x000000080a1d7224 */ /* 0x000fe200078e021d */
[----:B------:R-:W-:Y:S01]  /*0b40*/  IADD3 R8, R6, 0x90, RZ ;  /* 0x0000009006087810 */ /* 0x000fe20007ffe0ff */
[----:B------:R-:W-:Y:S01]  /*0b50*/  @!P4 IMAD.MOV R16, RZ, RZ, -R16 ;  /* 0x000000ffff10c224 */ /* 0x000fe200078e0a10 */
[----:B------:R-:W-:Y:S01]  /*0b60*/  IABS R9, R12 ;  /* 0x0000000c00097213 */ /* 0x000fe20000000000 */
[--C-:B------:R-:W-:Y:S01]  /*0b70*/  @!P2 IMAD.IADD R3, R3, 0x1, -R10.reuse ;  /* 0x000000010303a824 */ /* 0x100fe200078e0a0a */
[----:B------:R-:W-:Y:S01]  /*0b80*/  IABS R13, R8 ;  /* 0x00000008000d7213 */ /* 0x000fe20000000000 */
[----:B------:R-:W-:Y:S01]  /*0b90*/  @!P5 IMAD.IADD R5, R5, 0x1, -R10 ;  /* 0x000000010505d824 */ /* 0x000fe200078e0a0a */
[----:B------:R-:W-:Y:S01]  /*0ba0*/  STL [R1+0x24], R18 ;  /* 0x0000241201007387 */ /* 0x000fe20000100800 */
[----:B------:R-:W-:Y:S01]  /*0bb0*/  IMAD.MOV.U32 R14, RZ, RZ, R15 ;  /* 0x000000ffff0e7224 */ /* 0x000fe200078e000f */
[----:B------:R-:W-:Y:S01]  /*0bc0*/  ISETP.GT.U32.AND P2, PT, R10, R3, PT ;  /* 0x000000030a00720c */ /* 0x000fe20003f44070 */
[----:B------:R-:W-:Y:S01]  /*0bd0*/  IMAD.HI.U32 R2, R0, R9, RZ ;  /* 0x0000000900027227 */ /* 0x000fe200078e00ff */
[----:B------:R-:W-:Y:S01]  /*0be0*/  ISETP.GT.U32.AND P5, PT, R10, R5, PT ;  /* 0x000000050a00720c */ /* 0x000fe20003fa4070 */
[----:B------:R1:W-:Y:S01]  /*0bf0*/  STL [R1+0x20], R16 ;  /* 0x0000201001007387 */ /* 0x0003e20000100800 */
[----:B------:R-:W-:Y:S01]  /*0c00*/  ISETP.GE.AND P4, PT, R4, RZ, PT ;  /* 0x000000ff0400720c */ /* 0x000fe20003f86270 */
[----:B------:R-:W-:Y:S01]  /*0c10*/  @!P0 IMAD.MOV R14, RZ, RZ, -R14 ;  /* 0x000000ffff0e8224 */ /* 0x000fe200078e0a0e */
[----:B------:R-:W-:Y:S01]  /*0c20*/  ISETP.GE.AND P0, PT, R12, RZ, PT ;  /* 0x000000ff0c00720c */ /* 0x000fe20003f06270 */
[----:B------:R-:W-:Y:S01]  /*0c30*/  IMAD.MOV R12, RZ, RZ, -R2 ;  /* 0x000000ffff0c7224 */ /* 0x000fe200078e0a02 */
[----:B------:R-:W-:Y:S01]  /*0c40*/  LOP3.LUT R4, R11, 0xa0, RZ, 0xfc, !PT ;  /* 0x000000a00b047812 */ /* 0x000fe200078efcff */
[----:B------:R-:W-:-:S04]  /*0c50*/  IMAD.HI.U32 R2, R0, R13, RZ ;  /* 0x0000000d00027227 */ /* 0x000fc800078e00ff */
[----:B-1----:R-:W-:Y:S01]  /*0c60*/  IMAD.MOV.U32 R16, RZ, RZ, R7 ;  /* 0x000000ffff107224 */ /* 0x002fe200078e0007 */
[----:B------:R-:W-:Y:S01]  /*0c70*/  IABS R7, R4 ;  /* 0x0000000400077213 */ /* 0x000fe20000000000 */
[C---:B------:R-:W-:Y:S02]  /*0c80*/  IMAD R12, R10.reuse, R12, R9 ;  /* 0x0000000c0a0c7224 */ /* 0x040fe400078e0209 */
[----:B------:R-:W-:Y:S01]  /*0c90*/  @!P6 IMAD.MOV R16, RZ, RZ, -R16 ;  /* 0x000000ffff10e224 */ /* 0x000fe200078e0a10 */
[C---:B------:R-:W-:Y:S01]  /*0ca0*/  ISETP.GT.U32.AND P6, PT, R10.reuse, R29, PT ;  /* 0x0000001d0a00720c */ /* 0x040fe20003fc4070 */
[----:B------:R-:W-:Y:S02]  /*0cb0*/  IMAD.MOV R2, RZ, RZ, -R2 ;  /* 0x000000ffff027224 */ /* 0x000fe400078e0a02 */
[--C-:B------:R-:W-:Y:S01]  /*0cc0*/  @!P2 IMAD.IADD R3, R3, 0x1, -R10.reuse ;  /* 0x000000010303a824 */ /* 0x100fe200078e0a0a */
[C---:B------:R-:W-:Y:S01]  /*0cd0*/  ISETP.GT.U32.AND P2, PT, R10.reuse, R12, PT ;  /* 0x0000000c0a00720c */ /* 0x040fe20003f44070 */
[----:B------:R-:W-:Y:S01]  /*0ce0*/  @!P5 IMAD.IADD R5, R5, 0x1, -R10 ;  /* 0x000000010505d824 */ /* 0x000fe200078e0a0a */
[----:B------:R-:W-:Y:S01]  /*0cf0*/  STL [R1+0x1c], R16 ;  /* 0x00001c1001007387 */ /* 0x000fe20000100800 */
[----:B------:R-:W-:Y:S01]  /*0d00*/  IMAD R13, R10, R2, R13 ;  /* 0x000000020a0d7224 */ /* 0x000fe200078e020d */
[----:B------:R-:W-:Y:S01]  /*0d10*/  ISETP.GE.AND P5, PT, R8, RZ, PT ;  /* 0x000000ff0800720c */ /* 0x000fe20003fa6270 */
[----:B------:R-:W-:Y:S01]  /*0d20*/  IMAD.MOV.U32 R9, RZ, RZ, R3 ;  /* 0x000000ffff097224 */ /* 0x000fe200078e0003 */
[----:B------:R1:W-:Y:S01]  /*0d30*/  STL [R1+0x18], R14 ;  /* 0x0000180e01007387 */ /* 0x0003e20000100800 */
[----:B------:R-:W-:Y:S01]  /*0d40*/  IMAD.HI.U32 R8, R0, R7, RZ ;  /* 0x0000000700087227 */ /* 0x000fe200078e00ff */
[----:B------:R-:W-:-:S03]  /*0d50*/  IADD3 R2, R6, 0xb0, RZ ;  /* 0x000000b006027810 */ /* 0x000fc60007ffe0ff */
[----:B------:R-:W-:Y:S01]  /*0d60*/  @!P4 IMAD.MOV R9, RZ, RZ, -R9 ;  /* 0x000000ffff09c224 */ /* 0x000fe200078e0a09 */
[C---:B------:R-:W-:Y:S01]  /*0d70*/  ISETP.GT.U32.AND P4, PT, R10.reuse, R13, PT ;  /* 0x0000000d0a00720c */ /* 0x040fe20003f84070 */
[----:B------:R-:W-:Y:S01]  /*0d80*/  @!P6 IMAD.IADD R29, R29, 0x1, -R10 ;  /* 0x000000011d1de824 */ /* 0x000fe200078e0a0a */
[----:B------:R-:W-:Y:S01]  /*0d90*/  IABS R15, R2 ;  /* 0x00000002000f7213 */ /* 0x000fe20000000000 */
[----:B------:R-:W-:Y:S02]  /*0da0*/  IMAD.MOV R8, RZ, RZ, -R8 ;  /* 0x000000ffff087224 */ /* 0x000fe400078e0a08 */
[----:B-1----:R-:W-:Y:S01]  /*0db0*/  IMAD.MOV.U32 R14, RZ, RZ, R5 ;  /* 0x000000ffff0e7224 */ /* 0x002fe200078e0005 */
[----:B------:R-:W-:Y:S01]  /*0dc0*/  ISETP.GT.U32.AND P6, PT, R10, R29, PT ;  /* 0x0000001d0a00720c */ /* 0x000fe20003fc4070 */
[----:B------:R-:W-:Y:S01]  /*0dd0*/  @!P2 IMAD.IADD R12, R12, 0x1, -R10 ;  /* 0x000000010c0ca824 */ /* 0x000fe200078e0a0a */
[----:B------:R-:W-:Y:S01]  /*0de0*/  IADD3 R5, R6, 0xd0, RZ ;  /* 0x000000d006057810 */ /* 0x000fe20007ffe0ff */
[----:B------:R-:W-:Y:S01]  /*0df0*/  @!P1 IMAD.MOV R14, RZ, RZ, -R14 ;  /* 0x000000ffff0e9224 */ /* 0x000fe200078e0a0e */
[----:B------:R-:W-:-:S02]  /*0e00*/  ISETP.GE.AND P1, PT, R4, RZ, PT ;  /* 0x000000ff0400720c */ /* 0x000fc40003f26270 */
[C---:B------:R-:W-:Y:S01]  /*0e10*/  ISETP.GT.U32.AND P2, PT, R10.reuse, R12, PT ;  /* 0x0000000c0a00720c */ /* 0x040fe20003f44070 */
[--C-:B------:R-:W-:Y:S01]  /*0e20*/  @!P4 IMAD.IADD R13, R13, 0x1, -R10.reuse ;  /* 0x000000010d0dc824 */ /* 0x100fe200078e0a0a */
[----:B------:R1:W-:Y:S01]  /*0e30*/  STL [R1+0x14], R14 ;  /* 0x0000140e01007387 */ /* 0x0003e20000100800 */
[----:B------:R-:W-:Y:S02]  /*0e40*/  IABS R17, R5 ;  /* 0x0000000500117213 */ /* 0x000fe40000000000 */
[----:B------:R-:W-:Y:S01]  /*0e50*/  LOP3.LUT R4, R11, 0xe0, RZ, 0xfc, !PT ;  /* 0x000000e00b047812 */ /* 0x000fe200078efcff */
[----:B------:R2:W-:Y:S01]  /*0e60*/  STL [R1], R9 ;  /* 0x0000000901007387 */ /* 0x0005e20000100800 */
[----:B------:R-:W-:Y:S01]  /*0e70*/  ISETP.GT.U32.AND P4, PT, R10, R13, PT ;  /* 0x0000000d0a00720c */ /* 0x000fe20003f84070 */
[----:B------:R-:W-:Y:S01]  /*0e80*/  @!P6 IMAD.IADD R29, R29, 0x1, -R10 ;  /* 0x000000011d1de824 */ /* 0x000fe200078e0a0a */
[----:B------:R-:W-:Y:S01]  /*0e90*/  ISETP.GE.AND P6, PT, R2, RZ, PT ;  /* 0x000000ff0200720c */ /* 0x000fe20003fc6270 */
[----:B------:R-:W-:Y:S01]  /*0ea0*/  IMAD.HI.U32 R2, R0, R17, RZ ;  /* 0x0000001100027227 */ /* 0x000fe200078e00ff */
[----:B------:R-:W-:-:S03]  /*0eb0*/  IABS R18, R4 ;  /* 0x0000000400127213 */ /* 0x000fc60000000000 */
[----:B-1----:R-:W-:Y:S01]  /*0ec0*/  IMAD R14, R10, R8, R7 ;  /* 0x000000080a0e7224 */ /* 0x002fe200078e0207 */
[C---:B------:R-:W-:Y:S01]  /*0ed0*/  LOP3.LUT R8, R11.reuse, 0xc0, RZ, 0xfc, !PT ;  /* 0x000000c00b087812 */ /* 0x040fe200078efcff */
[----:B------:R-:W-:Y:S01]  /*0ee0*/  IMAD.MOV R2, RZ, RZ, -R2 ;  /* 0x000000ffff027224 */ /* 0x000fe200078e0a02 */
[----:B--2---:R-:W-:Y:S01]  /*0ef0*/  LOP3.LUT R9, R11, 0x160, RZ, 0xfc, !PT ;  /* 0x000001600b097812 */ /* 0x004fe200078efcff */
[--C-:B------:R-:W-:Y:S01]  /*0f00*/  @!P2 IMAD.IADD R12, R12, 0x1, -R10.reuse ;  /* 0x000000010c0ca824 */ /* 0x100fe200078e0a0a */
[----:B------:R-:W-:Y:S01]  /*0f10*/  IABS R16, R8 ;  /* 0x0000000800107213 */ /* 0x000fe20000000000 */
[----:B------:R-:W-:Y:S01]  /*0f20*/  IMAD R17, R10, R2, R17 ;  /* 0x000000020a117224 */ /* 0x000fe200078e0211 */
[----:B------:R-:W-:Y:S01]  /*0f30*/  IADD3 R2, R6, 0xf0, RZ ;  /* 0x000000f006027810 */ /* 0x000fe20007ffe0ff */
[----:B------:R-:W-:Y:S01]  /*0f40*/  @!P4 IMAD.IADD R13, R13, 0x1, -R10 ;  /* 0x000000010d0dc824 */ /* 0x000fe200078e0a0a */
[----:B------:R-:W-:Y:S01]  /*0f50*/  ISETP.GE.AND P2, PT, R8, RZ, PT ;  /* 0x000000ff0800720c */ /* 0x000fe20003f46270 */
[----:B------:R-:W-:Y:S01]  /*0f60*/  IMAD.HI.U32 R3, R0, R16, RZ ;  /* 0x0000001000037227 */ /* 0x000fe200078e00ff */
[----:B------:R-:W-:-:S02]  /*0f70*/  IABS R19, R2 ;  /* 0x0000000200137213 */ /* 0x000fc40000000000 */
[----:B------:R-:W-:Y:S01]  /*0f80*/  IABS R26, R9 ;  /* 0x00000009001a7213 */ /* 0x000fe20000000000 */
[----:B------:R-:W-:Y:S01]  /*0f90*/  IMAD.MOV R3, RZ, RZ, -R3 ;  /* 0x000000ffff037224 */ /* 0x000fe200078e0a03 */
[C---:B------:R-:W-:Y:S01]  /*0fa0*/  LOP3.LUT R8, R11.reuse, 0x180, RZ, 0xfc, !PT ;  /* 0x000001800b087812 */ /* 0x040fe200078efcff */
[----:B------:R-:W-:Y:S02]  /*0fb0*/  @!P0 IMAD.MOV R12, RZ, RZ, -R12 ;  /* 0x000000ffff0c8224 */ /* 0x000fe400078e0a0c */
[C---:B------:R-:W-:Y:S01]  /*0fc0*/  IMAD R16, R10.reuse, R3, R16 ;  /* 0x000000030a107224 */ /* 0x040fe200078e0210 */
[----:B------:R-:W-:Y:S01]  /*0fd0*/  LOP3.LUT R3, R11, 0x100, RZ, 0xfc, !PT ;  /* 0x000001000b037812 */ /* 0x000fe200078efcff */
[----:B------:R-:W-:Y:S01]  /*0fe0*/  @!P5 IMAD.MOV R13, RZ, RZ, -R13 ;  /* 0x000000ffff0dd224 */ /* 0x000fe200078e0a0d */
[----:B------:R-:W-:Y:S01]  /*0ff0*/  ISETP.GT.U32.AND P5, PT, R10, R17, PT ;  /* 0x000000110a00720c */ /* 0x000fe20003fa4070 */
[----:B------:R-:W-:Y:S01]  /*1000*/  IMAD.HI.U32 R7, R0, R15, RZ ;  /* 0x0000000f00077227 */ /* 0x000fe200078e00ff */
[----:B------:R-:W-:-:S02]  /*1010*/  ISETP.GT.U32.AND P0, PT, R10, R16, PT ;  /* 0x000000100a00720c */ /* 0x000fc40003f04070 */
[----:B------:R-:W-:Y:S01]  /*1020*/  IABS R20, R3 ;  /* 0x0000000300147213 */ /* 0x000fe20000000000 */
[----:B------:R-:W-:Y:S01]  /*1030*/  IMAD.MOV R7, RZ, RZ, -R7 ;  /* 0x000000ffff077224 */ /* 0x000fe200078e0a07 */
[----:B------:R-:W-:Y:S01]  /*1040*/  IABS R28, R8 ;  /* 0x00000008001c7213 */ /* 0x000fe20000000000 */
[----:B------:R-:W-:Y:S01]  /*1050*/  @!P3 IMAD.MOV R29, RZ, RZ, -R29 ;  /* 0x000000ffff1db224 */ /* 0x000fe200078e0a1d */
[C---:B------:R-:W-:Y:S01]  /*1060*/  ISETP.GT.U32.AND P3, PT, R10.reuse, R14, PT ;  /* 0x0000000e0a00720c */ /* 0x040fe20003f64070 */
[----:B------:R-:W-:Y:S02]  /*1070*/  IMAD R15, R10, R7, R15 ;  /* 0x000000070a0f7224 */ /* 0x000fe400078e020f */
[----:B------:R-:W-:Y:S01]  /*1080*/  IMAD.HI.U32 R7, R0, R18, RZ ;  /* 0x0000001200077227 */ /* 0x000fe200078e00ff */
[----:B------:R1:W-:Y:S02]  /*1090*/  STL [R1+0x9a8], R29 ;  /* 0x0009a81d01007387 */ /* 0x0003e40000100800 */
[----:B------:R-:W-:Y:S01]  /*10a0*/  ISETP.GT.U32.AND P4, PT, R10, R15, PT ;  /* 0x0000000f0a00720c */ /* 0x000fe20003f84070 */
[--C-:B------:R-:W-:Y:S01]  /*10b0*/  @!P0 IMAD.IADD R16, R16, 0x1, -R10.reuse ;  /* 0x0000000110108824 */ /* 0x100fe200078e0a0a */
[----:B------:R-:W-:Y:S01]  /*10c0*/  ISETP.GE.AND P0, PT, R5, RZ, PT ;  /* 0x000000ff0500720c */ /* 0x000fe20003f06270 */
[----:B------:R-:W-:Y:S01]  /*10d0*/  @!P5 IMAD.IADD R17, R17, 0x1, -R10 ;  /* 0x000000011111d824 */ /* 0x000fe200078e0a0a */
[----:B------:R2:W-:Y:S01]  /*10e0*/  STL [R1+0x9ac], R12 ;  /* 0x0009ac0c01007387 */ /* 0x0005e20000100800 */
[----:B------:R-:W-:Y:S01]  /*10f0*/  IMAD.HI.U32 R5, R0, R19, RZ ;  /* 0x0000001300057227 */ /* 0x000fe200078e00ff */
[----:B------:R-:W-:-:S02]  /*1100*/  ISETP.GT.U32.AND P5, PT, R10, R16, PT ;  /* 0x000000100a00720c */ /* 0x000fc40003fa4070 */
[----:B------:R3:W-:Y:S01]  /*1110*/  STL [R1+0x9b0], R13 ;  /* 0x0009b00d01007387 */ /* 0x0007e20000100800 */
[----:B------:R-:W-:Y:S01]  /*1120*/  IMAD.MOV R5, RZ, RZ, -R5 ;  /* 0x000000ffff057224 */ /* 0x000fe200078e0a05 */
[----:B-1----:R-:W-:Y:S01]  /*1130*/  IADD3 R29, R6, 0x1b0, RZ ;  /* 0x000001b0061d7810 */ /* 0x002fe20007ffe0ff */
[--C-:B------:R-:W-:Y:S02]  /*1140*/  @!P3 IMAD.IADD R14, R14, 0x1, -R10.reuse ;  /* 0x000000010e0eb824 */ /* 0x100fe400078e0a0a */
[C---:B------:R-:W-:Y:S01]  /*1150*/  IMAD R19, R10.reuse, R5, R19 ;  /* 0x000000050a137224 */ /* 0x040fe200078e0213 */
[----:B--2---:R-:W-:Y:S01]  /*1160*/  LOP3.LUT R12, R11, 0x1a0, RZ, 0xfc, !PT ;  /* 0x000001a00b0c7812 */ /* 0x004fe200078efcff */
[--C-:B------:R-:W-:Y:S01]  /*1170*/  @!P4 IMAD.IADD R15, R15, 0x1, -R10.reuse ;  /* 0x000000010f0fc824 */ /* 0x100fe200078e0a0a */
[----:B------:R-:W-:Y:S01]  /*1180*/  ISETP.GT.U32.AND P3, PT, R10, R14, PT ;  /* 0x0000000e0a00720c */ /* 0x000fe20003f64070 */
[----:B------:R-:W-:Y:S01]  /*1190*/  IMAD.MOV R7, RZ, RZ, -R7 ;  /* 0x000000ffff077224 */ /* 0x000fe200078e0a07 */
[----:B---3--:R-:W-:Y:S01]  /*11a0*/  IADD3 R13, R6, 0x170, RZ ;  /* 0x00000170060d7810 */ /* 0x008fe20007ffe0ff */
[----:B------:R-:W-:Y:S01]  /*11b0*/  @!P5 IMAD.IADD R16, R16, 0x1, -R10 ;  /* 0x000000011010d824 */ /* 0x000fe200078e0a0a */
[C---:B------:R-:W-:Y:S01]  /*11c0*/  ISETP.GT.U32.AND P5, PT, R10.reuse, R19, PT ;  /* 0x000000130a00720c */ /* 0x040fe20003fa4070 */
[C---:B------:R-:W-:Y:S01]  /*11d0*/  IMAD R18, R10.reuse, R7, R18 ;  /* 0x000000070a127224 */ /* 0x040fe200078e0212 */
[----:B------:R-:W-:Y:S01]  /*11e0*/  ISETP.GT.U32.AND P4, PT, R10, R15, PT ;  /* 0x0000000f0a00720c */ /* 0x000fe20003f84070 */
[----:B------:R-:W-:Y:S01]  /*11f0*/  @!P2 IMAD.MOV R16, RZ, RZ, -R16 ;  /* 0x000000ffff10a224 */ /* 0x000fe200078e0a10 */
[----:B------:R-:W-:-:S02]  /*1200*/  ISETP.GE.AND P2, PT, R22, RZ, PT ;  /* 0x000000ff1600720c */ /* 0x000fc40003f46270 */
[----:B------:R-:W-:Y:S02]  /*1210*/  IABS R22, R22 ;  /* 0x0000001600167213 */ /* 0x000fe40000000000 */
[----:B------:R-:W-:Y:S01]  /*1220*/  IABS R27, R13 ;  /* 0x0000000d001b7213 */ /* 0x000fe20000000000 */
[----:B------:R-:W-:Y:S01]  /*1230*/  @!P3 IMAD.IADD R14, R14, 0x1, -R10 ;  /* 0x000000010e0eb824 */ /* 0x000fe200078e0a0a */
[----:B------:R-:W-:Y:S01]  /*1240*/  ISETP.GT.U32.AND P3, PT, R10, R18, PT ;  /* 0x000000120a00720c */ /* 0x000fe20003f64070 */
[----:B------:R-:W-:-:S04]  /*1250*/  IMAD.HI.U32 R5, R0, R22, RZ ;  /* 0x0000001600057227 */ /* 0x000fc800078e00ff */
[--C-:B------:R-:W-:Y:S02]  /*1260*/  @!P5 IMAD.IADD R19, R19, 0x1, -R10.reuse ;  /* 0x000000011313d824 */ /* 0x100fe400078e0a0a */
[----:B------:R-:W-:Y:S01]  /*1270*/  @!P4 IMAD.IADD R15, R15, 0x1, -R10 ;  /* 0x000000010f0fc824 */ /* 0x000fe200078e0a0a */
[----:B------:R-:W-:Y:S01]  /*1280*/  ISETP.GE.AND P4, PT, R4, RZ, PT ;  /* 0x000000ff0400720c */ /* 0x000fe20003f86270 */
[----:B------:R-:W-:Y:S01]  /*1290*/  IMAD.HI.U32 R4, R0, R20, RZ ;  /* 0x0000001400047227 */ /* 0x000fe200078e00ff */
[----:B------:R-:W-:-:S03]  /*12a0*/  ISETP.GT.U32.AND P5, PT, R10, R19, PT ;  /* 0x000000130a00720c */ /* 0x000fc60003fa4070 */
[----:B------:R-:W-:Y:S02]  /*12b0*/  IMAD.MOV R4, RZ, RZ, -R4 ;  /* 0x000000ffff047224 */ /* 0x000fe400078e0a04 */
[----:B------:R-:W-:Y:S01]  /*12c0*/  @!P1 IMAD.MOV R14, RZ, RZ, -R14 ;  /* 0x000000ffff0e9224 */ /* 0x000fe200078e0a0e */
[C---:B------:R-:W-:Y:S01]  /*12d0*/  ISETP.GT.U32.AND P1, PT, R10.reuse, R17, PT ;  /* 0x000000110a00720c */ /* 0x040fe20003f24070 */
[----:B------:R-:W-:Y:S02]  /*12e0*/  IMAD R20, R10, R4, R20 ;  /* 0x000000040a147224 */ /* 0x000fe400078e0214 */
[--C-:B------:R-:W-:Y:S01]  /*12f0*/  @!P3 IMAD.IADD R18, R18, 0x1, -R10.reuse ;  /* 0x000000011212b824 */ /* 0x100fe200078e0a0a */
[----:B------:R1:W-:Y:S01]  /*1300*/  STL [R1+0x9b4], R14 ;  /* 0x0009b40e01007387 */ /* 0x0003e20000100800 */
[----:B------:R-:W-:Y:S01]  /*1310*/  @!P6 IMAD.MOV R15, RZ, RZ, -R15 ;  /* 0x000000ffff0fe224 */ /* 0x000fe200078e0a0f */
[----:B------:R-:W-:Y:S01]  /*1320*/  ISETP.GE.AND P6, PT, R2, RZ, PT ;  /* 0x000000ff0200720c */ /* 0x000fe20003fc6270 */
[--C-:B------:R-:W-:Y:S01]  /*1330*/  @!P5 IMAD.IADD R19, R19, 0x1, -R10.reuse ;  /* 0x000000011313d824 */ /* 0x100fe200078e0a0a */
[C---:B------:R-:W-:Y:S01]  /*1340*/  ISETP.GT.U32.AND P5, PT, R10.reuse, R20, PT ;  /* 0x000000140a00720c */ /* 0x040fe20003fa4070 */
[----:B------:R-:W-:Y:S01]  /*1350*/  IMAD.MOV R5, RZ, RZ, -R5 ;  /* 0x000000ffff057224 */ /* 0x000fe200078e0a05 */
[C---:B------:R-:W-:Y:S01]  /*1360*/  ISETP.GT.U32.AND P3, PT, R10.reuse, R18, PT ;  /* 0x000000120a00720c */ /* 0x040fe20003f64070 */
[----:B------:R2:W-:Y:S02]  /*1370*/  STL [R1+0x9b8], R15 ;  /* 0x0009b80f01007387 */ /* 0x0005e40000100800 */
[----:B------:R-:W-:Y:S01]  /*1380*/  @!P1 IMAD.IADD R17, R17, 0x1, -R10 ;  /* 0x0000000111119824 */ /* 0x000fe200078e0a0a */
[----:B------:R-:W-:Y:S01]  /*1390*/  ISETP.GE.AND P1, PT, R3, RZ, PT ;  /* 0x000000ff0300720c */ /* 0x000fe20003f26270 */
[----:B------:R-:W-:Y:S01]  /*13a0*/  STL [R1+0x9bc], R16 ;  /* 0x0009bc1001007387 */ /* 0x000fe20000100800 */
[----:B------:R-:W-:Y:S01]  /*13b0*/  IMAD R22, R10, R5, R22 ;  /* 0x000000050a167224 */ /* 0x000fe200078e0216 */
[----:B-1----:R-:W-:Y:S01]  /*13c0*/  IADD3 R14, R6, 0x150, RZ ;  /* 0x00000150060e7810 */ /* 0x002fe20007ffe0ff */
[----:B------:R-:W-:Y:S01]  /*13d0*/  @!P0 IMAD.MOV R17, RZ, RZ, -R17 ;  /* 0x000000ffff118224 */ /* 0x000fe200078e0a11 */
[----:B------:R-:W-:Y:S01]  /*13e0*/  ISETP.GE.AND P0, PT, R23, RZ, PT ;  /* 0x000000ff1700720c */ /* 0x000fe20003f06270 */
[----:B------:R-:W-:Y:S01]  /*13f0*/  @!P6 IMAD.MOV R19, RZ, RZ, -R19 ;  /* 0x000000ffff13e224 */ /* 0x000fe200078e0a13 */
[----:B------:R-:W-:Y:S01]  /*1400*/  IABS R23, R23 ;  /* 0x0000001700177213 */ /* 0x000fe20000000000 */
[--C-:B------:R-:W-:Y:S01]  /*1410*/  @!P5 IMAD.IADD R20, R20, 0x1, -R10.reuse ;  /* 0x000000011414d824 */ /* 0x100fe200078e0a0a */
[----:B------:R-:W-:Y:S01]  /*1420*/  STL [R1+0x9c0], R17 ;  /* 0x0009c01101007387 */ /* 0x000fe20000100800 */
[----:B------:R-:W-:Y:S01]  /*1430*/  @!P3 IMAD.IADD R18, R18, 0x1, -R10 ;  /* 0x000000011212b824 */ /* 0x000fe200078e0a0a */
[----:B------:R-:W-:Y:S01]  /*1440*/  ISETP.GE.AND P3, PT, R21, RZ, PT ;  /* 0x000000ff1500720c */ /* 0x000fe20003f66270 */
[----:B------:R-:W-:Y:S01]  /*1450*/  IMAD.HI.U32 R4, R0, R23, RZ ;  /* 0x0000001700047227 */ /* 0x000fe200078e00ff */
[----:B------:R-:W-:-:S02]  /*1460*/  ISETP.GT.U32.AND P5, PT, R10, R20, PT ;  /* 0x000000140a00720c */ /* 0x000fc40003fa4070 */
[----:B------:R-:W-:Y:S01]  /*1470*/  IABS R21, R21 ;  /* 0x0000001500157213 */ /* 0x000fe20000000000 */
[----:B------:R-:W-:Y:S01]  /*1480*/  @!P4 IMAD.MOV R18, RZ, RZ, -R18 ;  /* 0x000000ffff12c224 */ /* 0x000fe200078e0a12 */
[----:B------:R-:W-:Y:S01]  /*1490*/  ISETP.GE.AND P4, PT, R24, RZ, PT ;  /* 0x000000ff1800720c */ /* 0x000fe20003f86270 */
[----:B------:R-:W-:Y:S01]  /*14a0*/  IMAD.MOV R4, RZ, RZ, -R4 ;  /* 0x000000ffff047224 */ /* 0x000fe200078e0a04 */
[----:B------:R-:W-:Y:S01]  /*14b0*/  IABS R25, R14 ;  /* 0x0000000e00197213 */ /* 0x000fe20000000000 */
[----:B------:R-:W-:Y:S01]  /*14c0*/  IMAD.HI.U32 R2, R0, R21, RZ ;  /* 0x0000001500027227 */ /* 0x000fe200078e00ff */
[----:B------:R1:W-:Y:S01]  /*14d0*/  STL [R1+0x9c4], R18 ;  /* 0x0009c41201007387 */ /* 0x0003e20000100800 */
[----:B------:R-:W-:Y:S02]  /*14e0*/  IABS R24, R24 ;  /* 0x0000001800187213 */ /* 0x000fe40000000000 */
[----:B------:R-:W-:Y:S01]  /*14f0*/  IMAD.MOV R2, RZ, RZ, -R2 ;  /* 0x000000ffff027224 */ /* 0x000fe200078e0a02 */
[----:B------:R3:W-:Y:S01]  /*1500*/  STL [R1+0x9c8], R19 ;  /* 0x0009c81301007387 */ /* 0x0007e20000100800 */
[----:B------:R-:W-:Y:S01]  /*1510*/  @!P5 IMAD.IADD R20, R20, 0x1, -R10 ;  /* 0x000000011414d824 */ /* 0x000fe200078e0a0a */
[C---:B------:R-:W-:Y:S01]  /*1520*/  ISETP.GT.U32.AND P5, PT, R10.reuse, R22, PT ;  /* 0x000000160a00720c */ /* 0x040fe20003fa4070 */
[----:B------:R-:W-:Y:S01]  /*1530*/  IMAD R21, R10, R2, R21 ;  /* 0x000000020a157224 */ /* 0x000fe200078e0215 */
[----:B--2---:R-:W-:Y:S01]  /*1540*/  LOP3.LUT R15, R11, 0x1c0, RZ, 0xfc, !PT ;  /* 0x000001c00b0f7812 */ /* 0x004fe200078efcff */
[----:B------:R-:W-:Y:S01]  /*1550*/  @!P1 IMAD.MOV R20, RZ, RZ, -R20 ;  /* 0x000000ffff149224 */ /* 0x000fe200078e0a14 */
[----:B-1----:R-:W-:Y:S01]  /*1560*/  IADD3 R18, R6, 0x190, RZ ;  /* 0x0000019006127810 */ /* 0x002fe20007ffe0ff */
[----:B------:R-:W-:Y:S01]  /*1570*/  IMAD.HI.U32 R2, R0, R25, RZ ;  /* 0x0000001900027227 */ /* 0x000fe200078e00ff */
[----:B------:R-:W-:-:S02]  /*1580*/  ISETP.GT.U32.AND P6, PT, R10, R21, PT ;  /* 0x000000150a00720c */ /* 0x000fc40003fc4070 */
[----:B------:R-:W-:Y:S01]  /*1590*/  STL [R1+0x9cc], R20 ;  /* 0x0009cc1401007387 */ /* 0x000fe20000100800 */
[----:B------:R-:W-:Y:S01]  /*15a0*/  IMAD.HI.U32 R3, R0, R24, RZ ;  /* 0x0000001800037227 */ /* 0x000fe200078e00ff */
[----:B------:R-:W-:Y:S02]  /*15b0*/  IABS R5, R18 ;  /* 0x0000001200057213 */ /* 0x000fe40000000000 */
[----:B------:R1:W-:Y:S01]  /*15c0*/  STL [R1+0x9d0], R29 ;  /* 0x0009d01d01007387 */ /* 0x0003e20000100800 */
[----:B------:R-:W-:Y:S02]  /*15d0*/  @!P5 IMAD.IADD R22, R22, 0x1, -R10 ;  /* 0x000000011616d824 */ /* 0x000fe400078e0a0a */
[----:B------:R-:W-:Y:S01]  /*15e0*/  IMAD.MOV R2, RZ, RZ, -R2 ;  /* 0x000000ffff027224 */ /* 0x000fe200078e0a02 */
[----:B------:R-:W2:Y:S01]  /*15f0*/  LDL.LU R16, [R1+0x38] ;  /* 0x0000380001107983 */ /* 0x000ea20000300800 */
[----:B------:R-:W-:Y:S01]  /*1600*/  IMAD.MOV R3, RZ, RZ, -R3 ;  /* 0x000000ffff037224 */ /* 0x000fe200078e0a03 */
[----:B------:R-:W-:Y:S01]  /*1610*/  ISETP.GT.U32.AND P5, PT, R10, R22, PT ;  /* 0x000000160a00720c */ /* 0x000fe20003fa4070 */
[----:B------:R-:W-:-:S02]  /*1620*/  @!P6 IMAD.IADD R21, R21, 0x1, -R10 ;  /* 0x000000011515e824 */ /* 0x000fc400078e0a0a */
[C---:B------:R-:W-:Y:S02]  /*1630*/  IMAD R23, R10.reuse, R4, R23 ;  /* 0x000000040a177224 */ /* 0x040fe400078e0217 */
[C---:B------:R-:W-:Y:S01]  /*1640*/  IMAD R25, R10.reuse, R2, R25 ;  /* 0x000000020a197224 */ /* 0x040fe200078e0219 */
[C---:B------:R-:W-:Y:S01]  /*1650*/  ISETP.GT.U32.AND P1, PT, R10.reuse, R21, PT ;  /* 0x000000150a00720c */ /* 0x040fe20003f24070 */
[C---:B------:R-:W-:Y:S01]  /*1660*/  IMAD R24, R10.reuse, R3, R24 ;  /* 0x000000030a187224 */ /* 0x040fe200078e0218 */
[----:B------:R-:W-:Y:S01]  /*1670*/  ISETP.GT.U32.AND P6, PT, R10, R23, PT ;  /* 0x000000170a00720c */ /* 0x000fe20003fc4070 */
[----:B------:R-:W-:Y:S01]  /*1680*/  IMAD.HI.U32 R2, R0, R26, RZ ;  /* 0x0000001a00027227 */ /* 0x000fe200078e00ff */
[----:B------:R-:W-:-:S03]  /*1690*/  IABS R3, R12 ;  /* 0x0000000c00037213 */ /* 0x000fc60000000000 */
[----:B------:R-:W-:Y:S02]  /*16a0*/  IMAD.MOV R2, RZ, RZ, -R2 ;  /* 0x000000ffff027224 */ /* 0x000fe400078e0a02 */
[----:B------:R-:W-:Y:S01]  /*16b0*/  @!P5 IMAD.IADD R22, R22, 0x1, -R10 ;  /* 0x000000011616d824 */ /* 0x000fe200078e0a0a */
[C---:B------:R-:W-:Y:S01]  /*16c0*/  ISETP.GT.U32.AND P5, PT, R10.reuse, R25, PT ;  /* 0x000000190a00720c */ /* 0x040fe20003fa4070 */
[C---:B------:R-:W-:Y:S02]  /*16d0*/  IMAD R26, R10.reuse, R2, R26 ;  /* 0x000000020a1a7224 */ /* 0x040fe400078e021a */
[----:B------:R-:W-:Y:S01]  /*16e0*/  @!P1 IMAD.IADD R21, R21, 0x1, -R10 ;  /* 0x0000000115159824 */ /* 0x000fe200078e0a0a */
[----:B------:R-:W-:Y:S01]  /*16f0*/  ISETP.GT.U32.AND P1, PT, R10, R24, PT ;  /* 0x000000180a00720c */ /* 0x000fe20003f24070 */
[----:B------:R-:W-:-:S04]  /*1700*/  IMAD.HI.U32 R2, R0, R27, RZ ;  /* 0x0000001b00027227 */ /* 0x000fc800078e00ff */
[----:B------:R-:W-:Y:S01]  /*1710*/  @!P3 IMAD.MOV R21, RZ, RZ, -R21 ;  /* 0x000000ffff15b224 */ /* 0x000fe200078e0a15 */
[----:B------:R-:W-:Y:S01]  /*1720*/  ISETP.GT.U32.AND P3, PT, R10, R26, PT ;  /* 0x0000001a0a00720c */ /* 0x000fe20003f64070 */
[----:B------:R-:W-:Y:S02]  /*1730*/  @!P6 IMAD.IADD R23, R23, 0x1, -R10 ;  /* 0x000000011717e824 */ /* 0x000fe400078e0a0a */
[----:B------:R-:W-:Y:S02]  /*1740*/  IMAD.MOV R2, RZ, RZ, -R2 ;  /* 0x000000ffff027224 */ /* 0x000fe400078e0a02 */
[----:B------:R-:W-:Y:S01]  /*1750*/  IMAD.HI.U32 R4, R0, R28, RZ ;  /* 0x0000001c00047227 */ /* 0x000fe200078e00ff */
[----:B------:R-:W-:-:S03]  /*1760*/  ISETP.GT.U32.AND P6, PT, R10, R23, PT ;  /* 0x000000170a00720c */ /* 0x000fc60003fc4070 */
[--C-:B------:R-:W-:Y:S01]  /*1770*/  @!P1 IMAD.IADD R24, R24, 0x1, -R10.reuse ;  /* 0x0000000118189824 */ /* 0x100fe200078e0a0a */
[----:B---3--:R-:W3:Y:S01]  /*1780*/  S2R R19, SR_TID.X ;  /* 0x0000000000137919 */ /* 0x008ee20000002100 */
[----:B------:R-:W-:Y:S01]  /*1790*/  IMAD R27, R10, R2, R27 ;  /* 0x000000020a1b7224 */ /* 0x000fe200078e021b */
[----:B------:R-:W-:Y:S01]  /*17a0*/  ISETP.GE.AND P1, PT, R14, RZ, PT ;  /* 0x000000ff0e00720c */ /* 0x000fe20003f26270 */
[----:B------:R-:W-:Y:S02]  /*17b0*/  IMAD.MOV.U32 R2, RZ, RZ, R5 ;  /* 0x000000ffff027224 */ /* 0x000fe400078e0005 */
[----:B------:R-:W-:Y:S01]  /*17c0*/  @!P5 IMAD.IADD R25, R25, 0x1, -R10 ;  /* 0x000000011919d824 */ /* 0x000fe200078e0a0a */
[----:B------:R-:W-:Y:S01]  /*17d0*/  ISETP.GT.U32.AND P5, PT, R10, R24, PT ;  /* 0x000000180a00720c */ /* 0x000fe20003fa4070 */
[----:B------:R-:W-:Y:S02]  /*17e0*/  IMAD.MOV R4, RZ, RZ, -R4 ;  /* 0x000000ffff047224 */ /* 0x000fe400078e0a04 */
[----:B------:R-:W-:-:S04]  /*17f0*/  IMAD.HI.U32 R7, R0, R2, RZ ;  /* 0x0000000200077227 */ /* 0x000fc800078e00ff */
[----:B------:R-:W-:Y:S01]  /*1800*/  @!P3 IMAD.IADD R26, R26, 0x1, -R10 ;  /* 0x000000011a1ab824 */ /* 0x000fe200078e0a0a */
[C---:B------:R-:W-:Y:S01]  /*1810*/  ISETP.GT.U32.AND P3, PT, R10.reuse, R25, PT ;  /* 0x000000190a00720c */ /* 0x040fe20003f64070 */
[----:B------:R-:W-:Y:S01]  /*1820*/  IMAD R28, R10, R4, R28 ;  /* 0x000000040a1c7224 */ /* 0x000fe200078e021c */
[----:B------:R-:W-:Y:S01]  /*1830*/  IABS R4, R29 ;  /* 0x0000001d00047213 */ /* 0x000fe20000000000 */
[----:B------:R-:W-:-:S04]  /*1840*/  IMAD.HI.U32 R5, R0, R3, RZ ;  /* 0x0000000300057227 */ /* 0x000fc800078e00ff */
[----:B------:R-:W-:Y:S02]  /*1850*/  IMAD.MOV R7, RZ, RZ, -R7 ;  /* 0x000000ffff077224 */ /* 0x000fe400078e0a07 */
[----:B------:R-:W-:Y:S01]  /*1860*/  @!P2 IMAD.MOV R22, RZ, RZ, -R22 ;  /* 0x000000ffff16a224 */ /* 0x000fe200078e0a16 */
[C---:B------:R-:W-:Y:S01]  /*1870*/  ISETP.GT.U32.AND P2, PT, R10.reuse, R27, PT ;  /* 0x0000001b0a00720c */ /* 0x040fe20003f44070 */
[----:B------:R-:W-:Y:S02]  /*1880*/  IMAD.MOV R5, RZ, RZ, -R5 ;  /* 0x000000ffff057224 */ /* 0x000fe400078e0a05 */
[----:B------:R-:W-:Y:S01]  /*1890*/  @!P6 IMAD.IADD R23, R23, 0x1, -R10 ;  /* 0x000000011717e824 */ /* 0x000fe200078e0a0a */
[C---:B------:R-:W-:Y:S01]  /*18a0*/  ISETP.GT.U32.AND P6, PT, R10.reuse, R28, PT ;  /* 0x0000001c0a00720c */ /* 0x040fe20003fc4070 */
[C---:B------:R-:W-:Y:S02]  /*18b0*/  IMAD R2, R10.reuse, R7, R2 ;  /* 0x000000070a027224 */ /* 0x040fe400078e0202 */
[----:B------:R-:W-:-:S02]  /*18c0*/  IMAD R3, R10, R5, R3 ;  /* 0x000000050a037224 */ /* 0x000fc400078e0203 */
[--C-:B------:R-:W-:Y:S01]  /*18d0*/  @!P5 IMAD.IADD R24, R24, 0x1, -R10.reuse ;  /* 0x000000011818d824 */ /* 0x100fe200078e0a0a */
[C---:B------:R-:W-:Y:S01]  /*18e0*/  ISETP.GT.U32.AND P5, PT, R10.reuse, R2, PT ;  /* 0x000000020a00720c */ /* 0x040fe20003fa4070 */
[----:B------:R-:W-:Y:S01]  /*18f0*/  @!P3 IMAD.IADD R25, R25, 0x1, -R10 ;  /* 0x000000011919b824 */ /* 0x000fe200078e0a0a */
[----:B------:R-:W-:Y:S01]  /*1900*/  ISETP.GT.U32.AND P3, PT, R10, R3, PT ;  /* 0x000000030a00720c */ /* 0x000fe20003f64070 */
[----:B------:R-:W-:-:S04]  /*1910*/  IMAD.HI.U32 R5, R0, R4, RZ ;  /* 0x0000000400057227 */ /* 0x000fc800078e00ff */
[--C-:B------:R-:W-:Y:S01]  /*1920*/  @!P2 IMAD.IADD R27, R27, 0x1, -R10.reuse ;  /* 0x000000011b1ba824 */ /* 0x100fe200078e0a0a */
[----:B------:R-:W-:Y:S01]  /*1930*/  ISETP.GT.U32.AND P2, PT, R10, R26, PT ;  /* 0x0000001a0a00720c */ /* 0x000fe20003f44070 */
[--C-:B------:R-:W-:Y:S02]  /*1940*/  @!P6 IMAD.IADD R28, R28, 0x1, -R10.reuse ;  /* 0x000000011c1ce824 */ /* 0x100fe400078e0a0a */
[----:B------:R-:W-:Y:S01]  /*1950*/  IMAD.MOV R5, RZ, RZ, -R5 ;  /* 0x000000ffff057224 */ /* 0x000fe200078e0a05 */
[----:B------:R-:W-:Y:S01]  /*1960*/  ISETP.GT.U32.AND P6, PT, R10, R27, PT ;  /* 0x0000001b0a00720c */ /* 0x000fe20003fc4070 */
[----:B------:R-:W-:Y:S02]  /*1970*/  @!P5 IMAD.IADD R2, R2, 0x1, -R10 ;  /* 0x000000010202d824 */ /* 0x000fe400078e0a0a */
[----:B------:R-:W-:Y:S01]  /*1980*/  IMAD R4, R10, R5, R4 ;  /* 0x000000050a047224 */ /* 0x000fe200078e0204 */
[----:B------:R-:W-:Y:S01]  /*1990*/  IABS R5, R15 ;  /* 0x0000000f00057213 */ /* 0x000fe20000000000 */
[----:B------:R-:W-:Y:S01]  /*19a0*/  @!P3 IMAD.IADD R3, R3, 0x1, -R10 ;  /* 0x000000010303b824 */ /* 0x000fe200078e0a0a */
[----:B------:R-:W-:Y:S01]  /*19b0*/  ISETP.GE.AND P5, PT, R8, RZ, PT ;  /* 0x000000ff0800720c */ /* 0x000fe20003fa6270 */
[----:B------:R-:W-:Y:S01]  /*19c0*/  @!P0 IMAD.MOV R23, RZ, RZ, -R23 ;  /* 0x000000ffff178224 */ /* 0x000fe200078e0a17 */
[----:B------:R-:W-:Y:S01]  /*19d0*/  ISETP.GT.U32.AND P3, PT, R10, R2, PT ;  /* 0x000000020a00720c */ /* 0x000fe20003f64070 */
[----:B------:R-:W-:Y:S01]  /*19e0*/  IMAD.HI.U32 R8, R0, R5, RZ ;  /* 0x0000000500087227 */ /* 0x000fe200078e00ff */
[----:B------:R-:W-:-:S03]  /*19f0*/  ISETP.GT.U32.AND P0, PT, R10, R28, PT ;  /* 0x0000001c0a00720c */ /* 0x000fc60003f04070 */
[----:B------:R-:W-:Y:S01]  /*1a00*/  @!P6 IMAD.IADD R27, R27, 0x1, -R10 ;  /* 0x000000011b1be824 */ /* 0x000fe200078e0a0a */
[----:B------:R-:W-:Y:S01]  /*1a10*/  ISETP.GT.U32.AND P6, PT, R10, R4, PT ;  /* 0x000000040a00720c */ /* 0x000fe20003fc4070 */
[----:B------:R-:W-:Y:S01]  /*1a20*/  IMAD.MOV R8, RZ, RZ, -R8 ;  /* 0x000000ffff087224 */ /* 0x000fe200078e0a08 */
[----:B------:R-:W-:Y:S01]  /*1a30*/  IABS R7, R11 ;  /* 0x0000000b00077213 */ /* 0x000fe20000000000 */
[--C-:B------:R-:W-:Y:S01]  /*1a40*/  @!P2 IMAD.IADD R26, R26, 0x1, -R10.reuse ;  /* 0x000000011a1aa824 */ /* 0x100fe200078e0a0a */
[----:B------:R-:W-:Y:S01]  /*1a50*/  ISETP.GE.AND P2, PT, R9, RZ, PT ;  /* 0x000000ff0900720c */ /* 0x000fe20003f46270 */
[----:B------:R-:W-:Y:S02]  /*1a60*/  IMAD R5, R10, R8, R5 ;  /* 0x000000080a057224 */ /* 0x000fe400078e0205 */
[----:B------:R-:W-:Y:S02]  /*1a70*/  @!P3 IMAD.IADD R2, R2, 0x1, -R10 ;  /* 0x000000010202b824 */ /* 0x000fe400078e0a0a */
[----:B------:R-:W-:Y:S01]  /*1a80*/  @!P4 IMAD.MOV R24, RZ, RZ, -R24 ;  /* 0x000000ffff18c224 */ /* 0x000fe200078e0a18 */
[----:B------:R-:W-:Y:S01]  /*1a90*/  ISETP.GT.U32.AND P3, PT, R10, R5, PT ;  /* 0x000000050a00720c */ /* 0x000fe20003f64070 */
[----:B------:R-:W-:-:S04]  /*1aa0*/  IMAD.HI.U32 R9, R0, R7, RZ ;  /* 0x0000000700097227 */ /* 0x000fc800078e00ff */
[--C-:B------:R-:W-:Y:S02]  /*1ab0*/  @!P6 IMAD.IADD R4, R4, 0x1, -R10.reuse ;  /* 0x000000010404e824 */ /* 0x100fe400078e0a0a */
[--C-:B------:R-:W-:Y:S01]  /*1ac0*/  @!P0 IMAD.IADD R28, R28, 0x1, -R10.reuse ;  /* 0x000000011c1c8824 */ /* 0x100fe200078e0a0a */
[----:B------:R-:W-:Y:S01]  /*1ad0*/  ISETP.GE.AND P0, PT, R13, RZ, PT ;  /* 0x000000ff0d00720c */ /* 0x000fe20003f06270 */
[----:B------:R-:W-:Y:S01]  /*1ae0*/  IMAD.MOV R8, RZ, RZ, -R9 ;  /* 0x000000ffff087224 */ /* 0x000fe200078e0a09 */
[----:B------:R-:W-:Y:S02]  /*1af0*/  ISETP.GT.U32.AND P4, PT, R10, R4, PT ;  /* 0x000000040a00720c */ /* 0x000fe40003f84070 */
[C---:B------:R-:W-:Y:S01]  /*1b00*/  IADD3 R13, R6.reuse, 0x1f0, RZ ;  /* 0x000001f0060d7810 */ /* 0x040fe20007ffe0ff */
[----:B------:R-:W-:Y:S01]  /*1b10*/  @!P3 IMAD.IADD R5, R5, 0x1, -R10 ;  /* 0x000000010505b824 */ /* 0x000fe200078e0a0a */
[----:B------:R-:W-:Y:S01]  /*1b20*/  IADD3 R17, R6, 0x1d0, RZ ;  /* 0x000001d006117810 */ /* 0x000fe20007ffe0ff */
[----:B------:R-:W-:Y:S01]  /*1b30*/  IMAD R6, R10, R8, R7 ;  /* 0x000000080a067224 */ /* 0x000fe200078e0207 */
[----:B------:R-:W-:-:S02]  /*1b40*/  LOP3.LUT R14, R11, 0x1e0, RZ, 0xfc, !PT ;  /* 0x000001e00b0e7812 */ /* 0x000fc400078efcff */
[----:B------:R-:W-:Y:S02]  /*1b50*/  ISETP.GE.AND P3, PT, R12, RZ, PT ;  /* 0x000000ff0c00720c */ /* 0x000fe40003f66270 */
[----:B------:R-:W4:Y:S01]  /*1b60*/  LDL.LU R12, [R1+0x40] ;  /* 0x00004000010c7983 */ /* 0x000f220000300800 */
[----:B------:R-:W-:Y:S02]  /*1b70*/  IABS R8, R13 ;  /* 0x0000000d00087213 */ /* 0x000fe40000000000 */
[----:B------:R-:W-:Y:S02]  /*1b80*/  IABS R7, R14 ;  /* 0x0000000e00077213 */ /* 0x000fe40000000000 */
[----:B------:R-:W-:Y:S01]  /*1b90*/  IABS R9, R17 ;  /* 0x0000001100097213 */ /* 0x000fe20000000000 */
[----:B-1----:R-:W-:Y:S01]  /*1ba0*/  IMAD.MOV.U32 R29, RZ, RZ, R8 ;  /* 0x000000ffff1d7224 */ /* 0x002fe200078e0008 */
[----:B---3--:R-:W-:Y:S01]  /*1bb0*/  LOP3.LUT R19, R19, 0xff, RZ, 0xc0, !PT ;  /* 0x000000ff13137812 */ /* 0x008fe200078ec0ff */
[----:B------:R-:W-:Y:S01]  /*1bc0*/  @!P4 IMAD.IADD R4, R4, 0x1, -R10 ;  /* 0x000000010404c824 */ /* 0x000fe200078e0a0a */
[----:B------:R-:W-:Y:S01]  /*1bd0*/  ISETP.GE.AND P4, PT, R18, RZ, PT ;  /* 0x000000ff1200720c */ /* 0x000fe20003f86270 */
[----:B------:R-:W-:-:S04]  /*1be0*/  IMAD.HI.U32 R8, R0, R7, RZ ;  /* 0x0000000700087227 */ /* 0x000fc800078e00ff */
[----:B------:R-:W-:-:S04]  /*1bf0*/  IMAD.HI.U32 R20, R0, R9, RZ ;  /* 0x0000000900147227 */ /* 0x000fc800078e00ff */
[----:B------:R-:W-:-:S04]  /*1c00*/  IMAD.HI.U32 R18, R0, R29, RZ ;  /* 0x0000001d00127227 */ /* 0x000fc800078e00ff */
[----:B------:R-:W-:Y:S02]  /*1c10*/  IMAD.MOV R8, RZ, RZ, -R8 ;  /* 0x000000ffff087224 */ /* 0x000fe400078e0a08 */
[----:B------:R-:W-:Y:S02]  /*1c20*/  IMAD.MOV R0, RZ, RZ, -R20 ;  /* 0x000000ffff007224 */ /* 0x000fe400078e0a14 */
[----:B------:R-:W-:Y:S02]  /*1c30*/  IMAD.MOV R20, RZ, RZ, -R18 ;  /* 0x000000ffff147224 */ /* 0x000fe400078e0a12 */
[C---:B------:R-:W-:Y:S02]  /*1c40*/  IMAD R7, R10.reuse, R8, R7 ;  /* 0x000000080a077224 */ /* 0x040fe400078e0207 */
[C---:B------:R-:W-:Y:S02]  /*1c50*/  IMAD R8, R10.reuse, R0, R9 ;  /* 0x000000000a087224 */ /* 0x040fe400078e0209 */
[----:B------:R-:W-:-:S02]  /*1c60*/  IMAD R9, R10, R20, R29 ;  /* 0x000000140a097224 */ /* 0x000fc400078e021d */
[----:B--2---:R-:W-:-:S05]  /*1c70*/  IMAD R16, R16, 0x100, R19 ;  /* 0x0000010010107824 */ /* 0x004fca00078e0213 */
[----:B------:R1:W-:Y:S04]  /*1c80*/  STL [R1+0x7ec], R16 ;  /* 0x0007ec1001007387 */ /* 0x0003e80000100800 */
[----:B------:R-:W2:Y:S01]  /*1c90*/  LDL.LU R29, [R1+0x9d0] ;  /* 0x0009d000011d7983 */ /* 0x000ea20000300800 */
[----:B------:R-:W-:-:S03]  /*1ca0*/  ISETP.GT.U32.AND P6, PT, R10, R3, PT ;  /* 0x000000030a00720c */ /* 0x000fc60003fc4070 */
[----:B------:R-:W3:Y:S10]  /*1cb0*/  S2R R18, SR_TID.X ;  /* 0x0000000000127919 */ /* 0x000ef40000002100 */
[----:B------:R-:W-:Y:S01]  /*1cc0*/  @!P6 IMAD.IADD R3, R3, 0x1, -R10 ;  /* 0x000000010303e824 */ /* 0x000fe200078e0a0a */
[----:B------:R-:W-:Y:S01]  /*1cd0*/  ISETP.GT.U32.AND P6, PT, R10, R6, PT ;  /* 0x000000060a00720c */ /* 0x000fe20003fc4070 */
[----:B------:R-:W-:-:S02]  /*1ce0*/  @!P1 IMAD.MOV R25, RZ, RZ, -R25 ;  /* 0x000000ffff199224 */ /* 0x000fc400078e0a19 */
[----:B------:R-:W-:-:S10]  /*1cf0*/  IMAD.MOV.U32 R19, RZ, RZ, 0x1f ;  /* 0x0000001fff137424 */ /* 0x000fd400078e00ff */
[----:B------:R-:W-:Y:S01]  /*1d00*/  @!P6 IMAD.IADD R6, R6, 0x1, -R10 ;  /* 0x000000010606e824 */ /* 0x000fe200078e0a0a */
[----:B------:R-:W-:-:S04]  /*1d10*/  ISETP.GT.U32.AND P6, PT, R10, R5, PT ;  /* 0x000000050a00720c */ /* 0x000fc80003fc4070 */
[----:B------:R-:W-:Y:S02]  /*1d20*/  ISETP.GT.U32.AND P1, PT, R10, R6, PT ;  /* 0x000000060a00720c */ /* 0x000fe40003f24070 */
[----:B---3--:R-:W-:Y:S02]  /*1d30*/  SHF.R.U32.HI R0, RZ, 0x8, R18 ;  /* 0x00000008ff007819 */ /* 0x008fe40000011612 */
[----:B------:R-:W-:Y:S02]  /*1d40*/  IADD3 R20, R19, c[0x0][0x180], RZ ;  /* 0x0000600013147a10 */ /* 0x000fe40007ffe0ff */
[----:B------:R-:W-:Y:S02]  /*1d50*/  LOP3.LUT R19, R18, 0x1f, RZ, 0xc0, !PT ;  /* 0x0000001f12137812 */ /* 0x000fe400078ec0ff */
[----:B------:R-:W-:Y:S01]  /*1d60*/  SGXT.U32 R18, R0, 0x1 ;  /* 0x000000010012781a */ /* 0x000fe20000000000 */
[----:B------:R-:W-:Y:S01]  /*1d70*/  @!P6 IMAD.IADD R5, R5, 0x1, -R10 ;  /* 0x000000010505e824 */ /* 0x000fe200078e0a0a */
[----:B------:R-:W-:-:S03]  /*1d80*/  ISETP.GT.AND P6, PT, R20, 0x1f, PT ;  /* 0x0000001f1400780c */ /* 0x000fc60003fc4270 */
[----:B------:R-:W-:Y:S01]  /*1d90*/  @!P1 IMAD.IADD R6, R6, 0x1, -R10 ;  /* 0x0000000106069824 */ /* 0x000fe200078e0a0a */
[----:B------:R-:W-:Y:S02]  /*1da0*/  ISETP.GE.AND P1, PT, R18, c[0x0][0x180], PT ;  /* 0x0000600012007a0c */ /* 0x000fe40003f26270 */
[----:B------:R-:W-:Y:S01]  /*1db0*/  SEL R0, RZ, 0x4, !P6 ;  /* 0x00000004ff007807 */ /* 0x000fe20007000000 */
[----:B------:R-:W-:Y:S01]  /*1dc0*/  @!P2 IMAD.MOV R26, RZ, RZ, -R26 ;  /* 0x000000ffff1aa224 */ /* 0x000fe200078e0a1a */
[----:B------:R-:W-:Y:S01]  /*1dd0*/  ISETP.GT.U32.AND P2, PT, R10, R7, PT ;  /* 0x000000070a00720c */ /* 0x000fe20003f44070 */
[----:B------:R-:W-:Y:S01]  /*1de0*/  @!P0 IMAD.MOV R27, RZ, RZ, -R27 ;  /* 0x000000ffff1b8224 */ /* 0x000fe200078e0a1b */
[----:B------:R-:W-:Y:S02]  /*1df0*/  SEL R20, R0, RZ, !P1 ;  /* 0x000000ff00147207 */ /* 0x000fe40004800000 */
[C---:B------:R-:W-:Y:S02]  /*1e00*/  ISETP.GT.U32.AND P0, PT, R10.reuse, R9, PT ;  /* 0x000000090a00720c */ /* 0x040fe40003f04070 */
[----:B------:R-:W-:-:S02]  /*1e10*/  ISETP.GT.U32.AND P1, PT, R10, R8, PT ;  /* 0x000000080a00720c */ /* 0x000fc40003f24070 */
[----:B------:R-:W-:Y:S02]  /*1e20*/  ISETP.GE.AND P6, PT, R19, c[0x0][0x180], PT ;  /* 0x0000600013007a0c */ /* 0x000fe40003fc6270 */
[----:B-1----:R-:W-:-:S03]  /*1e30*/  IABS R16, R16 ;  /* 0x0000001000107213 */ /* 0x002fc60000000000 */
[--C-:B------:R-:W-:Y:S01]  /*1e40*/  @!P2 IMAD.IADD R7, R7, 0x1, -R10.reuse ;  /* 0x000000010707a824 */ /* 0x100fe200078e0a0a */
[----:B------:R-:W-:Y:S01]  /*1e50*/  ISETP.GE.AND P2, PT, R11, RZ, PT ;  /* 0x000000ff0b00720c */ /* 0x000fe20003f46270 */
[----:B------:R-:W-:Y:S01]  /*1e60*/  IMAD.MOV.U32 R11, RZ, RZ, R3 ;  /* 0x000000ffff0b7224 */ /* 0x000fe200078e0003 */
[----:B------:R-:W-:Y:S01]  /*1e70*/  SEL R19, R0, RZ, !P6 ;  /* 0x000000ff00137207 */ /* 0x000fe20007000000 */
[--C-:B------:R-:W-:Y:S02]  /*1e80*/  @!P0 IMAD.IADD R9, R9, 0x1, -R10.reuse ;  /* 0x0000000109098824 */ /* 0x100fe400078e0a0a */
[----:B------:R-:W-:Y:S01]  /*1e90*/  @!P1 IMAD.IADD R8, R8, 0x1, -R10 ;  /* 0x0000000108089824 */ /* 0x000fe200078e0a0a */
[----:B------:R-:W-:Y:S01]  /*1ea0*/  ISETP.NE.U32.AND P6, PT, R19, RZ, PT ;  /* 0x000000ff1300720c */ /* 0x000fe20003fc5070 */
[----:B------:R-:W-:Y:S01]  /*1eb0*/  @!P3 IMAD.MOV R11, RZ, RZ, -R11 ;  /* 0x000000ffff0bb224 */ /* 0x000fe200078e0a0b */
[----:B------:R-:W-:Y:S02]  /*1ec0*/  ISETP.GT.U32.AND P0, PT, R10, R7, PT ;  /* 0x000000070a00720c */ /* 0x000fe40003f04070 */
[----:B------:R-:W-:-:S02]  /*1ed0*/  IABS R19, c[0x0][0x178] ;  /* 0x00005e0000137a13 */ /* 0x000fc40000000000 */
[C---:B------:R-:W-:Y:S02]  /*1ee0*/  ISETP.GT.U32.AND P1, PT, R10.reuse, R9, PT ;  /* 0x000000090a00720c */ /* 0x040fe40003f24070 */
[----:B------:R-:W-:Y:S01]  /*1ef0*/  ISETP.GT.U32.AND P3, PT, R10, R8, PT ;  /* 0x000000080a00720c */ /* 0x000fe20003f64070 */
[----:B------:R-:W-:Y:S02]  /*1f00*/  @!P2 IMAD.MOV R6, RZ, RZ, -R6 ;  /* 0x000000ffff06a224 */ /* 0x000fe400078e0a06 */
[----:B------:R-:W-:-:S04]  /*1f10*/  @!P4 IMAD.MOV R2, RZ, RZ, -R2 ;  /* 0x000000ffff02c224 */ /* 0x000fc800078e0a02 */
[----:B------:R-:W-:-:S04]  /*1f20*/  @!P0 IMAD.IADD R7, R7, 0x1, -R10 ;  /* 0x0000000107078824 */ /* 0x000fc800078e0a0a */
[--C-:B------:R-:W-:Y:S02]  /*1f30*/  @!P1 IMAD.IADD R9, R9, 0x1, -R10.reuse ;  /* 0x0000000109099824 */ /* 0x100fe400078e0a0a */
[----:B------:R-:W-:Y:S01]  /*1f40*/  @!P3 IMAD.IADD R8, R8, 0x1, -R10 ;  /* 0x000000010808b824 */ /* 0x000fe200078e0a0a */
[----:B------:R-:W-:Y:S01]  /*1f50*/  ISETP.GE.AND P3, PT, R13, RZ, PT ;  /* 0x000000ff0d00720c */ /* 0x000fe20003f66270 */
[----:B----4-:R-:W-:-:S04]  /*1f60*/  IMAD.HI.U32 R12, R12, R16, RZ ;  /* 0x000000100c0c7227 */ /* 0x010fc800078e00ff */
[----:B------:R-:W-:-:S04]  /*1f70*/  IMAD.MOV R12, RZ, RZ, -R12 ;  /* 0x000000ffff0c7224 */ /* 0x000fc800078e0a0c */
[C---:B------:R-:W-:Y:S02]  /*1f80*/  IMAD R3, R19.reuse, R12, R16 ;  /* 0x0000000c13037224 */ /* 0x040fe400078e0210 */
[----:B------:R-:W-:Y:S02]  /*1f90*/  IMAD.MOV.U32 R16, RZ, RZ, c[0x0][0x188] ;  /* 0x00006200ff107624 */ /* 0x000fe400078e00ff */
[----:B------:R-:W-:Y:S01]  /*1fa0*/  IMAD R12, R18, c[0x0][0x188], RZ ;  /* 0x00006200120c7a24 */ /* 0x000fe200078e02ff */
[----:B------:R-:W-:-:S03]  /*1fb0*/  ISETP.GT.U32.AND P2, PT, R19, R3, PT ;  /* 0x000000031300720c */ /* 0x000fc60003f44070 */
[----:B------:R-:W-:-:S04]  /*1fc0*/  IMAD R12, R16, 0x2, R12 ;  /* 0x00000002100c7824 */ /* 0x000fc800078e020c */
[----:B------:R-:W-:-:S04]  /*1fd0*/  IMAD R10, R16, 0x2, R12 ;  /* 0x00000002100a7824 */ /* 0x000fc800078e020c */
[----:B------:R-:W-:Y:S01]  /*1fe0*/  IMAD R10, R16, 0x2, R10 ;  /* 0x00000002100a7824 */ /* 0x000fe200078e020a */
[----:B------:R-:W-:-:S03]  /*1ff0*/  LOP3.LUT R13, R18, 0x4, RZ, 0xfc, !PT ;  /* 0x00000004120d7812 */ /* 0x000fc600078efcff */
[----:B------:R-:W-:Y:S01]  /*2000*/  IMAD R10, R16, 0x2, R10 ;  /* 0x00000002100a7824 */ /* 0x000fe200078e020a */
[----:B------:R-:W-:Y:S01]  /*2010*/  ISETP.GE.AND P1, PT, R14, RZ, PT ;  /* 0x000000ff0e00720c */ /* 0x000fe20003f26270 */
[----:B------:R-:W-:Y:S01]  /*2020*/  @!P2 IMAD.IADD R3, R3, 0x1, -R19 ;  /* 0x000000010303a824 */ /* 0x000fe200078e0a13 */
[----:B------:R-:W-:Y:S02]  /*2030*/  LOP3.LUT R12, R18, 0x8, RZ, 0xfc, !PT ;  /* 0x00000008120c7812 */ /* 0x000fe400078efcff */
[----:B------:R-:W-:Y:S01]  /*2040*/  ISETP.GE.AND P0, PT, R15, RZ, PT ;  /* 0x000000ff0f00720c */ /* 0x000fe20003f06270 */
[----:B------:R1:W-:Y:S01]  /*2050*/  STL [R1+0x198], R10 ;  /* 0x0001980a01007387 */ /* 0x0003e20000100800 */
[----:B------:R-:W-:Y:S01]  /*2060*/  ISETP.GE.AND P2, PT, R13, c[0x0][0x180], PT ;  /* 0x000060000d007a0c */ /* 0x000fe20003f46270 */
[----:B------:R-:W-:Y:S02]  /*2070*/  @!P5 IMAD.MOV R28, RZ, RZ, -R28 ;  /* 0x000000ffff1cd224 */ /* 0x000fe400078e0a1c */
[----:B------:R-:W3:Y:S01]  /*2080*/  LDL.LU R15, [R1+0x24] ;  /* 0x00002400010f7983 */ /* 0x000ee20000300800 */
[----:B------:R-:W-:-:S03]  /*2090*/  ISETP.NE.U32.AND P5, PT, R20, RZ, PT ;  /* 0x000000ff1400720c */ /* 0x000fc60003fa5070 */
[----:B------:R-:W4:Y:S01]  /*20a0*/  LDL.LU R14, [R1+0x20] ;  /* 0x00002000010e7983 */ /* 0x000f220000300800 */
[----:B-1----:R-:W-:Y:S01]  /*20b0*/  IMAD R10, R16, 0x2, R10 ;  /* 0x00000002100a7824 */ /* 0x002fe200078e020a */
[----:B------:R-:W-:Y:S02]  /*20c0*/  SEL R20, R0, RZ, !P2 ;  /* 0x000000ff00147207 */ /* 0x000fe40005000000 */
[----:B------:R-:W3:Y:S01]  /*20d0*/  LDL R13, [R1+0x1c] ;  /* 0x00001c00010d7983 */ /* 0x000ee20000100800 */
[----:B------:R-:W-:Y:S01]  /*20e0*/  ISETP.GE.AND P2, PT, R17, RZ, PT ;  /* 0x000000ff1100720c */ /* 0x000fe20003f46270 */
[----:B------:R-:W-:Y:S02]  /*20f0*/  IMAD R17, R16, 0x2, R10 ;  /* 0x0000000210117824 */ /* 0x000fe400078e020a */
[----:B------:R-:W-:Y:S01]  /*2100*/  @!P1 IMAD.MOV R7, RZ, RZ, -R7 ;  /* 0x000000ffff079224 */ /* 0x000fe200078e0a07 */
[----:B--2---:R-:W-:-:S13]  /*2110*/  ISETP.GE.AND P4, PT, R29, RZ, PT ;  /* 0x000000ff1d00720c */ /* 0x004fda0003f86270 */
[----:B------:R-:W-:Y:S01]  /*2120*/  @!P4 IMAD.MOV R4, RZ, RZ, -R4 ;  /* 0x000000ffff04c224 */ /* 0x000fe200078e0a04 */
[----:B------:R-:W-:Y:S02]  /*2130*/  ISETP.GE.AND P4, PT, R12, c[0x0][0x180], PT ;  /* 0x000060000c007a0c */ /* 0x000fe40003f86270 */
[----:B------:R-:W2:Y:S04]  /*2140*/  LDL.LU R12, [R1+0x18] ;  /* 0x00001800010c7983 */ /* 0x000ea80000300800 */
[----:B------:R-:W2:Y:S04]  /*2150*/  LDL.LU R29, [R1+0x14] ;  /* 0x00001400011d7983 */ /* 0x000ea80000300800 */
[----:B------:R1:W-:Y:S02]  /*2160*/  STL [R1+0x22c], R10 ;  /* 0x00022c0a01007387 */ /* 0x0003e40000100800 */
[----:B-1----:R-:W-:-:S02]  /*2170*/  SEL R10, R0, RZ, !P4 ;  /* 0x000000ff000a7207 */ /* 0x002fc40006000000 */
[----:B------:R-:W-:Y:S02]  /*2180*/  ISETP.NE.U32.AND P4, PT, R20, RZ, PT ;  /* 0x000000ff1400720c */ /* 0x000fe40003f85070 */
[----:B------:R-:W2:Y:S01]  /*2190*/  LDL.LU R20, [R1+0x9cc] ;  /* 0x0009cc0001147983 */ /* 0x000ea20000300800 */
[----:B------:R-:W-:-:S03]  /*21a0*/  ISETP.NE.U32.AND P1, PT, R10, RZ, PT ;  /* 0x000000ff0a00720c */ /* 0x000fc60003f25070 */
[----:B------:R1:W-:Y:S04]  /*21b0*/  STL [R1+0x194], R17 ;  /* 0x0001941101007387 */ /* 0x0003e80000100800 */
[----:B------:R-:W2:Y:S01]  /*21c0*/  LDL R10, [R1+0x7ec] ;  /* 0x0007ec00010a7983 */ /* 0x000ea20000100800 */
[----:B------:R-:W-:Y:S01]  /*21d0*/  @!P0 IMAD.MOV R5, RZ, RZ, -R5 ;  /* 0x000000ffff058224 */ /* 0x000fe200078e0a05 */
[----:B------:R-:W-:Y:S01]  /*21e0*/  ISETP.GT.U32.AND P0, PT, R19, R3, PT ;  /* 0x000000031300720c */ /* 0x000fe20003f04070 */
[----:B-1----:R-:W-:-:S05]  /*21f0*/  IMAD R17, R16, 0x2, R17 ;  /* 0x0000000210117824 */ /* 0x002fca00078e0211 */
[----:B------:R1:W-:Y:S01]  /*2200*/  STL [R1+0x190], R17 ;  /* 0x0001901101007387 */ /* 0x0003e20000100800 */
[----:B------:R-:W-:-:S06]  /*2210*/  @!P3 IMAD.MOV R9, RZ, RZ, -R9 ;  /* 0x000000ffff09b224 */ /* 0x000fcc00078e0a09 */
[----:B------:R-:W-:Y:S02]  /*2220*/  @!P0 IMAD.IADD R3, R3, 0x1, -R19 ;  /* 0x0000000103038824 */ /* 0x000fe400078e0a13 */
[----:B------:R-:W4:Y:S01]  /*2230*/  LDL.LU R19, [R1+0x9c8] ;  /* 0x0009c80001137983 */ /* 0x000f220000300800 */
[----:B-1----:R-:W-:Y:S01]  /*2240*/  IMAD R17, R16, 0x2, R17 ;  /* 0x0000000210117824 */ /* 0x002fe200078e0211 */
[----:B------:R-:W-:-:S04]  /*2250*/  LOP3.LUT R18, R18, 0xc, RZ, 0xfc, !PT ;  /* 0x0000000c12127812 */ /* 0x000fc800078efcff */
[----:B------:R1:W-:Y:S01]  /*2260*/  STL [R1+0x178], R17 ;  /* 0x0001781101007387 */ /* 0x0003e20000100800 */
[----:B------:R-:W-:-:S03]  /*2270*/  ISETP.NE.AND P0, PT, RZ, c[0x0][0x17c], PT ;  /* 0x00005f00ff007a0c */ /* 0x000fc60003f05270 */
[----:B------:R-:W4:Y:S01]  /*2280*/  LDL.LU R18, [R1+0x9c4] ;  /* 0x0009c40001127983 */ /* 0x000f220000300800 */
[----:B-1----:R-:W-:-:S04]  /*2290*/  IMAD R17, R16, 0x2, R17 ;  /* 0x0000000210117824 */ /* 0x002fc800078e0211 */
[----:B------:R-:W-:Y:S01]  /*22a0*/  IMAD R16, R16, 0x2, R17 ;  /* 0x0000000210107824 */ /* 0x000fe200078e0211 */
[----:B------:R1:W-:Y:S04]  /*22b0*/  STL [R1+0x174], R17 ;  /* 0x0001741101007387 */ /* 0x0003e80000100800 */
[----:B-1----:R-:W4:Y:S04]  /*22c0*/  LDL.LU R17, [R1+0x9c0] ;  /* 0x0009c00001117983 */ /* 0x002f280000300800 */
[----:B------:R1:W-:Y:S04]  /*22d0*/  STL [R1+0x17c], R16 ;  /* 0x00017c1001007387 */ /* 0x0003e80000100800 */
[----:B-1----:R-:W4:Y:S01]  /*22e0*/  LDL.LU R16, [R1+0x9bc] ;  /* 0x0009bc0001107983 */ /* 0x002f220000300800 */
[----:B--2---:R-:W-:-:S02]  /*22f0*/  ISETP.GE.AND P3, PT, R10, RZ, PT ;  /* 0x000000ff0a00720c */ /* 0x004fc40003f66270 */
[----:B------:R-:W-:-:S04]  /*2300*/  LOP3.LUT R10, RZ, c[0x0][0x17c], RZ, 0x33, !PT ;  /* 0x00005f00ff0a7a12 */ /* 0x000fc800078e33ff */
[C---:B------:R-:W-:Y:S02]  /*2310*/  SEL R6, R10.reuse, R6, !P0 ;  /* 0x000000060a067207 */ /* 0x040fe40004000000 */
[C---:B---3--:R-:W-:Y:S02]  /*2320*/  SEL R15, R10.reuse, R15, !P0 ;  /* 0x0000000f0a0f7207 */ /* 0x048fe40004000000 */
[C---:B----4-:R-:W-:Y:S01]  /*2330*/  SEL R14, R10.reuse, R14, !P0 ;  /* 0x0000000e0a0e7207 */ /* 0x050fe20004000000 */
[----:B------:R1:W-:Y:S01]  /*2340*/  STL [R1+0x68], R6 ;  /* 0x0000680601007387 */ /* 0x0003e20000100800 */
[C---:B------:R-:W-:Y:S02]  /*2350*/  SEL R13, R10.reuse, R13, !P0 ;  /* 0x0000000d0a0d7207 */ /* 0x040fe40004000000 */
[C---:B------:R-:W-:Y:S02]  /*2360*/  SEL R12, R10.reuse, R12, !P0 ;  /* 0x0000000c0a0c7207 */ /* 0x040fe40004000000 */
[C---:B------:R-:W-:Y:S01]  /*2370*/  SEL R29, R10.reuse, R29, !P0 ;  /* 0x0000001d0a1d7207 */ /* 0x040fe20004000000 */
[----:B-1----:R-:W2:Y:S04]  /*2380*/  LDL.LU R6, [R1] ;  /* 0x0000000001067983 */ /* 0x002ea80000300800 */
[----:B------:R1:W-:Y:S04]  /*2390*/  STL [R1+0x64], R15 ;  /* 0x0000640f01007387 */ /* 0x0003e80000100800 */
[----:B-1----:R-:W3:Y:S04]  /*23a0*/  LDL.LU R15, [R1+0x9b8] ;  /* 0x0009b800010f7983 */ /* 0x002ee80000300800 */
[----:B------:R1:W-:Y:S04]  /*23b0*/  STL [R1+0x60], R14 ;  /* 0x0000600e01007387 */ /* 0x0003e80000100800 */
[----:B-1----:R-:W4:Y:S04]  /*23c0*/  LDL.LU R14, [R1+0x9b4] ;  /* 0x0009b400010e7983 */ /* 0x002f280000300800 */
[----:B------:R1:W-:Y:S04]  /*23d0*/  STL [R1+0x5c], R13 ;  /* 0x00005c0d01007387 */ /* 0x0003e80000100800 */
[----:B-1----:R-:W4:Y:S04]  /*23e0*/  LDL.LU R13, [R1+0x9b0] ;  /* 0x0009b000010d7983 */ /* 0x002f280000300800 */
[----:B------:R1:W-:Y:S04]  /*23f0*/  STL [R1+0x58], R12 ;  /* 0x0000580c01007387 */ /* 0x0003e80000100800 */
[----:B-1----:R-:W4:Y:S04]  /*2400*/  LDL.LU R12, [R1+0x9ac] ;  /* 0x0009ac00010c7983 */ /* 0x002f280000300800 */
[----:B------:R1:W-:Y:S04]  /*2410*/  STL [R1+0x54], R29 ;  /* 0x0000541d01007387 */ /* 0x0003e80000100800 */
[----:B-1----:R-:W4:Y:S01]  /*2420*/  LDL.LU R29, [R1+0x9a8] ;  /* 0x0009a800011d7983 */ /* 0x002f220000300800 */
[----:B------:R-:W-:-:S02]  /*2430*/  SEL R16, R10, R16, !P0 ;  /* 0x000000100a107207 */ /* 0x000fc40004000000 */
[C---:B------:R-:W-:Y:S02]  /*2440*/  SEL R17, R10.reuse, R17, !P0 ;  /* 0x000000110a117207 */ /* 0x040fe40004000000 */
[C---:B------:R-:W-:Y:S02]  /*2450*/  SEL R18, R10.reuse, R18, !P0 ;  /* 0x000000120a127207 */ /* 0x040fe40004000000 */
[C---:B------:R-:W-:Y:S02]  /*2460*/  SEL R19, R10.reuse, R19, !P0 ;  /* 0x000000130a137207 */ /* 0x040fe40004000000 */
[C---:B------:R-:W-:Y:S02]  /*2470*/  SEL R20, R10.reuse, R20, !P0 ;  /* 0x000000140a147207 */ /* 0x040fe40004000000 */
[C---:B------:R-:W-:Y:S02]  /*2480*/  SEL R21, R10.reuse, R21, !P0 ;  /* 0x000000150a157207 */ /* 0x040fe40004000000 */
[----:B------:R-:W-:-:S02]  /*2490*/  SEL R22, R10, R22, !P0 ;  /* 0x000000160a167207 */ /* 0x000fc40004000000 */
[C---:B------:R-:W-:Y:S02]  /*24a0*/  SEL R23, R10.reuse, R23, !P0 ;  /* 0x000000170a177207 */ /* 0x040fe40004000000 */
[C---:B------:R-:W-:Y:S02]  /*24b0*/  SEL R24, R10.reuse, R24, !P0 ;  /* 0x000000180a187207 */ /* 0x040fe40004000000 */
[C---:B------:R-:W-:Y:S02]  /*24c0*/  SEL R25, R10.reuse, R25, !P0 ;  /* 0x000000190a197207 */ /* 0x040fe40004000000 */
[C---:B------:R-:W-:Y:S01]  /*24d0*/  SEL R27, R10.reuse, R27, !P0 ;  /* 0x0000001b0a1b7207 */ /* 0x040fe20004000000 */
[----:B------:R-:W-:Y:S01]  /*24e0*/  @!P2 IMAD.MOV R8, RZ, RZ, -R8 ;  /* 0x000000ffff08a224 */ /* 0x000fe200078e0a08 */
[----:B------:R-:W-:Y:S02]  /*24f0*/  ISETP.NE.AND P2, PT, RZ, c[0x0][0x178], PT ;  /* 0x00005e00ff007a0c */ /* 0x000fe40003f45270 */
[----:B------:R-:W-:-:S02]  /*2500*/  SEL R2, R10, R2, !P0 ;  /* 0x000000020a027207 */ /* 0x000fc40004000000 */
[----:B------:R-:W-:Y:S01]  /*2510*/  SEL R11, R10, R11, !P0 ;  /* 0x0000000b0a0b7207 */ /* 0x000fe20004000000 */
[----:B------:R-:W-:-:S08]  /*2520*/  @!P3 IMAD.MOV R3, RZ, RZ, -R3 ;  /* 0x000000ffff03b224 */ /* 0x000fd000078e0a03 */
[----:B------:R-:W-:Y:S02]  /*2530*/  @!P2 LOP3.LUT R3, RZ, c[0x0][0x178], RZ, 0x33, !PT ;  /* 0x00005e00ff03aa12 */ /* 0x000fe400078e33ff */
[C---:B--2---:R-:W-:Y:S02]  /*2540*/  SEL R6, R10.reuse, R6, !P0 ;  /* 0x000000060a067207 */ /* 0x044fe40004000000 */
[C---:B---3--:R-:W-:Y:S02]  /*2550*/  SEL R15, R10.reuse, R15, !P0 ;  /* 0x0000000f0a0f7207 */ /* 0x048fe40004000000 */
[C---:B----4-:R-:W-:Y:S02]  /*2560*/  SEL R14, R10.reuse, R14, !P0 ;  /* 0x0000000e0a0e7207 */ /* 0x050fe40004000000 */
[C---:B------:R-:W-:Y:S02]  /*2570*/  SEL R13, R10.reuse, R13, !P0 ;  /* 0x0000000d0a0d7207 */ /* 0x040fe40004000000 */
[----:B------:R-:W-:-:S02]  /*2580*/  SEL R12, R10, R12, !P0 ;  /* 0x0000000c0a0c7207 */ /* 0x000fc40004000000 */
[----:B------:R-:W-:-:S05]  /*2590*/  SEL R29, R10, R29, !P0 ;  /* 0x0000001d0a1d7207 */ /* 0x000fca0004000000 */
[----:B------:R-:W-:Y:S04]  /*25a0*/  STL [R1+0x934], R29 ;  /* 0x0009341d01007387 */ /* 0x000fe80000100800 */
[----:B------:R-:W-:Y:S04]  /*25b0*/  STL [R1+0x50], R6 ;  /* 0x0000500601007387 */ /* 0x000fe80000100800 */
[----:B------:R-:W-:Y:S04]  /*25c0*/  STL [R1+0x938], R12 ;  /* 0x0009380c01007387 */ /* 0x000fe80000100800 */
[----:B------:R-:W-:Y:S04]  /*25d0*/  STL [R1+0x93c], R13 ;  /* 0x00093c0d01007387 */ /* 0x000fe80000100800 */
[----:B------:R-:W-:Y:S04]  /*25e0*/  STL.64 [R1+0x940], R14 ;  /* 0x0009400e01007387 */ /* 0x000fe80000100a00 */
[----:B------:R-:W-:Y:S04]  /*25f0*/  STL.64 [R1+0x948], R16 ;  /* 0x0009481001007387 */ /* 0x000fe80000100a00 */
[----:B------:R-:W-:Y:S04]  /*2600*/  STL.64 [R1+0x950], R18 ;  /* 0x0009501201007387 */ /* 0x000fe80000100a00 */
[----:B------:R-:W-:Y:S04]  /*2610*/  STL.64 [R1+0x958], R20 ;  /* 0x0009581401007387 */ /* 0x000fe80000100a00 */
[----:B------:R-:W-:Y:S04]  /*2620*/  STL.64 [R1+0x960], R22 ;  /* 0x0009601601007387 */ /* 0x000fe80000100a00 */
[----:B------:R-:W-:Y:S04]  /*2630*/  STL [R1+0x970], R24 ;  /* 0x0009701801007387 */ /* 0x000fe80000100800 */
[----:B------:R1:W-:Y:S04]  /*2640*/  STL [R1+0x930], R25 ;  /* 0x0009301901007387 */ /* 0x0003e80000100800 */
[----:B-1----:R-:W2:Y:S01]  /*2650*/  LDL R25, [R1+0x17c] ;  /* 0x00017c0001197983 */ /* 0x002ea20000100800 */
[----:B------:R-:W-:-:S03]  /*2660*/  SEL R6, R10, R26, !P0 ;  /* 0x0000001a0a067207 */ /* 0x000fc60004000000 */
[----:B------:R-:W-:Y:S04]  /*2670*/  STL [R1+0x92c], R27 ;  /* 0x00092c1b01007387 */ /* 0x000fe80000100800 */
[----:B------:R1:W-:Y:S04]  /*2680*/  STL [R1+0x84], R6 ;  /* 0x0000840601007387 */ /* 0x0003e80000100800 */
[----:B------:R-:W3:Y:S01]  /*2690*/  LDL R20, [R1+0x198] ;  /* 0x0001980001147983 */ /* 0x000ee20000100800 */
[----:B-1----:R-:W-:-:S03]  /*26a0*/  SEL R6, R10, R28, !P0 ;  /* 0x0000001c0a067207 */ /* 0x002fc60004000000 */
[----:B------:R-:W1:Y:S04]  /*26b0*/  S2R R28, SR_TID.X ;  /* 0x00000000001c7919 */ /* 0x000e680000002100 */
[----:B------:R4:W-:Y:S04]  /*26c0*/  STL [R1+0xa4], R6 ;  /* 0x0000a40601007387 */ /* 0x0009e80000100800 */
[----:B------:R4:W-:Y:S02]  /*26d0*/  STL [R1+0xb4], R2 ;  /* 0x0000b40201007387 */ /* 0x0009e40000100800 */
[----:B----4-:R-:W-:-:S02]  /*26e0*/  SEL R6, R10, R4, !P0 ;  /* 0x000000040a067207 */ /* 0x010fc40004000000 */
[C---:B------:R-:W-:Y:S02]  /*26f0*/  SEL R4, R10.reuse, R5, !P0 ;  /* 0x000000050a047207 */ /* 0x040fe40004000000 */
[----:B------:R-:W-:Y:S01]  /*2700*/  SEL R2, R10, R7, !P0 ;  /* 0x000000070a027207 */ /* 0x000fe20004000000 */
[----:B------:R-:W-:Y:S04]  /*2710*/  STL [R1+0x928], R11 ;  /* 0x0009280b01007387 */ /* 0x000fe80000100800 */
[----:B------:R-:W-:Y:S04]  /*2720*/  STL [R1+0xd4], R6 ;  /* 0x0000d40601007387 */ /* 0x000fe80000100800 */
[----:B------:R-:W-:Y:S04]  /*2730*/  STL [R1+0xec], R4 ;  /* 0x0000ec0401007387 */ /* 0x000fe80000100800 */
[----:B------:R4:W-:Y:S01]  /*2740*/  STL [R1+0x114], R2 ;  /* 0x0001140201007387 */ /* 0x0009e20000100800 */
[----:B-1----:R-:W-:-:S03]  /*2750*/  SHF.R.U32.HI R29, RZ, 0x8, R28 ;  /* 0x00000008ff1d7819 */ /* 0x002fc6000001161c */
[----:B------:R-:W3:Y:S01]  /*2760*/  LDL R21, [R1+0x22c] ;  /* 0x00022c0001157983 */ /* 0x000ee20000100800 */
[----:B----4-:R-:W-:Y:S02]  /*2770*/  SEL R2, R10, R8, !P0 ;  /* 0x000000080a027207 */ /* 0x010fe40004000000 */
[----:B------:R-:W-:-:S03]  /*2780*/  SGXT.U32 R29, R29, 0x1 ;  /* 0x000000011d1d781a */ /* 0x000fc60000000000 */
[----:B------:R1:W-:Y:S02]  /*2790*/  STL [R1+0x134], R2 ;  /* 0x0001340201007387 */ /* 0x0003e40000100800 */
[----:B-1----:R-:W-:Y:S01]  /*27a0*/  IMAD R2, R3, c[0x0][0x184], RZ ;  /* 0x0000610003027a24 */ /* 0x002fe200078e02ff */
[----:B------:R-:W-:-:S05]  /*27b0*/  SEL R3, R10, R9, !P0 ;  /* 0x000000090a037207 */ /* 0x000fca0004000000 */
[----:B------:R1:W-:Y:S04]  /*27c0*/  STL [R1+0x13c], R3 ;  /* 0x00013c0301007387 */ /* 0x0003e80000100800 */
[----:B------:R-:W-:Y:S04]  /*27d0*/  STL.64 [R1+0x9a0], R28 ;  /* 0x0009a01c01007387 */ /* 0x000fe80000100a00 */
[----:B------:R4:W-:Y:S04]  /*27e0*/  STL [R1+0x1a8], R2 ;  /* 0x0001a80201007387 */ /* 0x0009e80000100800 */
[----:B------:R-:W3:Y:S04]  /*27f0*/  LDL R24, [R1+0x194] ;  /* 0x0001940001187983 */ /* 0x000ee80000100800 */
[----:B------:R-:W3:Y:S04]  /*2800*/  LDL R18, [R1+0x190] ;  /* 0x0001900001127983 */ /* 0x000ee80000100800 */
[----:B------:R-:W1:Y:S01]  /*2810*/  S2R R6, SR_TID.X ;  /* 0x0000000000067919 */ /* 0x000e620000002100 */
[----:B------:R-:W-:-:S02]  /*2820*/  IMAD.MOV.U32 R17, RZ, RZ, c[0x0][0x188] ;  /* 0x00006200ff117624 */ /* 0x000fc400078e00ff */
[----:B------:R-:W-:Y:S01]  /*2830*/  IMAD.SHL.U32 R4, R2, 0x4, RZ ;  /* 0x0000000402047824 */ /* 0x000fe200078e00ff */
[----:B-1----:R-:W-:-:S04]  /*2840*/  SHF.R.U32.HI R12, RZ, 0x8, R6 ;  /* 0x00000008ff0c7819 */ /* 0x002fc80000011606 */
[----:B------:R-:W-:-:S04]  /*2850*/  SGXT.U32 R12, R12, 0x1 ;  /* 0x000000010c0c781a */ /* 0x000fc80000000000 */
[----:B------:R-:W-:Y:S02]  /*2860*/  LOP3.LUT R13, R12, 0xc, RZ, 0xfc, !PT ;  /* 0x0000000c0c0d7812 */ /* 0x000fe400078efcff */
[----:B------:R-:W-:-:S04]  /*2870*/  SHF.R.U32.HI R12, RZ, 0x8, R6 ;  /* 0x00000008ff0c7819 */ /* 0x000fc80000011606 */
[----:B------:R-:W-:Y:S02]  /*2880*/  SGXT.U32 R12, R12, 0x1 ;  /* 0x000000010c0c781a */ /* 0x000fe40000000000 */
[----:B------:R-:W-:Y:S01]  /*2890*/  SHF.R.U32.HI R15, RZ, 0x8, R6 ;  /* 0x00000008ff0f7819 */ /* 0x000fe20000011606 */
[----:B------:R-:W-:Y:S02]  /*28a0*/  IMAD.MOV.U32 R6, RZ, RZ, c[0x0][0x188] ;  /* 0x00006200ff067624 */ /* 0x000fe400078e00ff */
[----:B------:R-:W-:Y:S01]  /*28b0*/  IMAD R23, R12, c[0x0][0x188], RZ ;  /* 0x000062000c177a24 */ /* 0x000fe200078e02ff */
[----:B------:R-:W-:-:S03]  /*28c0*/  SGXT.U32 R15, R15, 0x1 ;  /* 0x000000010f0f781a */ /* 0x000fc60000000000 */
[----:B------:R-:W-:Y:S01]  /*28d0*/  IMAD R23, R6, 0x2, R23 ;  /* 0x0000000206177824 */ /* 0x000fe200078e0217 */
[----:B------:R-:W-:Y:S01]  /*28e0*/  IADD3 R8, P2, R4, c[0x0][0x160], RZ ;  /* 0x0000580004087a10 */ /* 0x000fe20007f5e0ff */
[----:B------:R-:W-:Y:S02]  /*28f0*/  IMAD R15, R15, c[0x0][0x188], RZ ;  /* 0x000062000f0f7a24 */ /* 0x000fe400078e02ff */
[----:B------:R-:W-:Y:S01]  /*2900*/  IMAD R23, R6, 0x2, R23 ;  /* 0x0000000206177824 */ /* 0x000fe200078e0217 */
[----:B------:R-:W-:Y:S01]  /*2910*/  LEA.HI.X.SX32 R7, R2, c[0x0][0x164], 0x2, P2 ;  /* 0x0000590002077a11 */ /* 0x000fe200010f16ff */
[C---:B------:R-:W-:Y:S02]  /*2920*/  IMAD R15, R6.reuse, 0x2, R15 ;  /* 0x00000002060f7824 */ /* 0x040fe400078e020f */
[----:B------:R-:W-:Y:S02]  /*2930*/  IMAD R23, R6, 0x2, R23 ;  /* 0x0000000206177824 */ /* 0x000fe400078e0217 */
[----:B------:R-:W-:-:S02]  /*2940*/  IMAD.SHL.U32 R5, R15, 0x4, RZ ;  /* 0x000000040f057824 */ /* 0x000fc400078e00ff */
[----:B------:R-:W-:Y:S02]  /*2950*/  IMAD.SHL.U32 R26, R23, 0x4, RZ ;  /* 0x00000004171a7824 */ /* 0x000fe400078e00ff */
[----:B------:R-:W-:Y:S01]  /*2960*/  IMAD R22, R12, c[0x0][0x188], RZ ;  /* 0x000062000c167a24 */ /* 0x000fe200078e02ff */
[----:B------:R-:W-:-:S03]  /*2970*/  LOP3.LUT R27, R29, 0x10, RZ, 0xfc, !PT ;  /* 0x000000101d1b7812 */ /* 0x000fc600078efcff */
[----:B------:R-:W-:Y:S01]  /*2980*/  IMAD R22, R6, 0x2, R22 ;  /* 0x0000000206167824 */ /* 0x000fe200078e0216 */
[----:B------:R-:W-:Y:S01]  /*2990*/  ISETP.GE.AND P0, PT, R13, c[0x0][0x180], PT ;  /* 0x000060000d007a0c */ /* 0x000fe20003f06270 */
[----:B------:R-:W-:Y:S02]  /*29a0*/  IMAD R13, R12, c[0x0][0x188], RZ ;  /* 0x000062000c0d7a24 */ /* 0x000fe400078e02ff */
[----:B------:R-:W-:Y:S02]  /*29b0*/  IMAD R22, R6, 0x2, R22 ;  /* 0x0000000206167824 */ /* 0x000fe400078e0216 */
[----:B------:R-:W-:Y:S02]  /*29c0*/  IMAD.SHL.U32 R9, R13, 0x4, RZ ;  /* 0x000000040d097824 */ /* 0x000fe400078e00ff */
[----:B------:R-:W-:Y:S02]  /*29d0*/  IMAD.SHL.U32 R12, R22, 0x4, RZ ;  /* 0x00000004160c7824 */ /* 0x000fe400078e00ff */
[----:B--2---:R-:W-:-:S04]  /*29e0*/  IMAD R11, R17, 0x2, R25 ;  /* 0x00000002110b7824 */ /* 0x004fc800078e0219 */
[----:B------:R-:W-:-:S05]  /*29f0*/  IMAD R3, R17, 0x2, R11 ;  /* 0x0000000211037824 */ /* 0x000fca00078e020b */
[-C--:B----4-:R-:W-:Y:S01]  /*2a00*/  LEA R2, P3, R3, R8.reuse, 0x2 ;  /* 0x0000000803027211 */ /* 0x090fe200078610ff */
[----:B------:R-:W-:Y:S01]  /*2a10*/  IMAD R5, R17, 0x2, R3 ;  /* 0x0000000211057824 */ /* 0x000fe200078e0203 */
[----:B------:R-:W-:Y:S02]  /*2a20*/  STL [R1+0x170], R11 ;  /* 0x0001700b01007387 */ /* 0x000fe40000100800 */
[----:B------:R-:W-:Y:S02]  /*2a30*/  LEA.HI.X.SX32 R3, R3, R7, 0x2, P3 ;  /* 0x0000000703037211 */ /* 0x000fe400018f16ff */
[----:B------:R-:W-:Y:S04]  /*2a40*/  STL [R1+0x238], R4 ;  /* 0x0002380401007387 */ /* 0x000fe80000100800 */
[----:B------:R-:W2:Y:S04]  /*2a50*/  LDL R19, [R1+0x178] ;  /* 0x0001780001137983 */ /* 0x000ea80000100800 */
[----:B------:R-:W-:Y:S04]  /*2a60*/  STL [R1+0x7c8], R26 ;  /* 0x0007c81a01007387 */ /* 0x000fe80000100800 */
[----:B------:R1:W-:Y:S04]  /*2a70*/  STL.64 [R1+0x978], R2 ;  /* 0x0009780201007387 */ /* 0x0003e80000100a00 */
[----:B-1----:R-:W1:Y:S01]  /*2a80*/  S2R R3, SR_TID.X ;  /* 0x0000000000037919 */ /* 0x002e620000002100 */
[----:B------:R-:W-:Y:S01]  /*2a90*/  IMAD R6, R17, 0x2, R5 ;  /* 0x0000000211067824 */ /* 0x000fe200078e0205 */
[----:B------:R-:W-:Y:S01]  /*2aa0*/  LEA R14, P2, R5, R8, 0x2 ;  /* 0x00000008050e7211 */ /* 0x000fe200078410ff */
[----:B------:R-:W-:-:S03]  /*2ab0*/  IMAD.MOV.U32 R2, RZ, RZ, c[0x0][0x188] ;  /* 0x00006200ff027624 */ /* 0x000fc600078e00ff */
[----:B------:R-:W-:Y:S01]  /*2ac0*/  LEA R4, P3, R6, R8, 0x2 ;  /* 0x0000000806047211 */ /* 0x000fe200078610ff */
[----:B---3--:R-:W-:Y:S01]  /*2ad0*/  IMAD.SHL.U32 R10, R20, 0x4, RZ ;  /* 0x00000004140a7824 */ /* 0x008fe200078e00ff */
[-C--:B------:R-:W-:Y:S02]  /*2ae0*/  LEA.HI.X.SX32 R15, R5, R7.reuse, 0x2, P2 ;  /* 0x00000007050f7211 */ /* 0x080fe400010f16ff */
[----:B------:R-:W-:Y:S02]  /*2af0*/  LEA.HI.X.SX32 R5, R6, R7, 0x2, P3 ;  /* 0x0000000706057211 */ /* 0x000fe400018f16ff */
[----:B-1----:R-:W-:-:S04]  /*2b00*/  SHF.R.U32.HI R29, RZ, 0x8, R3 ;  /* 0x00000008ff1d7819 */ /* 0x002fc80000011603 */
[----:B------:R-:W-:Y:S02]  /*2b10*/  SGXT.U32 R29, R29, 0x1 ;  /* 0x000000011d1d781a */ /* 0x000fe40000000000 */
[----:B------:R-:W-:-:S03]  /*2b20*/  SHF.R.U32.HI R3, RZ, 0x8, R3 ;  /* 0x00000008ff037819 */ /* 0x000fc60000011603 */
[----:B------:R-:W-:Y:S01]  /*2b30*/  IMAD R29, R29, c[0x0][0x188], RZ ;  /* 0x000062001d1d7a24 */ /* 0x000fe200078e02ff */
[----:B------:R-:W-:Y:S02]  /*2b40*/  SGXT.U32 R3, R3, 0x1 ;  /* 0x000000010303781a */ /* 0x000fe40000000000 */
[----:B------:R-:W-:Y:S01]  /*2b50*/  IADD3 R28, P2, R9, R8, RZ ;  /* 0x00000008091c7210 */ /* 0x000fe20007f5e0ff */
[----:B------:R-:W-:Y:S01]  /*2b60*/  IMAD R29, R2, 0x2, R29 ;  /* 0x00000002021d7824 */ /* 0x000fe200078e021d */
[----:B------:R-:W-:Y:S01]  /*2b70*/  STL [R1+0x7c4], R10 ;  /* 0x0007c40a01007387 */ /* 0x000fe20000100800 */
[----:B------:R-:W-:Y:S02]  /*2b80*/  IMAD.SHL.U32 R9, R21, 0x4, RZ ;  /* 0x0000000415097824 */ /* 0x000fe400078e00ff */
[----:B------:R-:W-:Y:S01]  /*2b90*/  IMAD.SHL.U32 R29, R29, 0x4, RZ ;  /* 0x000000041d1d7824 */ /* 0x000fe200078e00ff */
[----:B------:R-:W3:Y:S01]  /*2ba0*/  LDL R16, [R1+0x174] ;  /* 0x0001740001107983 */ /* 0x000ee20000100800 */
[----:B------:R-:W-:-:S03]  /*2bb0*/  IMAD R3, R3, c[0x0][0x188], RZ ;  /* 0x0000620003037a24 */ /* 0x000fc600078e02ff */
[----:B------:R-:W-:Y:S01]  /*2bc0*/  STL.64 [R1+0x980], R4 ;  /* 0x0009800401007387 */ /* 0x000fe20000100a00 */
[----:B------:R-:W-:-:S03]  /*2bd0*/  IMAD R3, R2, 0x2, R3 ;  /* 0x0000000202037824 */ /* 0x000fc600078e0203 */
[----:B------:R-:W-:Y:S04]  /*2be0*/  STL.64 [R1+0x108], R14 ;  /* 0x0001080e01007387 */ /* 0x000fe80000100a00 */
[----:B------:R-:W-:Y:S04]  /*2bf0*/  STL [R1+0x7c0], R9 ;  /* 0x0007c00901007387 */ /* 0x000fe80000100800 */
[----:B------:R1:W-:Y:S01]  /*2c00*/  STL.64 [R1+0x968], R14 ;  /* 0x0009680e01007387 */ /* 0x0003e20000100a00 */
[----:B------:R-:W-:Y:S01]  /*2c10*/  IMAD.SHL.U32 R2, R24, 0x4, RZ ;  /* 0x0000000418027824 */ /* 0x000fe200078e00ff */
[----:B-1----:R-:W-:-:S02]  /*2c20*/  IADD3 R14, P3, R29, R8, RZ ;  /* 0x000000081d0e7210 */ /* 0x002fc40007f7e0ff */
[-C--:B------:R-:W-:Y:S02]  /*2c30*/  LEA.HI.X.SX32 R29, R13, R7.reuse, 0x2, P2 ;  /* 0x000000070d1d7211 */ /* 0x080fe400010f16ff */
[-C--:B------:R-:W-:Y:S02]  /*2c40*/  IADD3 R12, P2, R12, R8.reuse, RZ ;  /* 0x000000080c0c7210 */ /* 0x080fe40007f5e0ff */
[-C--:B------:R-:W-:Y:S01]  /*2c50*/  LEA.HI.X.SX32 R15, R3, R7.reuse, 0x2, P3 ;  /* 0x00000007030f7211 */ /* 0x080fe200018f16ff */
[----:B------:R1:W-:Y:S01]  /*2c60*/  STL.64 [R1+0x48], R28 ;  /* 0x0000481c01007387 */ /* 0x0003e20000100a00 */
[----:B------:R-:W-:Y:S01]  /*2c70*/  LEA.HI.X.SX32 R13, R22, R7, 0x2, P2 ;  /* 0x00000007160d7211 */ /* 0x000fe200010f16ff */
[----:B------:R-:W-:Y:S02]  /*2c80*/  IMAD.SHL.U32 R3, R18, 0x4, RZ ;  /* 0x0000000412037824 */ /* 0x000fe400078e00ff */
[----:B-1----:R-:W4:Y:S04]  /*2c90*/  LDL.LU.64 R28, [R1+0x9a0] ;  /* 0x0009a000011c7983 */ /* 0x002f280000300a00 */
[----:B------:R1:W-:Y:S04]  /*2ca0*/  STL.64 [R1+0x40], R14 ;  /* 0x0000400e01007387 */ /* 0x0003e80000100a00 */
[----:B------:R-:W-:Y:S04]  /*2cb0*/  STL [R1+0x7bc], R2 ;  /* 0x0007bc0201007387 */ /* 0x000fe80000100800 */
[----:B------:R1:W-:Y:S02]  /*2cc0*/  STL.64 [R1+0x38], R12 ;  /* 0x0000380c01007387 */ /* 0x0003e40000100a00 */
[----:B-1----:R-:W-:-:S04]  /*2cd0*/  IADD3 R14, P3, R26, R8, RZ ;  /* 0x000000081a0e7210 */ /* 0x002fc80007f7e0ff */
[-C--:B------:R-:W-:Y:S02]  /*2ce0*/  LEA.HI.X.SX32 R15, R23, R7.reuse, 0x2, P3 ;  /* 0x00000007170f7211 */ /* 0x080fe400018f16ff */
[-C--:B------:R-:W-:Y:S01]  /*2cf0*/  IADD3 R12, P2, R10, R8.reuse, RZ ;  /* 0x000000080a0c7210 */ /* 0x080fe20007f5e0ff */
[----:B------:R-:W-:Y:S03]  /*2d00*/  STL [R1+0x7b8], R3 ;  /* 0x0007b80301007387 */ /* 0x000fe60000100800 */
[----:B------:R-:W-:Y:S02]  /*2d10*/  LEA.HI.X.SX32 R13, R20, R7, 0x2, P2 ;  /* 0x00000007140d7211 */ /* 0x000fe400010f16ff */
[-C--:B------:R-:W-:Y:S01]  /*2d20*/  IADD3 R4, P2, R2, R8.reuse, RZ ;  /* 0x0000000802047210 */ /* 0x080fe20007f5e0ff */
[----:B------:R-:W-:Y:S04]  /*2d30*/  STL.64 [R1+0x30], R14 ;  /* 0x0000300e01007387 */ /* 0x000fe80000100a00 */
[----:B------:R1:W-:Y:S04]  /*2d40*/  STL.64 [R1+0x988], R14 ;  /* 0x0009880e01007387 */ /* 0x0003e80000100a00 */
[----:B------:R-:W-:Y:S04]  /*2d50*/  STL.64 [R1+0x28], R12 ;  /* 0x0000280c01007387 */ /* 0x000fe80000100a00 */
[----:B------:R2:W-:Y:S04]  /*2d60*/  STL [R1+0x18], R4 ;  /* 0x0000180401007387 */ /* 0x0005e80000100800 */
[----:B------:R-:W-:Y:S04]  /*2d70*/  STL.64 [R1+0x990], R12 ;  /* 0x0009900c01007387 */ /* 0x000fe80000100a00 */
[----:B-1----:R1:W3:Y:S01]  /*2d80*/  LDL.64 R14, [R1+0x18] ;  /* 0x00001800010e7983 */ /* 0x0022e20000100a00 */
[----:B------:R-:W-:-:S04]  /*2d90*/  IADD3 R22, P3, R9, R8, RZ ;  /* 0x0000000809167210 */ /* 0x000fc80007f7e0ff */
[----:B------:R-:W-:Y:S02]  /*2da0*/  LEA.HI.X.SX32 R23, R21, R7, 0x2, P3 ;  /* 0x0000000715177211 */ /* 0x000fe400018f16ff */
[----:B------:R-:W-:Y:S01]  /*2db0*/  IADD3 R20, P3, R3, R8, RZ ;  /* 0x0000000803147210 */ /* 0x000fe20007f7e0ff */
[----:B------:R-:W-:-:S03]  /*2dc0*/  IMAD.SHL.U32 R9, R11, 0x4, RZ ;  /* 0x000000040b097824 */ /* 0x000fc600078e00ff */
[----:B------:R-:W-:Y:S01]  /*2dd0*/  LEA.HI.X.SX32 R21, R18, R7, 0x2, P3 ;  /* 0x0000000712157211 */ /* 0x000fe200018f16ff */
[----:B------:R-:W-:Y:S01]  /*2de0*/  IMAD R6, R17, 0x2, R6 ;  /* 0x0000000211067824 */ /* 0x000fe200078e0206 */
[----:B------:R-:W-:Y:S02]  /*2df0*/  ISETP.GE.AND P3, PT, R27, c[0x0][0x180], PT ;  /* 0x000060001b007a0c */ /* 0x000fe40003f66270 */
[----:B------:R-:W-:Y:S01]  /*2e00*/  SEL R10, R0, RZ, !P0 ;  /* 0x000000ff000a7207 */ /* 0x000fe20004000000 */
[----:B--2---:R-:W-:-:S05]  /*2e10*/  IMAD.SHL.U32 R2, R19, 0x4, RZ ;  /* 0x0000000413027824 */ /* 0x004fca00078e00ff */
[----:B------:R2:W-:Y:S01]  /*2e20*/  STL [R1+0x7b4], R2 ;  /* 0x0007b40201007387 */ /* 0x0005e20000100800 */
[----:B---3--:R-:W-:Y:S01]  /*2e30*/  IMAD.MOV.U32 R14, RZ, RZ, R4 ;  /* 0x000000ffff0e7224 */ /* 0x008fe200078e0004 */
[-C--:B------:R-:W-:Y:S02]  /*2e40*/  LEA.HI.X.SX32 R15, R24, R7.reuse, 0x2, P2 ;  /* 0x00000007180f7211 */ /* 0x080fe400010f16ff */
[-C--:B------:R-:W-:Y:S01]  /*2e50*/  IADD3 R4, P2, R2, R8.reuse, RZ ;  /* 0x0000000802047210 */ /* 0x080fe20007f5e0ff */
[----:B--2---:R-:W-:Y:S01]  /*2e60*/  IMAD.SHL.U32 R2, R16, 0x4, RZ ;  /* 0x0000000410027824 */ /* 0x004fe200078e00ff */
[----:B------:R-:W2:Y:S02]  /*2e70*/  LDL R24, [R1+0x764] ;  /* 0x0007640001187983 */ /* 0x000ea40000100800 */
[----:B------:R-:W-:Y:S02]  /*2e80*/  LEA.HI.X.SX32 R5, R19, R7, 0x2, P2 ;  /* 0x0000000713057211 */ /* 0x000fe400010f16ff */
[----:B------:R-:W-:Y:S01]  /*2e90*/  STL.64 [R1+0x20], R22 ;  /* 0x0000201601007387 */ /* 0x000fe20000100a00 */
[----:B------:R-:W-:-:S03]  /*2ea0*/  IADD3 R18, P2, R2, R8, RZ ;  /* 0x0000000802127210 */ /* 0x000fc60007f5e0ff */
[----:B------:R-:W-:Y:S04]  /*2eb0*/  STL.64 [R1+0x998], R22 ;  /* 0x0009981601007387 */ /* 0x000fe80000100a00 */
[----:B------:R-:W-:Y:S04]  /*2ec0*/  STL [R1+0x1c], R15 ;  /* 0x00001c0f01007387 */ /* 0x000fe80000100800 */
[----:B------:R3:W-:Y:S01]  /*2ed0*/  STL [R1+0x7b0], R2 ;  /* 0x0007b00201007387 */ /* 0x0007e20000100800 */
[----:B------:R-:W-:-:S03]  /*2ee0*/  LEA.HI.X.SX32 R19, R16, R7, 0x2, P2 ;  /* 0x0000000710137211 */ /* 0x000fc600010f16ff */
[----:B------:R-:W2:Y:S01]  /*2ef0*/  LDL.64 R12, [R1+0x38] ;  /* 0x00003800010c7983 */ /* 0x000ea20000100a00 */
[----:B---3--:R-:W-:-:S03]  /*2f00*/  IMAD.SHL.U32 R2, R25, 0x4, RZ ;  /* 0x0000000419027824 */ /* 0x008fc600078e00ff */
[----:B------:R-:W-:Y:S01]  /*2f10*/  STL.64 [R1+0x10], R20 ;  /* 0x0000101401007387 */ /* 0x000fe20000100a00 */
[----:B------:R-:W-:-:S03]  /*2f20*/  IADD3 R16, P0, R9, R8, RZ ;  /* 0x0000000809107210 */ /* 0x000fc60007f1e0ff */
[----:B------:R-:W-:Y:S04]  /*2f30*/  STL.64 [R1+0x8], R4 ;  /* 0x0000080401007387 */ /* 0x000fe80000100a00 */
[----:B------:R3:W-:Y:S04]  /*2f40*/  STL [R1+0x7ac], R2 ;  /* 0x0007ac0201007387 */ /* 0x0007e80000100800 */
[----:B------:R1:W-:Y:S01]  /*2f50*/  STL [R1+0x7a8], R9 ;  /* 0x0007a80901007387 */ /* 0x0003e20000100800 */
[----:B---3--:R-:W-:Y:S02]  /*2f60*/  IADD3 R2, P2, R2, R8, RZ ;  /* 0x0000000802027210 */ /* 0x008fe40007f5e0ff */
[----:B-1----:R-:W-:-:S02]  /*2f70*/  SEL R9, R0, RZ, !P3 ;  /* 0x000000ff00097207 */ /* 0x002fc40005800000 */
[C---:B------:R-:W-:Y:S02]  /*2f80*/  LEA R22, P3, R6.reuse, R8, 0x2 ;  /* 0x0000000806167211 */ /* 0x040fe400078610ff */
[-C--:B------:R-:W-:Y:S02]  /*2f90*/  LEA.HI.X.SX32 R3, R25, R7.reuse, 0x2, P2 ;  /* 0x0000000719037211 */ /* 0x080fe400010f16ff */
[-C--:B------:R-:W-:Y:S01]  /*2fa0*/  LEA.HI.X.SX32 R23, R6, R7.reuse, 0x2, P3 ;  /* 0x0000000706177211 */ /* 0x080fe200018f16ff */
[----:B------:R-:W-:Y:S01]  /*2fb0*/  STL.64 [R1+0xf8], R18 ;  /* 0x0000f81201007387 */ /* 0x000fe20000100a00 */
[----:B------:R-:W-:-:S03]  /*2fc0*/  LEA.HI.X.SX32 R17, R11, R7, 0x2, P0 ;  /* 0x000000070b117211 */ /* 0x000fc600000f16ff */
[----:B------:R-:W-:Y:S04]  /*2fd0*/  STL.64 [R1], R2 ;  /* 0x0000000201007387 */ /* 0x000fe80000100a00 */
[----:B------:R1:W-:Y:S04]  /*2fe0*/  STL.64 [R1+0xf0], R22 ;  /* 0x0000f01601007387 */ /* 0x0003e80000100a00 */
[----:B-1----:R-:W3:Y:S04]  /*2ff0*/  LDL.LU.64 R22, [R1+0x998] ;  /* 0x0009980001167983 */ /* 0x002ee80000300a00 */
[----:B------:R-:W2:Y:S01]  /*3000*/  LDL.64 R6, [R1+0x48] ;  /* 0x0000480001067983 */ /* 0x000ea20000100a00 */
[----:B------:R-:W-:-:S03]  /*3010*/  ULDC.64 UR6, c[0x0][0x118] ;  /* 0x0000460000067ab9 */ /* 0x000fc60000000a00 */
[----:B------:R-:W-:Y:S01]  /*3020*/  STL.64 [R1+0xe0], R16 ;  /* 0x0000e01001007387 */ /* 0x000fe20000100a00 */
[----:B----4-:R-:W-:-:S04]  /*3030*/  LOP3.LUT R25, R29, 0x14, RZ, 0xfc, !PT ;  /* 0x000000141d197812 */ /* 0x010fc800078efcff */
[----:B------:R-:W-:Y:S01]  /*3040*/  ISETP.GE.AND P3, PT, R25, c[0x0][0x180], PT ;  /* 0x0000600019007a0c */ /* 0x000fe20003f66270 */
[----:B--2---:R1:W-:Y:S04]  /*3050*/  LDGSTS.E [R24+0x20000], [R6.64], P5 ;  /* 0x2000000006187fae */ /* 0x0043e8000a921846 */
[----:B------:R2:W-:Y:S04]  /*3060*/  LDGSTS.E [R24+0x21000], [R12.64], P4 ;  /* 0x210000000c187fae */ /* 0x0005e8000a121846 */
[----:B--2---:R-:W2:Y:S01]  /*3070*/  LDL.LU.64 R12, [R1+0x990] ;  /* 0x00099000010c7983 */ /* 0x004ea20000300a00 */
[----:B-1----:R-:W-:-:S02]  /*3080*/  SEL R6, R0, RZ, !P3 ;  /* 0x000000ff00067207 */ /* 0x002fc40005800000 */
[----:B------:R-:W-:Y:S02]  /*3090*/  ISETP.NE.U32.AND P0, PT, R10, RZ, PT ;  /* 0x000000ff0a00720c */ /* 0x000fe40003f05070 */
[----:B------:R-:W-:Y:S02]  /*30a0*/  ISETP.NE.U32.AND P2, PT, R9, RZ, PT ;  /* 0x000000ff0900720c */ /* 0x000fe40003f45070 */
[----:B------:R-:W-:Y:S02]  /*30b0*/  ISETP.NE.U32.AND P4, PT, R6, RZ, PT ;  /* 0x000000ff0600720c */ /* 0x000fe40003f85070 */
[C---:B------:R-:W-:Y:S02]  /*30c0*/  LOP3.LUT R11, R29.reuse, 0x18, RZ, 0xfc, !PT ;  /* 0x000000181d0b7812 */ /* 0x040fe400078efcff */
[----:B------:R-:W-:Y:S02]  /*30d0*/  LOP3.LUT R9, R29, 0x1c, RZ, 0xfc, !PT ;  /* 0x0000001c1d097812 */ /* 0x000fe400078efcff */
[----:B------:R-:W-:-:S02]  /*30e0*/  ISETP.GE.AND P5, PT, R11, c[0x0][0x180], PT ;  /* 0x000060000b007a0c */ /* 0x000fc40003fa6270 */
[----:B------:R-:W-:Y:S01]  /*30f0*/  LOP3.LUT R10, R29, 0x2, RZ, 0xfc, !PT ;  /* 0x000000021d0a7812 */ /* 0x000fe200078efcff */
[----:B--2---:R1:W-:Y:S04]  /*3100*/  LDGSTS.E [R24+0x22000], [R12.64], P1 ;  /* 0x220000000c187fae */ /* 0x0043e80008921846 */
[----:B------:R2:W-:Y:S04]  /*3110*/  LDGSTS.E [R24+0x23000], [R14.64], P0 ;  /* 0x230000000e187fae */ /* 0x0005e80008121846 */
[----:B------:R4:W-:Y:S04]  /*3120*/  LDGSTS.E [R24+0x24000], [R4.64], P2 ;  /* 0x2400000004187fae */ /* 0x0009e80009121846 */
[----:B------:R1:W-:Y:S04]  /*3130*/  LDGSTS.E [R24+0x25000], [R2.64], P4 ;  /* 0x2500000002187fae */ /* 0x0003e8000a121846 */
[----:B--2---:R-:W2:Y:S04]  /*3140*/  LDL.LU.64 R14, [R1+0x988] ;  /* 0x00098800010e7983 */ /* 0x004ea80000300a00 */
[----:B----4-:R-:W4:Y:S04]  /*3150*/  LDL.LU.64 R4, [R1+0x980] ;  /* 0x0009800001047983 */ /* 0x010f280000300a00 */
[----:B-1----:R-:W2:Y:S01]  /*3160*/  LDL.LU.64 R2, [R1+0x978] ;  /* 0x0009780001027983 */ /* 0x002ea20000300a00 */
[----:B------:R-:W-:-:S02]  /*3170*/  ISETP.GE.AND P3, PT, R9, c[0x0][0x180], PT ;  /* 0x0000600009007a0c */ /* 0x000fc40003f66270 */
[----:B------:R-:W-:Y:S02]  /*3180*/  SEL R7, R0, RZ, !P5 ;  /* 0x000000ff00077207 */ /* 0x000fe40006800000 */
[C---:B------:R-:W-:Y:S02]  /*3190*/  LOP3.LUT R13, R29.reuse, 0x6, RZ, 0xfc, !PT ;  /* 0x000000061d0d7812 */ /* 0x040fe400078efcff */
[----:B------:R-:W-:Y:S02]  /*31a0*/  ISETP.GE.AND P5, PT, R10, c[0x0][0x180], PT ;  /* 0x000060000a007a0c */ /* 0x000fe40003fa6270 */
[----:B------:R-:W-:Y:S02]  /*31b0*/  LOP3.LUT R12, R29, 0xa, RZ, 0xfc, !PT ;  /* 0x0000000a1d0c7812 */ /* 0x000fe400078efcff */
[----:B------:R-:W-:Y:S02]  /*31c0*/  SEL R6, R0, RZ, !P3 ;  /* 0x000000ff00067207 */ /* 0x000fe40005800000 */
[----:B------:R-:W-:-:S02]  /*31d0*/  ISETP.NE.U32.AND P3, PT, R7, RZ, PT ;  /* 0x000000ff0700720c */ /* 0x000fc40003f65070 */
[----:B------:R-:W-:Y:S02]  /*31e0*/  ISETP.GE.AND P0, PT, R13, c[0x0][0x180], PT ;  /* 0x000060000d007a0c */ /* 0x000fe40003f06270 */
[----:B------:R-:W-:Y:S02]  /*31f0*/  SEL R7, R0, RZ, !P5 ;  /* 0x000000ff00077207 */ /* 0x000fe40006800000 */
[C---:B------:R-:W-:Y:S02]  /*3200*/  LOP3.LUT R26, R29.reuse, 0xe, RZ, 0xfc, !PT ;  /* 0x0000000e1d1a7812 */ /* 0x040fe400078efcff */
[----:B------:R-:W-:Y:S02]  /*3210*/  ISETP.GE.AND P2, PT, R12, c[0x0][0x180], PT ;  /* 0x000060000c007a0c */ /* 0x000fe40003f46270 */
[----:B------:R-:W-:Y:S02]  /*3220*/  ISETP.NE.U32.AND P1, PT, R6, RZ, PT ;  /* 0x000000ff0600720c */ /* 0x000fe40003f25070 */
[----:B------:R-:W-:-:S02]  /*3230*/  LOP3.LUT R8, R29, 0x12, RZ, 0xfc, !PT ;  /* 0x000000121d087812 */ /* 0x000fc400078efcff */
[----:B------:R-:W-:Y:S02]  /*3240*/  SEL R6, R0, RZ, !P0 ;  /* 0x000000ff00067207 */ /* 0x000fe40004000000 */
[----:B------:R-:W-:Y:S02]  /*3250*/  ISETP.NE.U32.AND P5, PT, R7, RZ, PT ;  /* 0x000000ff0700720c */ /* 0x000fe40003fa5070 */
[----:B------:R-:W-:Y:S02]  /*3260*/  ISETP.GE.AND P0, PT, R26, c[0x0][0x180], PT ;  /* 0x000060001a007a0c */ /* 0x000fe40003f06270 */
[----:B------:R-:W-:Y:S02]  /*3270*/  SEL R7, R0, RZ, !P2 ;  /* 0x000000ff00077207 */ /* 0x000fe40005000000 */
[----:B------:R-:W-:Y:S02]  /*3280*/  ISETP.GE.AND P4, PT, R8, c[0x0][0x180], PT ;  /* 0x0000600008007a0c */ /* 0x000fe40003f86270 */
[----:B------:R-:W-:-:S02]  /*3290*/  ISETP.NE.U32.AND P2, PT, R6, RZ, PT ;  /* 0x000000ff0600720c */ /* 0x000fc40003f45070 */
[C---:B------:R-:W-:Y:S02]  /*32a0*/  SEL R6, R0.reuse, RZ, !P0 ;  /* 0x000000ff00067207 */ /* 0x040fe40004000000 */
[----:B------:R-:W-:Y:S02]  /*32b0*/  ISETP.NE.U32.AND P0, PT, R7, RZ, PT ;  /* 0x000000ff0700720c */ /* 0x000fe40003f05070 */
[----:B------:R-:W-:Y:S02]  /*32c0*/  SEL R7, R0, RZ, !P4 ;  /* 0x000000ff00077207 */ /* 0x000fe40006000000 */
[----:B------:R-:W-:Y:S01]  /*32d0*/  ISETP.NE.U32.AND P4, PT, R6, RZ, PT ;  /* 0x000000ff0600720c */ /* 0x000fe20003f85070 */
[----:B--2---:R1:W-:Y:S01]  /*32e0*/  LDGSTS.E [R24+0x26000], [R2.64], P3 ;  /* 0x2600000002187fae */ /* 0x0043e20009921846 */
[----:B------:R-:W-:-:S03]  /*32f0*/  ISETP.NE.U32.AND P3, PT, R7, RZ, PT ;  /* 0x000000ff0700720c */ /* 0x000fc60003f65070 */
[----:B------:R2:W-:Y:S04]  /*3300*/  STL.64 [R1+0x870], R2 ;  /* 0x0008700201007387 */ /* 0x0005e80000100a00 */
[----:B------:R-:W3:Y:S01]  /*3310*/  LDL.64 R6, [R1+0x40] ;  /* 0x0000400001067983 */ /* 0x000ee20000100a00 */
[----:B------:R-:W-:-:S03]  /*3320*/  LOP3.LUT R8, R24, 0x40, RZ, 0x3c, !PT ;  /* 0x0000004018087812 */ /* 0x000fc600078e3cff */
[----:B----4-:R1:W-:Y:S04]  /*3330*/  LDGSTS.E [R24+0x27000], [R4.64], P1 ;  /* 0x2700000004187fae */ /* 0x0103e80008921846 */
[----:B-1----:R-:W4:Y:S04]  /*3340*/  LDL.LU R24, [R1+0x970] ;  /* 0x0009700001187983 */ /* 0x002f280000300800 */
[----:B------:R1:W-:Y:S04]  /*3350*/  STL [R1+0x878], R5 ;  /* 0x0008780501007387 */ /* 0x0003e80000100800 */
[----:B------:R-:W-:Y:S01]  /*3360*/  STL [R1+0x7d8], R8 ;  /* 0x0007d80801007387 */ /* 0x000fe20000100800 */
[----:B--2---:R-:W-:-:S02]  /*3370*/  LOP3.LUT R3, R29, 0x1a, RZ, 0xfc, !PT ;  /* 0x0000001a1d037812 */ /* 0x004fc400078efcff */
[C---:B------:R-:W-:Y:S02]  /*3380*/  LOP3.LUT R26, R29.reuse, 0x16, RZ, 0xfc, !PT ;  /* 0x000000161d1a7812 */ /* 0x040fe400078efcff */
[----:B------:R-:W-:Y:S02]  /*3390*/  LOP3.LUT R2, R29, 0x1e, RZ, 0xfc, !PT ;  /* 0x0000001e1d027812 */ /* 0x000fe400078efcff */
[----:B------:R-:W-:Y:S01]  /*33a0*/  ISETP.GE.AND P1, PT, R26, c[0x0][0x180], PT ;  /* 0x000060001a007a0c */ /* 0x000fe20003f26270 */
[----:B---3--:R2:W-:Y:S04]  /*33b0*/  LDGSTS.E [R8+0x20800], [R6.64], P5 ;  /* 0x2080000006087fae */ /* 0x0085e8000a921846 */
[----:B------:R3:W-:Y:S04]  /*33c0*/  LDGSTS.E [R8+0x21800], [R14.64], P2 ;  /* 0x218000000e087fae */ /* 0x0007e80009121846 */
[----:B---3--:R-:W3:Y:S01]  /*33d0*/  LDL.LU.64 R14, [R1+0x968] ;  /* 0x00096800010e7983 */ /* 0x008ee20000300a00 */
[----:B------:R-:W-:Y:S01]  /*33e0*/  ISETP.GE.AND P5, PT, R3, c[0x0][0x180], PT ;  /* 0x0000600003007a0c */ /* 0x000fe20003fa6270 */
[----:B------:R-:W-:Y:S01]  /*33f0*/  IMAD.MOV.U32 R3, RZ, RZ, 0x1f ;  /* 0x0000001fff037424 */ /* 0x000fe200078e00ff */
[----:B------:R-:W-:Y:S01]  /*3400*/  ISETP.GE.AND P2, PT, R2, c[0x0][0x180], PT ;  /* 0x0000600002007a0c */ /* 0x000fe20003f46270 */
[----:B------:R1:W-:Y:S03]  /*3410*/  LDGSTS.E [R8+0x22800], [R22.64], P0 ;  /* 0x2280000016087fae */ /* 0x0003e60008121846 */
[----:B------:R-:W-:Y:S01]  /*3420*/  IADD3 R3, R3, c[0x0][0x180], RZ ;  /* 0x0000600003037a10 */ /* 0x000fe20007ffe0ff */
[----:B------:R-:W-:Y:S01]  /*3430*/  ULDC UR5, c[0x0][0x180] ;  /* 0x0000600000057ab9 */ /* 0x000fe20000000800 */
[----:B--2---:R-:W-:-:S02]  /*3440*/  SEL R7, R0, RZ, !P1 ;  /* 0x000000ff00077207 */ /* 0x004fc40004800000 */
[C---:B------:R-:W-:Y:S01]  /*3450*/  SEL R6, R0.reuse, RZ, !P5 ;  /* 0x000000ff00067207 */ /* 0x040fe20006800000 */
[----:B------:R2:W-:Y:S01]  /*3460*/  LDGSTS.E [R8+0x23800], [R20.64], P4 ;  /* 0x2380000014087fae */ /* 0x0005e2000a121846 */
[----:B------:R-:W-:Y:S02]  /*3470*/  SEL R0, R0, RZ, !P2 ;  /* 0x000000ff00007207 */ /* 0x000fe40005000000 */
[----:B------:R-:W-:Y:S02]  /*3480*/  ISETP.GT.AND P2, PT, R3, 0x3f, PT ;  /* 0x0000003f0300780c */ /* 0x000fe40003f44270 */
[----:B------:R-:W-:Y:S01]  /*3490*/  LOP3.LUT R28, R28, 0x1f, RZ, 0xc0, !PT ;  /* 0x0000001f1c1c7812 */ /* 0x000fe200078ec0ff */
[----:B------:R-:W2:Y:S01]  /*34a0*/  S2R R3, SR_TID.X ;  /* 0x0000000000037919 */ /* 0x000ea20000002100 */
[----:B------:R-:W-:-:S03]  /*34b0*/  ISETP.NE.U32.AND P5, PT, R7, RZ, PT ;  /* 0x000000ff0700720c */ /* 0x000fc60003fa5070 */
[----:B------:R-:W-:Y:S01]  /*34c0*/  IMAD R2, R28, c[0x0][0x18c], RZ ;  /* 0x000063001c027a24 */ /* 0x000fe200078e02ff */
[----:B------:R-:W-:Y:S01]  /*34d0*/  ISETP.NE.U32.AND P0, PT, R6, RZ, PT ;  /* 0x000000ff0600720c */ /* 0x000fe20003f05070 */
[----:B------:R-:W-:Y:S01]  /*34e0*/  UIADD3 UR4, UR5, -0x20, URZ ;  /* 0xffffffe005047890 */ /* 0x000fe2000fffe03f */
[----:B------:R2:W-:Y:S04]  /*34f0*/  LDGSTS.E [R8+0x24800], [R18.64], P3 ;  /* 0x2480000012087fae */ /* 0x0005e80009921846 */
[----:B-1----:R-:W4:Y:S01]  /*3500*/  LDL.LU.64 R22, [R1+0x960] ;  /* 0x0009600001167983 */ /* 0x002f220000300a00 */
[----:B------:R-:W-:-:S03]  /*3510*/  ISETP.GE.AND P1, PT, R29, UR4, PT ;  /* 0x000000041d007c0c */ /* 0x000fc6000bf26270 */
[----:B------:R1:W-:Y:S01]  /*3520*/  LDGSTS.E [R8+0x25800], [R16.64], P5 ;  /* 0x2580000010087fae */ /* 0x0003e2000a921846 */
[----:B--2---:R-:W-:-:S03]  /*3530*/  SHF.R.U32.HI R28, RZ, 0x8, R3 ;  /* 0x00000008ff1c7819 */ /* 0x004fc60000011603 */
[----:B------:R-:W2:Y:S01]  /*3540*/  LDL.LU.64 R20, [R1+0x958] ;  /* 0x0009580001147983 */ /* 0x000ea20000300a00 */
[----:B------:R-:W-:Y:S02]  /*3550*/  SHF.R.U32.HI R3, RZ, 0x8, R3 ;  /* 0x00000008ff037819 */ /* 0x000fe40000011603 */
[----:B------:R-:W-:Y:S01]  /*3560*/  SGXT.U32 R28, R28, 0x1 ;  /* 0x000000011c1c781a */ /* 0x000fe20000000000 */
[----:B------:R-:W2:Y:S01]  /*3570*/  LDL.LU.64 R18, [R1+0x950] ;  /* 0x0009500001127983 */ /* 0x000ea20000300a00 */
[----:B------:R-:W-:Y:S02]  /*3580*/  SGXT.U32 R3, R3, 0x1 ;  /* 0x000000010303781a */ /* 0x000fe40000000000 */
[----:B------:R-:W-:Y:S01]  /*3590*/  LOP3.LUT R5, R28, 0x4, RZ, 0xfc, !PT ;  /* 0x000000041c057812 */ /* 0x000fe200078efcff */
[----:B------:R-:W-:Y:S01]  /*35a0*/  IMAD.SHL.U32 R28, R2, 0x4, RZ ;  /* 0x00000004021c7824 */ /* 0x000fe200078e00ff */
[----:B------:R-:W-:Y:S01]  /*35b0*/  LOP3.LUT R2, R3, 0x8, RZ, 0xfc, !PT ;  /* 0x0000000803027812 */ /* 0x000fe200078efcff */
[----:B-1----:R-:W2:Y:S01]  /*35c0*/  LDL.LU.64 R16, [R1+0x948] ;  /* 0x0009480001107983 */ /* 0x002ea20000300a00 */
[----:B------:R-:W-:-:S02]  /*35d0*/  ISETP.GE.AND P3, PT, R5, UR4, PT ;  /* 0x0000000405007c0c */ /* 0x000fc4000bf66270 */
[----:B------:R-:W-:Y:S02]  /*35e0*/  LOP3.LUT R3, R3, 0xc, RZ, 0xfc, !PT ;  /* 0x0000000c03037812 */ /* 0x000fe400078efcff */
[----:B------:R-:W-:Y:S02]  /*35f0*/  SEL R7, RZ, 0x4, P1 ;  /* 0x00000004ff077807 */ /* 0x000fe40000800000 */
[----:B------:R-:W-:Y:S02]  /*3600*/  ISETP.NE.U32.AND P1, PT, R0, RZ, PT ;  /* 0x000000ff0000720c */ /* 0x000fe40003f25070 */
[----:B------:R-:W-:Y:S02]  /*3610*/  ISETP.GE.AND P5, PT, R2, UR4, PT ;  /* 0x0000000402007c0c */ /* 0x000fe4000bfa6270 */
[----:B------:R-:W-:Y:S02]  /*3620*/  SEL R0, RZ, 0x4, P3 ;  /* 0x00000004ff007807 */ /* 0x000fe40001800000 */
[----:B------:R-:W-:-:S02]  /*3630*/  ISETP.GE.AND P3, PT, R27, UR4, PT ;  /* 0x000000041b007c0c */ /* 0x000fc4000bf66270 */
[----:B------:R-:W-:Y:S02]  /*3640*/  SEL R6, RZ, 0x4, P5 ;  /* 0x00000004ff067807 */ /* 0x000fe40002800000 */
[----:B------:R-:W-:Y:S02]  /*3650*/  ISETP.GE.AND P5, PT, R25, UR4, PT ;  /* 0x0000000419007c0c */ /* 0x000fe4000bfa6270 */
[----:B------:R-:W-:Y:S02]  /*3660*/  SEL R2, RZ, 0x4, P3 ;  /* 0x00000004ff027807 */ /* 0x000fe40001800000 */
[----:B------:R-:W-:Y:S02]  /*3670*/  SEL R5, RZ, 0x4, P5 ;  /* 0x00000004ff057807 */ /* 0x000fe40002800000 */
[----:B------:R-:W-:Y:S02]  /*3680*/  ISETP.GE.AND P3, PT, R9, UR4, PT ;  /* 0x0000000409007c0c */ /* 0x000fe4000bf66270 */
[----:B------:R-:W-:-:S02]  /*3690*/  ISETP.GE.AND P5, PT, R10, UR4, PT ;  /* 0x000000040a007c0c */ /* 0x000fc4000bfa6270 */
[----:B------:R-:W-:-:S04]  /*36a0*/  SEL R7, R7, RZ, P2 ;  /* 0x000000ff07077207 */ /* 0x000fc80001000000 */
[----:B------:R-:W-:Y:S02]  /*36b0*/  ISETP.NE.U32.AND P4, PT, R7, RZ, PT ;  /* 0x000000ff0700720c */ /* 0x000fe40003f85070 */
[----:B------:R-:W-:Y:S02]  /*36c0*/  LOP3.LUT R7, R29, 0xe, RZ, 0xfc, !PT ;  /* 0x0000000e1d077812 */ /* 0x000fe400078efcff */
[----:B------:R-:W-:Y:S01]  /*36d0*/  SEL R6, R6, RZ, P2 ;  /* 0x000000ff06067207 */ /* 0x000fe20001000000 */
[----:B---3--:R1:W-:Y:S01]  /*36e0*/  LDGSTS.E [R8+0x26800], [R14.64], P0 ;  /* 0x268000000e087fae */ /* 0x0083e20008121846 */
[----:B------:R-:W-:-:S04]  /*36f0*/  ISETP.GE.AND P0, PT, R3, UR4, PT ;  /* 0x0000000403007c0c */ /* 0x000fc8000bf06270 */
[----:B------:R-:W-:Y:S02]  /*3700*/  SEL R3, RZ, 0x4, P0 ;  /* 0x00000004ff037807 */ /* 0x000fe40000000000 */
[----:B------:R-:W-:Y:S01]  /*3710*/  ISETP.GE.AND P0, PT, R11, UR4, PT ;  /* 0x000000040b007c0c */ /* 0x000fe2000bf06270 */
[----:B-1----:R-:W3:Y:S04]  /*3720*/  LDL.LU.64 R14, [R1+0x940] ;  /* 0x00094000010e7983 */ /* 0x002ee80000300a00 */
[----:B------:R1:W-:Y:S04]  /*3730*/  STL [R1+0x11c], R3 ;  /* 0x00011c0301007387 */ /* 0x0003e80000100800 */
[----:B------:R4:W-:Y:S04]  /*3740*/  STL [R1+0x120], R2 ;  /* 0x0001200201007387 */ /* 0x0009e80000100800 */
[----:B-1----:R-:W3:Y:S04]  /*3750*/  LDL.LU R3, [R1+0x68] ;  /* 0x0000680001037983 */ /* 0x002ee80000300800 */
[----:B----4-:R-:W4:Y:S04]  /*3760*/  LDL.LU R2, [R1+0x64] ;  /* 0x0000640001027983 */ /* 0x010f280000300800 */
[----:B------:R1:W-:Y:S04]  /*3770*/  STL [R1+0x124], R5 ;  /* 0x0001240501007387 */ /* 0x0003e80000100800 */
[----:B------:R-:W4:Y:S04]  /*3780*/  LDL.LU R9, [R1+0x60] ;  /* 0x0000600001097983 */ /* 0x000f280000300800 */
[----:B------:R-:W4:Y:S01]  /*3790*/  LDL.LU R25, [R1+0x5c] ;  /* 0x00005c0001197983 */ /* 0x000f220000300800 */
[----:B-1----:R-:W-:-:S03]  /*37a0*/  SEL R5, RZ, 0x4, P0 ;  /* 0x00000004ff057807 */ /* 0x002fc60000000000 */
[----:B------:R-:W4:Y:S04]  /*37b0*/  LDL.LU R10, [R1+0x58] ;  /* 0x00005800010a7983 */ /* 0x000f280000300800 */
[----:B------:R-:W4:Y:S04]  /*37c0*/  LDL.LU R11, [R1+0x54] ;  /* 0x00005400010b7983 */ /* 0x000f280000300800 */
[----:B------:R-:W4:Y:S04]  /*37d0*/  LDL.LU R27, [R1+0x50] ;  /* 0x00005000011b7983 */ /* 0x000f280000300800 */
[----:B------:R1:W-:Y:S01]  /*37e0*/  STL [R1+0x128], R5 ;  /* 0x0001280501007387 */ /* 0x0003e20000100800 */
[----:B------:R-:W-:-:S03]  /*37f0*/  ISETP.GE.AND P0, PT, R13, UR4, PT ;  /* 0x000000040d007c0c */ /* 0x000fc6000bf06270 */
[----:B------:R-:W4:Y:S01]  /*3800*/  LDL.LU R13, [R1+0x93c] ;  /* 0x00093c00010d7983 */ /* 0x000f220000300800 */
[----:B-1----:R-:W-:-:S05]  /*3810*/  SEL R5, RZ, 0x4, P3 ;  /* 0x00000004ff057807 */ /* 0x002fca0001800000 */
[----:B------:R1:W-:Y:S01]  /*3820*/  STL [R1+0x12c], R5 ;  /* 0x00012c0501007387 */ /* 0x0003e20000100800 */
[----:B------:R-:W-:-:S03]  /*3830*/  ISETP.GE.AND P3, PT, R12, UR4, PT ;  /* 0x000000040c007c0c */ /* 0x000fc6000bf66270 */
[----:B------:R-:W4:Y:S01]  /*3840*/  LDL.LU R12, [R1+0x938] ;  /* 0x00093800010c7983 */ /* 0x000f220000300800 */
[----:B-1----:R-:W-:Y:S02]  /*3850*/  LOP3.LUT R5, R29, 0x12, RZ, 0xfc, !PT ;  /* 0x000000121d057812 */ /* 0x002fe400078efcff */
[----:B------:R-:W-:Y:S02]  /*3860*/  SEL R29, RZ, 0x4, P5 ;  /* 0x00000004ff1d7807 */ /* 0x000fe40002800000 */
[----:B------:R-:W-:Y:S02]  /*3870*/  ISETP.GE.AND P5, PT, R7, UR4, PT ;  /* 0x0000000407007c0c */ /* 0x000fe4000bfa6270 */
[----:B------:R-:W-:Y:S01]  /*3880*/  SEL R7, RZ, 0x4, P0 ;  /* 0x00000004ff077807 */ /* 0x000fe20000000000 */
[----:B------:R1:W-:Y:S04]  /*3890*/  STL [R1+0x130], R29 ;  /* 0x0001301d01007387 */ /* 0x0003e80000100800 */
[----:B-1----:R-:W4:Y:S04]  /*38a0*/  LDL.LU R29, [R1+0x934] ;  /* 0x00093400011d7983 */ /* 0x002f280000300800 */
[----:B------:R1:W-:Y:S04]  /*38b0*/  STL [R1+0x138], R7 ;  /* 0x0001380701007387 */ /* 0x0003e80000100800 */
[----:B-1----:R-:W1:Y:S01]  /*38c0*/  S2R R7, SR_TID.X ;  /* 0x0000000000077919 */ /* 0x002e620000002100 */
[----:B------:R-:W-:-:S02]  /*38d0*/  ISETP.GE.AND P0, PT, R5, UR4, PT ;  /* 0x0000000405007c0c */ /* 0x000fc4000bf06270 */
[----:B------:R-:W-:-:S05]  /*38e0*/  SEL R5, RZ, 0x4, P3 ;  /* 0x00000004ff057807 */ /* 0x000fca0001800000 */
[----:B------:R2:W-:Y:S01]  /*38f0*/  STL.64 [R1+0x880], R4 ;  /* 0x0008800401007387 */ /* 0x0005e20000100a00 */
[----:B------:R-:W-:Y:S02]  /*3900*/  ISETP.GE.AND P3, PT, R26, UR4, PT ;  /* 0x000000041a007c0c */ /* 0x000fe4000bf66270 */
[----:B--2---:R-:W-:Y:S02]  /*3910*/  SEL R4, RZ, 0x4, P5 ;  /* 0x00000004ff047807 */ /* 0x004fe40002800000 */
[----:B------:R-:W-:-:S03]  /*3920*/  IADD3 R26, P5, R28, c[0x0][0x168], RZ ;  /* 0x00005a001c1a7a10 */ /* 0x000fc60007fbe0ff */
[----:B------:R2:W-:Y:S01]  /*3930*/  STL [R1+0x144], R4 ;  /* 0x0001440401007387 */ /* 0x0005e20000100800 */
[----:B-1----:R-:W-:-:S03]  /*3940*/  LOP3.LUT R7, R7, 0x1f, RZ, 0xc0, !PT ;  /* 0x0000001f07077812 */ /* 0x002fc600078ec0ff */
[----:B------:R1:W-:Y:S01]  /*3950*/  STL [R1+0x860], R28 ;  /* 0x0008601c01007387 */ /* 0x0003e20000100800 */
[----:B--2---:R-:W-:Y:S02]  /*3960*/  SEL R4, RZ, 0x4, P0 ;  /* 0x00000004ff047807 */ /* 0x004fe40000000000 */
[----:B-1----:R-:W-:-:S03]  /*3970*/  SEL R28, RZ, 0x4, P3 ;  /* 0x00000004ff1c7807 */ /* 0x002fc60001800000 */
[----:B------:R1:W-:Y:S01]  /*3980*/  STL [R1+0x148], R4 ;  /* 0x0001480401007387 */ /* 0x0003e20000100800 */
[----:B------:R-:W-:Y:S01]  /*3990*/  IMAD R5, R7, c[0x0][0x18c], RZ ;  /* 0x0000630007057a24 */ /* 0x000fe200078e02ff */
[----:B------:R-:W-:Y:S02]  /*39a0*/  ISETP.NE.U32.AND P3, PT, R6, RZ, PT ;  /* 0x000000ff0600720c */ /* 0x000fe40003f65070 */
[----:B------:R-:W-:Y:S04]  /*39b0*/  STL [R1+0x864], R28 ;  /* 0x0008641c01007387 */ /* 0x000fe80000100800 */
[----:B------:R-:W2:Y:S01]  /*39c0*/  LDL.64 R6, [R1+0xf0] ;  /* 0x0000f00001067983 */ /* 0x000ea20000100a00 */
[----:B------:R-:W-:-:S04]  /*39d0*/  SEL R0, R0, RZ, P2 ;  /* 0x000000ff00007207 */ /* 0x000fc80001000000 */
[----:B------:R-:W-:Y:S02]  /*39e0*/  ISETP.NE.U32.AND P0, PT, R0, RZ, PT ;  /* 0x000000ff0000720c */ /* 0x000fe40003f05070 */
[----:B------:R-:W-:Y:S01]  /*39f0*/  LEA.HI.X.SX32 R0, R5, c[0x0][0x16c], 0x2, P5 ;  /* 0x00005b0005007a11 */ /* 0x000fe200028f16ff */
[----:B------:R-:W-:Y:S02]  /*3a00*/  IMAD R19, R19, c[0x0][0x190], RZ ;  /* 0x0000640013137a24 */ /* 0x000fe400078e02ff */
[----:B---3--:R-:W-:Y:S02]  /*3a10*/  IMAD R3, R3, c[0x0][0x190], RZ ;  /* 0x0000640003037a24 */ /* 0x008fe400078e02ff */
[----:B----4-:R-:W-:-:S03]  /*3a20*/  IMAD R2, R2, c[0x0][0x190], RZ ;  /* 0x0000640002027a24 */ /* 0x010fc600078e02ff */
[----:B------:R-:W-:Y:S01]  /*3a30*/  STL [R1+0x234], R3 ;  /* 0x0002340301007387 */ /* 0x000fe20000100800 */
[----:B-1----:R-:W-:-:S05]  /*3a40*/  IMAD R4, R9, c[0x0][0x190], RZ ;  /* 0x0000640009047a24 */ /* 0x002fca00078e02ff */
[----:B------:R1:W-:Y:S01]  /*3a50*/  STL [R1+0x228], R4 ;  /* 0x0002280401007387 */ /* 0x0003e20000100800 */
[----:B------:R-:W-:-:S03]  /*3a60*/  IMAD R25, R25, c[0x0][0x190], RZ ;  /* 0x0000640019197a24 */ /* 0x000fc600078e02ff */
[----:B------:R-:W-:Y:S01]  /*3a70*/  STL [R1+0x230], R2 ;  /* 0x0002300201007387 */ /* 0x000fe20000100800 */
[----:B-1----:R-:W-:-:S05]  /*3a80*/  IMAD R4, R10, c[0x0][0x190], RZ ;  /* 0x000064000a047a24 */ /* 0x002fca00078e02ff */
[----:B------:R1:W-:Y:S01]  /*3a90*/  STL [R1+0x220], R4 ;  /* 0x0002200401007387 */ /* 0x0003e20000100800 */
[----:B------:R-:W-:-:S03]  /*3aa0*/  IMAD R5, R11, c[0x0][0x190], RZ ;  /* 0x000064000b057a24 */ /* 0x000fc600078e02ff */
[----:B------:R-:W-:Y:S01]  /*3ab0*/  STL [R1+0x224], R25 ;  /* 0x0002241901007387 */ /* 0x000fe20000100800 */
[----:B-1----:R-:W-:-:S05]  /*3ac0*/  IMAD R4, R27, c[0x0][0x190], RZ ;  /* 0x000064001b047a24 */ /* 0x002fca00078e02ff */
[----:B------:R1:W-:Y:S04]  /*3ad0*/  STL [R1+0x218], R4 ;  /* 0x0002180401007387 */ /* 0x0003e80000100800 */
[----:B------:R-:W-:Y:S01]  /*3ae0*/  STL [R1+0x21c], R5 ;  /* 0x00021c0501007387 */ /* 0x000fe20000100800 */
[----:B------:R-:W-:Y:S02]  /*3af0*/  IMAD R28, R12, c[0x0][0x190], RZ ;  /* 0x000064000c1c7a24 */ /* 0x000fe400078e02ff */
[----:B-1----:R-:W-:Y:S02]  /*3b00*/  IMAD R4, R13, c[0x0][0x190], RZ ;  /* 0x000064000d047a24 */ /* 0x002fe400078e02ff */
[----:B------:R-:W-:Y:S02]  /*3b10*/  IMAD R11, R16, c[0x0][0x190], RZ ;  /* 0x00006400100b7a24 */ /* 0x000fe400078e02ff */
[----:B------:R-:W-:-:S05]  /*3b20*/  IMAD R27, R29, c[0x0][0x190], RZ ;  /* 0x000064001d1b7a24 */ /* 0x000fca00078e02ff */
[----:B------:R-:W-:Y:S04]  /*3b30*/  STL [R1+0x214], R27 ;  /* 0x0002141b01007387 */ /* 0x000fe80000100800 */
[----:B------:R1:W-:Y:S01]  /*3b40*/  STL [R1+0x20c], R4 ;  /* 0x00020c0401007387 */ /* 0x0003e20000100800 */
[----:B------:R-:W-:-:S03]  /*3b50*/  IMAD R29, R14, c[0x0][0x190], RZ ;  /* 0x000064000e1d7a24 */ /* 0x000fc600078e02ff */
[----:B------:R-:W-:Y:S01]  /*3b60*/  STL [R1+0x210], R28 ;  /* 0x0002101c01007387 */ /* 0x000fe20000100800 */
[----:B-1----:R-:W-:-:S05]  /*3b70*/  IMAD R4, R15, c[0x0][0x190], RZ ;  /* 0x000064000f047a24 */ /* 0x002fca00078e02ff */
[----:B------:R1:W-:Y:S04]  /*3b80*/  STL [R1+0x200], R4 ;  /* 0x0002000401007387 */ /* 0x0003e80000100800 */
[----:B------:R-:W3:Y:S01]  /*3b90*/  LDL R16, [R1+0x228] ;  /* 0x0002280001107983 */ /* 0x000ee20000100800 */
[----:B------:R-:W-:-:S03]  /*3ba0*/  IMAD R10, R20, c[0x0][0x190], RZ ;  /* 0x00006400140a7a24 */ /* 0x000fc600078e02ff */
[----:B------:R-:W-:Y:S01]  /*3bb0*/  STL [R1+0x208], R29 ;  /* 0x0002081d01007387 */ /* 0x000fe20000100800 */
[----:B-1----:R-:W-:Y:S02]  /*3bc0*/  IMAD R4, R17, c[0x0][0x190], RZ ;  /* 0x0000640011047a24 */ /* 0x002fe400078e02ff */
[----:B------:R-:W-:Y:S02]  /*3bd0*/  IMAD R17, R18, c[0x0][0x190], RZ ;  /* 0x0000640012117a24 */ /* 0x000fe400078e02ff */
[----:B------:R-:W4:Y:S01]  /*3be0*/  LDL R18, [R1+0x220] ;  /* 0x0002200001127983 */ /* 0x000f220000100800 */
[----:B------:R-:W-:-:S03]  /*3bf0*/  IMAD R15, R21, c[0x0][0x190], RZ ;  /* 0x00006400150f7a24 */ /* 0x000fc600078e02ff */
[----:B------:R-:W-:Y:S01]  /*3c00*/  STL [R1+0x1fc], R11 ;  /* 0x0001fc0b01007387 */ /* 0x000fe20000100800 */
[----:B------:R-:W-:-:S03]  /*3c10*/  IMAD R14, R22, c[0x0][0x190], RZ ;  /* 0x00006400160e7a24 */ /* 0x000fc600078e02ff */
[----:B------:R-:W-:Y:S04]  /*3c20*/  STL [R1+0x1f8], R4 ;  /* 0x0001f80401007387 */ /* 0x000fe80000100800 */
[----:B------:R-:W4:Y:S04]  /*3c30*/  LDL.LU R12, [R1+0x84] ;  /* 0x00008400010c7983 */ /* 0x000f280000300800 */
[----:B------:R-:W-:Y:S04]  /*3c40*/  STL [R1+0x1f4], R17 ;  /* 0x0001f41101007387 */ /* 0x000fe80000100800 */
[----:B--2---:R1:W-:Y:S04]  /*3c50*/  LDGSTS.E [R8+0x27800], [R6.64], P1 ;  /* 0x2780000006087fae */ /* 0x0043e80008921846 */
[----:B------:R-:W-:Y:S01]  /*3c60*/  STL [R1+0x1f0], R19 ;  /* 0x0001f01301007387 */ /* 0x000fe20000100800 */
[----:B-1----:R-:W-:-:S02]  /*3c70*/  LEA R8, P5, R3, R26, 0x2 ;  /* 0x0000001a03087211 */ /* 0x002fc400078a10ff */
[C---:B------:R-:W-:Y:S01]  /*3c80*/  LEA R6, P1, R2.reuse, R26, 0x2 ;  /* 0x0000001a02067211 */ /* 0x040fe200078210ff */
[----:B------:R-:W-:Y:S01]  /*3c90*/  IMAD R13, R23, c[0x0][0x190], RZ ;  /* 0x00006400170d7a24 */ /* 0x000fe200078e02ff */
[-C--:B------:R-:W-:Y:S01]  /*3ca0*/  LEA.HI.X.SX32 R9, R3, R0.reuse, 0x2, P5 ;  /* 0x0000000003097211 */ /* 0x080fe200028f16ff */
[----:B------:R-:W-:Y:S01]  /*3cb0*/  STL [R1+0x1ec], R10 ;  /* 0x0001ec0a01007387 */ /* 0x000fe20000100800 */
[----:B------:R-:W-:-:S03]  /*3cc0*/  LEA.HI.X.SX32 R7, R2, R0, 0x2, P1 ;  /* 0x0000000002077211 */ /* 0x000fc600008f16ff */
[----:B------:R-:W2:Y:S04]  /*3cd0*/  LDL R22, [R1+0x200] ;  /* 0x0002000001167983 */ /* 0x000ea80000100800 */
[----:B------:R-:W-:Y:S04]  /*3ce0*/  STL [R1+0x1e8], R15 ;  /* 0x0001e80f01007387 */ /* 0x000fe80000100800 */
[----:B------:R-:W-:Y:S04]  /*3cf0*/  STL.64 [R1+0x50], R8 ;  /* 0x0000500801007387 */ /* 0x000fe80000100a00 */
[----:B------:R-:W-:Y:S04]  /*3d00*/  STL [R1+0x1e4], R14 ;  /* 0x0001e40e01007387 */ /* 0x000fe80000100800 */
[----:B------:R1:W-:Y:S04]  /*3d10*/  STL.64 [R1+0x920], R6 ;  /* 0x0009200601007387 */ /* 0x0003e80000100a00 */
[----:B------:R-:W2:Y:S01]  /*3d20*/  LDL R23, [R1+0x218] ;  /* 0x0002180001177983 */ /* 0x000ea20000100800 */
[----:B------:R-:W-:-:S03]  /*3d30*/  LEA R2, P1, R25, R26, 0x2 ;  /* 0x0000001a19027211 */ /* 0x000fc600078210ff */
[----:B------:R-:W0:Y:S01]  /*3d40*/  LDGDEPBAR ;  /* 0x00000000000079af */ /* 0x000e220000000000 */
[----:B------:R-:W-:-:S03]  /*3d50*/  LEA.HI.X.SX32 R3, R25, R0, 0x2, P1 ;  /* 0x0000000019037211 */ /* 0x000fc600008f16ff */
[----:B-1----:R-:W2:Y:S01]  /*3d60*/  LDL R6, [R1+0x20c] ;  /* 0x00020c0001067983 */ /* 0x002ea20000100800 */
[----:B------:R-:W-:Y:S01]  /*3d70*/  IMAD R7, R24, c[0x0][0x190], RZ ;  /* 0x0000640018077a24 */ /* 0x000fe200078e02ff */
[----:B---3--:R-:W-:-:S04]  /*3d80*/  LEA R8, P5, R16, R26, 0x2 ;  /* 0x0000001a10087211 */ /* 0x008fc800078a10ff */
[----:B------:R-:W-:Y:S02]  /*3d90*/  LEA.HI.X.SX32 R9, R16, R0, 0x2, P5 ;  /* 0x0000000010097211 */ /* 0x000fe400028f16ff */
[----:B------:R-:W3:Y:S01]  /*3da0*/  LDL.LU R16, [R1+0xa4] ;  /* 0x0000a40001107983 */ /* 0x000ee20000300800 */
[----:B----4-:R-:W-:-:S03]  /*3db0*/  LEA R20, P5, R18, R26, 0x2 ;  /* 0x0000001a12147211 */ /* 0x010fc600078a10ff */
[----:B------:R-:W4:Y:S01]  /*3dc0*/  LDL.LU R25, [R1+0x930] ;  /* 0x0009300001197983 */ /* 0x000f220000300800 */
[----:B------:R-:W-:-:S03]  /*3dd0*/  LEA.HI.X.SX32 R21, R18, R0, 0x2, P5 ;  /* 0x0000000012157211 */ /* 0x000fc600028f16ff */
[----:B------:R-:W-:Y:S04]  /*3de0*/  STL [R1+0x1e0], R13 ;  /* 0x0001e00d01007387 */ /* 0x000fe80000100800 */
[----:B------:R1:W-:Y:S04]  /*3df0*/  STL.64 [R1+0x58], R2 ;  /* 0x0000580201007387 */ /* 0x0003e80000100a00 */
[----:B------:R-:W3:Y:S04]  /*3e00*/  LDL.LU R18, [R1+0xb4] ;  /* 0x0000b40001127983 */ /* 0x000ee80000300800 */
[----:B------:R-:W-:Y:S01]  /*3e10*/  STL.64 [R1+0x60], R20 ;  /* 0x0000601401007387 */ /* 0x000fe20000100a00 */
[----:B-1----:R-:W-:-:S04]  /*3e20*/  LEA R2, P1, R5, R26, 0x2 ;  /* 0x0000001a05027211 */ /* 0x002fc800078210ff */
[----:B------:R-:W-:Y:S01]  /*3e30*/  LEA.HI.X.SX32 R3, R5, R0, 0x2, P1 ;  /* 0x0000000005037211 */ /* 0x000fe200008f16ff */
[----:B------:R-:W-:Y:S04]  /*3e40*/  STL [R1+0x1dc], R7 ;  /* 0x0001dc0701007387 */ /* 0x000fe80000100800 */
[----:B------:R1:W-:Y:S02]  /*3e50*/  STL.64 [R1+0x68], R2 ;  /* 0x0000680201007387 */ /* 0x0003e40000100a00 */
[----:B-1----:R-:W-:-:S04]  /*3e60*/  LEA R2, P1, R27, R26, 0x2 ;  /* 0x0000001a1b027211 */ /* 0x002fc800078210ff */
[----:B------:R-:W-:Y:S02]  /*3e70*/  LEA.HI.X.SX32 R3, R27, R0, 0x2, P1 ;  /* 0x000000001b037211 */ /* 0x000fe400008f16ff */
[----:B--2---:R-:W-:-:S04]  /*3e80*/  LEA R20, P5, R23, R26, 0x2 ;  /* 0x0000001a17147211 */ /* 0x004fc800078a10ff */
[----:B------:R-:W-:-:S05]  /*3e90*/  LEA.HI.X.SX32 R21, R23, R0, 0x2, P5 ;  /* 0x0000000017157211 */ /* 0x000fca00028f16ff */
[----:B------:R1:W-:Y:S04]  /*3ea0*/  STL.64 [R1+0x70], R20 ;  /* 0x0000701401007387 */ /* 0x0003e80000100a00 */
[----:B------:R-:W2:Y:S01]  /*3eb0*/  LDL.LU R27, [R1+0x92c] ;  /* 0x00092c00011b7983 */ /* 0x000ea20000300800 */
[----:B-1----:R-:W-:-:S04]  /*3ec0*/  LEA R20, P5, R28, R26, 0x2 ;  /* 0x0000001a1c147211 */ /* 0x002fc800078a10ff */
[----:B------:R-:W-:Y:S01]  /*3ed0*/  LEA.HI.X.SX32 R21, R28, R0, 0x2, P5 ;  /* 0x000000001c157211 */ /* 0x000fe200028f16ff */
[----:B------:R-:W-:Y:S02]  /*3ee0*/  IMAD R12, R12, c[0x0][0x190], RZ ;  /* 0x000064000c0c7a24 */ /* 0x000fe400078e02ff */
[----:B----4-:R-:W-:-:S05]  /*3ef0*/  IMAD R5, R25, c[0x0][0x190], RZ ;  /* 0x0000640019057a24 */ /* 0x010fca00078e02ff */
[----:B------:R-:W-:Y:S04]  /*3f00*/  STL [R1+0x1d8], R5 ;  /* 0x0001d80501007387 */ /* 0x000fe80000100800 */
[----:B------:R1:W-:Y:S04]  /*3f10*/  STL.64 [R1+0x78], R2 ;  /* 0x0000780201007387 */ /* 0x0003e80000100a00 */
[----:B------:R-:W4:Y:S04]  /*3f20*/  LDL.LU R28, [R1+0xd4] ;  /* 0x0000d400011c7983 */ /* 0x000f280000300800 */
[----:B------:R3:W-:Y:S01]  /*3f30*/  STL.64 [R1+0x80], R20 ;  /* 0x0000801401007387 */ /* 0x0007e20000100a00 */
[----:B-1----:R-:W-:-:S04]  /*3f40*/  LEA R2, P1, R6, R26, 0x2 ;  /* 0x0000001a06027211 */ /* 0x002fc800078210ff */
[----:B------:R-:W-:Y:S01]  /*3f50*/  LEA.HI.X.SX32 R3, R6, R0, 0x2, P1 ;  /* 0x0000000006037211 */ /* 0x000fe200008f16ff */
[----:B------:R-:W-:Y:S01]  /*3f60*/  STL [R1+0x1d4], R12 ;  /* 0x0001d40c01007387 */ /* 0x000fe20000100800 */
[----:B---3--:R-:W-:-:S03]  /*3f70*/  LEA R20, P5, R29, R26, 0x2 ;  /* 0x0000001a1d147211 */ /* 0x008fc600078a10ff */
[----:B------:R1:W-:Y:S01]  /*3f80*/  STL.64 [R1+0x88], R2 ;  /* 0x0000880201007387 */ /* 0x0003e20000100a00 */
[----:B------:R-:W-:-:S03]  /*3f90*/  LEA.HI.X.SX32 R21, R29, R0, 0x2, P5 ;  /* 0x000000001d157211 */ /* 0x000fc600028f16ff */
[----:B------:R-:W3:Y:S01]  /*3fa0*/  LDL.LU R29, [R1+0xec] ;  /* 0x0000ec00011d7983 */ /* 0x000ee20000300800 */
[----:B-1----:R-:W-:-:S03]  /*3fb0*/  LEA R2, P1, R22, R26, 0x2 ;  /* 0x0000001a16027211 */ /* 0x002fc600078210ff */
[----:B------:R1:W-:Y:S01]  /*3fc0*/  STL.64 [R1+0x90], R20 ;  /* 0x0000901401007387 */ /* 0x0003e20000100a00 */
[----:B------:R-:W-:Y:S02]  /*3fd0*/  LEA.HI.X.SX32 R3, R22, R0, 0x2, P1 ;  /* 0x0000000016037211 */ /* 0x000fe400008f16ff */
[----:B-1----:R-:W-:-:S04]  /*3fe0*/  LEA R20, P5, R11, R26, 0x2 ;  /* 0x0000001a0b147211 */ /* 0x002fc800078a10ff */
[----:B------:R-:W-:Y:S01]  /*3ff0*/  LEA.HI.X.SX32 R21, R11, R0, 0x2, P5 ;  /* 0x000000000b157211 */ /* 0x000fe200028f16ff */
[----:B--2---:R-:W-:-:S05]  /*4000*/  IMAD R6, R27, c[0x0][0x190], RZ ;  /* 0x000064001b067a24 */ /* 0x004fca00078e02ff */
[----:B------:R-:W-:Y:S04]  /*4010*/  STL [R1+0x1d0], R6 ;  /* 0x0001d00601007387 */ /* 0x000fe80000100800 */
[----:B------:R1:W-:Y:S04]  /*4020*/  STL.64 [R1+0x98], R2 ;  /* 0x0000980201007387 */ /* 0x0003e80000100a00 */
[----:B------:R-:W2:Y:S04]  /*4030*/  LDL.LU R11, [R1+0x928] ;  /* 0x00092800010b7983 */ /* 0x000ea80000300800 */
[----:B------:R1:W-:Y:S02]  /*4040*/  STL.64 [R1+0xa0], R20 ;  /* 0x0000a01401007387 */ /* 0x0003e40000100a00 */
[----:B-1----:R-:W-:-:S04]  /*4050*/  LEA R2, P1, R4, R26, 0x2 ;  /* 0x0000001a04027211 */ /* 0x002fc800078210ff */
[----:B------:R-:W-:Y:S02]  /*4060*/  LEA.HI.X.SX32 R3, R4, R0, 0x2, P1 ;  /* 0x0000000004037211 */ /* 0x000fe400008f16ff */
[----:B------:R-:W4:Y:S01]  /*4070*/  LDL.LU R4, [R1+0x114] ;  /* 0x0001140001047983 */ /* 0x000f220000300800 */
[----:B------:R-:W-:Y:S01]  /*4080*/  IMAD R16, R16, c[0x0][0x190], RZ ;  /* 0x0000640010107a24 */ /* 0x000fe200078e02ff */
[----:B------:R-:W-:-:S04]  /*4090*/  LEA R20, P5, R17, R26, 0x2 ;  /* 0x0000001a11147211 */ /* 0x000fc800078a10ff */
[----:B------:R-:W-:Y:S01]  /*40a0*/  STL [R1+0x1cc], R16 ;  /* 0x0001cc1001007387 */ /* 0x000fe20000100800 */
[----:B------:R-:W-:-:S03]  /*40b0*/  LEA.HI.X.SX32 R21, R17, R0, 0x2, P5 ;  /* 0x0000000011157211 */ /* 0x000fc600028f16ff */
[----:B------:R1:W-:Y:S01]  /*40c0*/  STL.64 [R1+0xa8], R2 ;  /* 0x0000a80201007387 */ /* 0x0003e20000100a00 */
[----:B------:R-:W-:-:S03]  /*40d0*/  IMAD R18, R18, c[0x0][0x190], RZ ;  /* 0x0000640012127a24 */ /* 0x000fc600078e02ff */
[----:B------:R-:W4:Y:S01]  /*40e0*/  LDL.LU R17, [R1+0x134] ;  /* 0x0001340001117983 */ /* 0x000f220000300800 */
[----:B-1----:R-:W-:-:S03]  /*40f0*/  LEA R2, P1, R19, R26, 0x2 ;  /* 0x0000001a13027211 */ /* 0x002fc600078210ff */
[----:B------:R-:W-:Y:S01]  /*4100*/  STL.64 [R1+0xb0], R20 ;  /* 0x0000b01401007387 */ /* 0x000fe20000100a00 */
[----:B------:R-:W-:-:S03]  /*4110*/  LEA.HI.X.SX32 R3, R19, R0, 0x2, P1 ;  /* 0x0000000013037211 */ /* 0x000fc600008f16ff */
[----:B------:R-:W-:Y:S01]  /*4120*/  STL [R1+0x1c8], R18 ;  /* 0x0001c81201007387 */ /* 0x000fe20000100800 */
[----:B------:R-:W-:-:S03]  /*4130*/  LEA R22, P5, R10, R26, 0x2 ;  /* 0x0000001a0a167211 */ /* 0x000fc600078a10ff */
[----:B------:R1:W-:Y:S01]  /*4140*/  STL.64 [R1+0xb8], R2 ;  /* 0x0000b80201007387 */ /* 0x0003e20000100a00 */
[----:B------:R-:W-:Y:S02]  /*4150*/  LEA.HI.X.SX32 R23, R10, R0, 0x2, P5 ;  /* 0x000000000a177211 */ /* 0x000fe400028f16ff */
[-C--:B------:R-:W-:Y:S02]  /*4160*/  LEA R10, P5, R14, R26.reuse, 0x2 ;  /* 0x0000001a0e0a7211 */ /* 0x080fe400078a10ff */
[----:B-1----:R-:W-:-:S04]  /*4170*/  LEA R2, P1, R15, R26, 0x2 ;  /* 0x0000001a0f027211 */ /* 0x002fc800078210ff */
[-C--:B------:R-:W-:Y:S01]  /*4180*/  LEA.HI.X.SX32 R3, R15, R0.reuse, 0x2, P1 ;  /* 0x000000000f037211 */ /* 0x080fe200008f16ff */
[----:B---3--:R-:W-:Y:S02]  /*4190*/  IMAD R24, R29, c[0x0][0x190], RZ ;  /* 0x000064001d187a24 */ /* 0x008fe400078e02ff */
[----:B--2---:R-:W-:Y:S01]  /*41a0*/  IMAD R20, R11, c[0x0][0x190], RZ ;  /* 0x000064000b147a24 */ /* 0x004fe200078e02ff */
[----:B------:R-:W-:-:S04]  /*41b0*/  LEA.HI.X.SX32 R11, R14, R0, 0x2, P5 ;  /* 0x000000000e0b7211 */ /* 0x000fc800028f16ff */
[----:B------:R-:W-:Y:S04]  /*41c0*/  STL [R1+0x1c4], R20 ;  /* 0x0001c41401007387 */ /* 0x000fe80000100800 */
[----:B------:R4:W-:Y:S04]  /*41d0*/  STL.64 [R1+0xc0], R22 ;  /* 0x0000c01601007387 */ /* 0x0009e80000100a00 */
[----:B------:R1:W-:Y:S01]  /*41e0*/  STL.64 [R1+0xc8], R2 ;  /* 0x0000c80201007387 */ /* 0x0003e20000100a00 */
[----:B----4-:R-:W-:-:S03]  /*41f0*/  IMAD R22, R28, c[0x0][0x190], RZ ;  /* 0x000064001c167a24 */ /* 0x010fc600078e02ff */
[----:B------:R-:W2:Y:S01]  /*4200*/  LDL.LU R28, [R1+0x13c] ;  /* 0x00013c00011c7983 */ /* 0x000ea20000300800 */
[----:B-1----:R-:W-:-:S03]  /*4210*/  LEA R2, P1, R13, R26, 0x2 ;  /* 0x0000001a0d027211 */ /* 0x002fc600078210ff */
[----:B------:R1:W-:Y:S01]  /*4220*/  STL.64 [R1+0xd0], R10 ;  /* 0x0000d00a01007387 */ /* 0x0003e20000100a00 */
[----:B------:R-:W-:-:S03]  /*4230*/  LEA.HI.X.SX32 R3, R13, R0, 0x2, P1 ;  /* 0x000000000d037211 */ /* 0x000fc600008f16ff */
[----:B------:R-:W-:Y:S04]  /*4240*/  STL [R1+0x1c0], R22 ;  /* 0x0001c01601007387 */ /* 0x000fe80000100800 */
[----:B------:R3:W-:Y:S01]  /*4250*/  STL.64 [R1+0xd8], R2 ;  /* 0x0000d80201007387 */ /* 0x0007e20000100a00 */
[----:B-1----:R-:W-:-:S03]  /*4260*/  LEA R10, P5, R7, R26, 0x2 ;  /* 0x0000001a070a7211 */ /* 0x002fc600078a10ff */
[----:B------:R-:W4:Y:S01]  /*4270*/  LDL.LU R29, [R1+0x11c] ;  /* 0x00011c00011d7983 */ /* 0x000f220000300800 */
[----:B------:R-:W-:Y:S02]  /*4280*/  LEA.HI.X.SX32 R11, R7, R0, 0x2, P5 ;  /* 0x00000000070b7211 */ /* 0x000fe400028f16ff */
[----:B---3--:R-:W-:-:S03]  /*4290*/  LEA R2, P1, R5, R26, 0x2 ;  /* 0x0000001a05027211 */ /* 0x008fc600078210ff */
[----:B------:R1:W-:Y:S01]  /*42a0*/  STL.64 [R1+0xe8], R10 ;  /* 0x0000e80a01007387 */ /* 0x0003e20000100a00 */
[----:B------:R-:W-:-:S03]  /*42b0*/  LEA.HI.X.SX32 R3, R5, R0, 0x2, P1 ;  /* 0x0000000005037211 */ /* 0x000fc600008f16ff */
[----:B------:R-:W-:Y:S01]  /*42c0*/  STL [R1+0x1bc], R24 ;  /* 0x0001bc1801007387 */ /* 0x000fe20000100800 */
[----:B------:R-:W-:-:S03]  /*42d0*/  IMAD R7, R4, c[0x0][0x190], RZ ;  /* 0x0000640004077a24 */ /* 0x000fc600078e02ff */
[----:B------:R-:W3:Y:S04]  /*42e0*/  LDL R5, [R1+0x658] ;  /* 0x0006580001057983 */ /* 0x000ee80000100800 */
[----:B------:R1:W-:Y:S04]  /*42f0*/  STL.64 [R1+0x100], R2 ;  /* 0x0001000201007387 */ /* 0x0003e80000100a00 */
[----:B------:R-:W3:Y:S01]  /*4300*/  LDL.LU R4, [R1+0x120] ;  /* 0x0001200001047983 */ /* 0x000ee20000300800 */
[----:B-1----:R-:W-:-:S04]  /*4310*/  LEA R10, P5, R12, R26, 0x2 ;  /* 0x0000001a0c0a7211 */ /* 0x002fc800078a10ff */
[----:B------:R-:W-:Y:S02]  /*4320*/  LEA.HI.X.SX32 R11, R12, R0, 0x2, P5 ;  /* 0x000000000c0b7211 */ /* 0x000fe400028f16ff */
[-C--:B------:R-:W-:Y:S02]  /*4330*/  LEA R2, P1, R6, R26.reuse, 0x2 ;  /* 0x0000001a06027211 */ /* 0x080fe400078210ff */
[----:B------:R-:W-:Y:S02]  /*4340*/  LEA R12, P5, R16, R26, 0x2 ;  /* 0x0000001a100c7211 */ /* 0x000fe400078a10ff */
[----:B------:R-:W-:Y:S02]  /*4350*/  LEA.HI.X.SX32 R3, R6, R0, 0x2, P1 ;  /* 0x0000000006037211 */ /* 0x000fe400008f16ff */
[----:B------:R-:W-:Y:S02]  /*4360*/  LEA R14, P1, R18, R26, 0x2 ;  /* 0x0000001a120e7211 */ /* 0x000fe400078210ff */
[----:B------:R-:W-:Y:S01]  /*4370*/  LEA.HI.X.SX32 R13, R16, R0, 0x2, P5 ;  /* 0x00000000100d7211 */ /* 0x000fe200028f16ff */
[----:B------:R-:W-:Y:S01]  /*4380*/  IMAD R6, R17, c[0x0][0x190], RZ ;  /* 0x0000640011067a24 */ /* 0x000fe200078e02ff */
[----:B------:R-:W-:-:S02]  /*4390*/  LEA R16, P5, R20, R26, 0x2 ;  /* 0x0000001a14107211 */ /* 0x000fc400078a10ff */
[----:B------:R-:W-:Y:S02]  /*43a0*/  LEA.HI.X.SX32 R15, R18, R0, 0x2, P1 ;  /* 0x00000000120f7211 */ /* 0x000fe400008f16ff */
[----:B------:R-:W-:Y:S01]  /*43b0*/  LEA R18, P1, R22, R26, 0x2 ;  /* 0x0000001a16127211 */ /* 0x000fe200078210ff */
[----:B------:R-:W-:Y:S01]  /*43c0*/  STL.64 [R1+0x8a0], R10 ;  /* 0x0008a00a01007387 */ /* 0x000fe20000100a00 */
[----:B------:R-:W-:Y:S02]  /*43d0*/  LEA.HI.X.SX32 R17, R20, R0, 0x2, P5 ;  /* 0x0000000014117211 */ /* 0x000fe400028f16ff */
[----:B------:R-:W-:Y:S01]  /*43e0*/  LEA R20, P5, R24, R26, 0x2 ;  /* 0x0000001a18147211 */ /* 0x000fe200078a10ff */
[----:B------:R-:W-:Y:S01]  /*43f0*/  STL [R1+0x1b4], R7 ;  /* 0x0001b40701007387 */ /* 0x000fe20000100800 */
[----:B------:R-:W-:Y:S02]  /*4400*/  LEA.HI.X.SX32 R19, R22, R0, 0x2, P1 ;  /* 0x0000000016137211 */ /* 0x000fe400008f16ff */
[----:B------:R-:W-:Y:S01]  /*4410*/  LEA R22, P1, R6, R26, 0x2 ;  /* 0x0000001a06167211 */ /* 0x000fe200078210ff */
[----:B------:R-:W-:Y:S01]  /*4420*/  STL.64 [R1+0x8a8], R12 ;  /* 0x0008a80c01007387 */ /* 0x000fe20000100a00 */
[----:B------:R-:W-:-:S03]  /*4430*/  LEA.HI.X.SX32 R21, R24, R0, 0x2, P5 ;  /* 0x0000000018157211 */ /* 0x000fc600028f16ff */
[----:B------:R-:W-:Y:S01]  /*4440*/  STL.64 [R1+0x110], R2 ;  /* 0x0001100201007387 */ /* 0x000fe20000100a00 */
[----:B------:R-:W-:-:S03]  /*4450*/  LEA.HI.X.SX32 R23, R6, R0, 0x2, P1 ;  /* 0x0000000006177211 */ /* 0x000fc600008f16ff */
[----:B------:R-:W-:Y:S04]  /*4460*/  STL [R1+0x1b8], R6 ;  /* 0x0001b80601007387 */ /* 0x000fe80000100800 */
[----:B------:R-:W-:Y:S04]  /*4470*/  STL.64 [R1+0x8b0], R2 ;  /* 0x0008b00201007387 */ /* 0x000fe80000100a00 */
[----:B------:R-:W-:Y:S04]  /*4480*/  STL.64 [R1+0x8b8], R14 ;  /* 0x0008b80e01007387 */ /* 0x000fe80000100a00 */
[----:B------:R-:W-:Y:S01]  /*4490*/  STL.64 [R1+0x8c0], R16 ;  /* 0x0008c01001007387 */ /* 0x000fe20000100a00 */
[----:B--2---:R-:W-:-:S05]  /*44a0*/  IMAD R28, R28, c[0x0][0x190], RZ ;  /* 0x000064001c1c7a24 */ /* 0x004fca00078e02ff */
[----:B------:R-:W-:Y:S04]  /*44b0*/  STL [R1+0x1b0], R28 ;  /* 0x0001b01c01007387 */ /* 0x000fe80000100800 */
[----:B------:R-:W-:Y:S04]  /*44c0*/  STL.64 [R1+0x8c8], R18 ;  /* 0x0008c81201007387 */ /* 0x000fe80000100a00 */
[----:B------:R-:W-:Y:S01]  /*44d0*/  STL.64 [R1+0x8d0], R20 ;  /* 0x0008d01401007387 */ /* 0x000fe20000100a00 */
[----:B----4-:R-:W-:-:S03]  /*44e0*/  SEL R27, R29, RZ, P2 ;  /* 0x000000ff1d1b7207 */ /* 0x010fc60001000000 */
[----:B------:R1:W-:Y:S01]  /*44f0*/  STL.64 [R1+0x8d8], R22 ;  /* 0x0008d81601007387 */ /* 0x0003e20000100a00 */
[----:B---3--:R-:W-:-:S03]  /*4500*/  SEL R29, R4, RZ, P2 ;  /* 0x000000ff041d7207 */ /* 0x008fc60001000000 */
[----:B------:R-:W2:Y:S04]  /*4510*/  LDL.LU R4, [R1+0x124] ;  /* 0x0001240001047983 */ /* 0x000ea80000300800 */
[----:B-1----:R-:W3:Y:S01]  /*4520*/  LDL.64 R22, [R1+0x98] ;  /* 0x0000980001167983 */ /* 0x002ee20000100a00 */
[-C--:B------:R-:W-:Y:S01]  /*4530*/  LEA R24, P5, R7, R26.reuse, 0x2 ;  /* 0x0000001a07187211 */ /* 0x080fe200078a10ff */
[----:B------:R-:W-:Y:S02]  /*4540*/  IMAD.MOV.U32 R25, RZ, RZ, R7 ;  /* 0x000000ffff197224 */ /* 0x000fe400078e0007 */
[----:B------:R-:W4:Y:S04]  /*4550*/  LDL.64 R6, [R1+0x50] ;  /* 0x0000500001067983 */ /* 0x000f280000100a00 */
[----:B---3--:R1:W-:Y:S01]  /*4560*/  STL.64 [R1+0x8e0], R22 ;  /* 0x0008e01601007387 */ /* 0x0083e20000100a00 */
[----:B------:R-:W-:-:S02]  /*4570*/  LEA R26, P1, R28, R26, 0x2 ;  /* 0x0000001a1c1a7211 */ /* 0x000fc400078210ff */
[----:B------:R-:W-:Y:S01]  /*4580*/  LEA.HI.X.SX32 R25, R25, R0, 0x2, P5 ;  /* 0x0000000019197211 */ /* 0x000fe200028f16ff */
[----:B----4-:R3:W-:Y:S04]  /*4590*/  LDGSTS.E [R5], [R6.64], P6 ;  /* 0x0000000006057fae */ /* 0x0107e8000b121846 */
[----:B-1----:R-:W4:Y:S04]  /*45a0*/  LDL.64 R22, [R1+0x90] ;  /* 0x0000900001167983 */ /* 0x002f280000100a00 */
[----:B----4-:R1:W-:Y:S04]  /*45b0*/  STL.64 [R1+0x8e8], R22 ;  /* 0x0008e81601007387 */ /* 0x0103e80000100a00 */
        /* <DEDUP_REMOVED lines=8> */
[----:B-1----:R-:W4:Y:S01]  /*4640*/  LDL.64 R22, [R1+0x68] ;  /* 0x0000680001167983 */ /* 0x002f220000100a00 */
[----:B------:R-:W-:-:S03]  /*4650*/  ISETP.NE.U32.AND P5, PT, R27, RZ, PT ;  /* 0x000000ff1b00720c */ /* 0x000fc60003fa5070 */
[----:B----4-:R1:W-:Y:S04]  /*4660*/  STL.64 [R1+0x910], R22 ;  /* 0x0009101601007387 */ /* 0x0103e80000100a00 */
[----:B-1----:R-:W4:Y:S01]  /*4670*/  LDL.64 R22, [R1+0x60] ;  /* 0x0000600001167983 */ /* 0x002f220000100a00 */
[----:B------:R-:W-:Y:S02]  /*4680*/  LEA.HI.X.SX32 R27, R28, R0, 0x2, P1 ;  /* 0x000000001c1b7211 */ /* 0x000fe400008f16ff */
[----:B------:R-:W-:Y:S01]  /*4690*/  ISETP.NE.U32.AND P1, PT, R29, RZ, PT ;  /* 0x000000ff1d00720c */ /* 0x000fe20003f25070 */
[----:B----4-:R1:W-:Y:S04]  /*46a0*/  STL.64 [R1+0x918], R22 ;  /* 0x0009181601007387 */ /* 0x0103e80000100a00 */
[----:B------:R-:W4:Y:S04]  /*46b0*/  LDL.64 R20, [R1+0xa0] ;  /* 0x0000a00001147983 */ /* 0x000f280000100a00 */
[----:B------:R-:W2:Y:S04]  /*46c0*/  LDL.64 R18, [R1+0xa8] ;  /* 0x0000a80001127983 */ /* 0x000ea80000100a00 */
[----:B-1----:R-:W2:Y:S04]  /*46d0*/  LDL.64 R22, [R1+0x58] ;  /* 0x0000580001167983 */ /* 0x002ea80000100a00 */
[----:B------:R-:W2:Y:S04]  /*46e0*/  LDL.64 R16, [R1+0xb0] ;  /* 0x0000b00001107983 */ /* 0x000ea80000100a00 */
[----:B------:R-:W2:Y:S04]  /*46f0*/  LDL.64 R14, [R1+0xb8] ;  /* 0x0000b800010e7983 */ /* 0x000ea80000100a00 */
[----:B------:R-:W2:Y:S04]  /*4700*/  LDL.64 R2, [R1+0xc0] ;  /* 0x0000c00001027983 */ /* 0x000ea80000100a00 */
[----:B------:R-:W2:Y:S04]  /*4710*/  LDL.64 R12, [R1+0xc8] ;  /* 0x0000c800010c7983 */ /* 0x000ea80000100a00 */
[----:B------:R-:W2:Y:S04]  /*4720*/  LDL.64 R10, [R1+0xd0] ;  /* 0x0000d000010a7983 */ /* 0x000ea80000100a00 */
[----:B------:R-:W2:Y:S04]  /*4730*/  LDL.64 R28, [R1+0x100] ;  /* 0x00010000011c7983 */ /* 0x000ea80000100a00 */
[----:B---3--:R-:W3:Y:S04]  /*4740*/  LDL.LU.64 R6, [R1+0x920] ;  /* 0x0009200001067983 */ /* 0x008ee80000300a00 */
[----:B---3--:R1:W-:Y:S04]  /*4750*/  LDGSTS.E [R5+0x800], [R6.64], P6 ;  /* 0x0080000006057fae */ /* 0x0083e8000b121846 */
[----:B------:R1:W-:Y:S04]  /*4760*/  STL.64 [R1+0x840], R6 ;  /* 0x0008400601007387 */ /* 0x0003e80000100a00 */
[----:B------:R3:W-:Y:S04]  /*4770*/  LDGSTS.E [R5+0x1000], [R8.64], P6 ;  /* 0x0100000008057fae */ /* 0x0007e8000b121846 */
[----:B--2---:R2:W-:Y:S04]  /*4780*/  LDGSTS.E [R5+0x1800], [R22.64], P6 ;  /* 0x0180000016057fae */ /* 0x0045e8000b121846 */
[----:B-1----:R-:W4:Y:S04]  /*4790*/  LDL.64 R6, [R1+0xe8] ;  /* 0x0000e80001067983 */ /* 0x002f280000100a00 */
[----:B------:R3:W-:Y:S04]  /*47a0*/  STL.64 [R1+0x848], R8 ;  /* 0x0008480801007387 */ /* 0x0007e80000100a00 */
[----:B---3--:R-:W2:Y:S04]  /*47b0*/  LDL.64 R8, [R1+0xd8] ;  /* 0x0000d80001087983 */ /* 0x008ea80000100a00 */
[----:B--2---:R-:W2:Y:S04]  /*47c0*/  LDL.LU.64 R22, [R1+0x918] ;  /* 0x0009180001167983 */ /* 0x004ea80000300a00 */
[----:B--2---:R1:W-:Y:S04]  /*47d0*/  LDGSTS.E [R5+0x2000], [R22.64], P6 ;  /* 0x0200000016057fae */ /* 0x0043e8000b121846 */
[----:B-1----:R-:W2:Y:S04]  /*47e0*/  LDL.LU.64 R22, [R1+0x910] ;  /* 0x0009100001167983 */ /* 0x002ea80000300a00 */
        /* <DEDUP_REMOVED lines=13> */
[----:B----4-:R2:W-:Y:S04]  /*48c0*/  LDGSTS.E [R5+0x6000], [R20.64], P6 ;  /* 0x0600000014057fae */ /* 0x0105e8000b121846 */
[----:B------:R4:W-:Y:S04]  /*48d0*/  LDGSTS.E [R5+0x6800], [R18.64], P6 ;  /* 0x0680000012057fae */ /* 0x0009e8000b121846 */
[----:B-1----:R-:W3:Y:S04]  /*48e0*/  LDL.LU.64 R22, [R1+0x8d8] ;  /* 0x0008d80001167983 */ /* 0x002ee80000300a00 */
[----:B--2---:R-:W2:Y:S04]  /*48f0*/  LDL.LU.64 R20, [R1+0x8d0] ;  /* 0x0008d00001147983 */ /* 0x004ea80000300a00 */
[----:B----4-:R-:W4:Y:S04]  /*4900*/  LDL.LU.64 R18, [R1+0x8c8] ;  /* 0x0008c80001127983 */ /* 0x010f280000300a00 */
[----:B------:R1:W-:Y:S04]  /*4910*/  LDGSTS.E [R5+0x7000], [R16.64], P6 ;  /* 0x0700000010057fae */ /* 0x0003e8000b121846 */
[----:B------:R1:W-:Y:S04]  /*4920*/  LDGSTS.E [R5+0x7800], [R14.64], P6 ;  /* 0x078000000e057fae */ /* 0x0003e8000b121846 */
[----:B------:R1:W-:Y:S04]  /*4930*/  LDGSTS.E [R5+0x8000], [R2.64], P6 ;  /* 0x0800000002057fae */ /* 0x0003e8000b121846 */
[----:B-1----:R-:W2:Y:S04]  /*4940*/  LDL.LU.64 R16, [R1+0x8c0] ;  /* 0x0008c00001107983 */ /* 0x002ea80000300a00 */
[----:B------:R-:W2:Y:S04]  /*4950*/  LDL.LU.64 R14, [R1+0x8b8] ;  /* 0x0008b800010e7983 */ /* 0x000ea80000300a00 */
[----:B------:R-:W2:Y:S04]  /*4960*/  LDL.LU.64 R2, [R1+0x8b0] ;  /* 0x0008b00001027983 */ /* 0x000ea80000300a00 */
[----:B------:R1:W-:Y:S04]  /*4970*/  LDGSTS.E [R5+0x8800], [R12.64], P6 ;  /* 0x088000000c057fae */ /* 0x0003e8000b121846 */
[----:B------:R1:W-:Y:S04]  /*4980*/  LDGSTS.E [R5+0x9000], [R10.64], P6 ;  /* 0x090000000a057fae */ /* 0x0003e8000b121846 */
[----:B------:R1:W-:Y:S04]  /*4990*/  LDGSTS.E [R5+0x9800], [R8.64], P6 ;  /* 0x0980000008057fae */ /* 0x0003e8000b121846 */
[----:B-1----:R-:W2:Y:S04]  /*49a0*/  LDL.LU.64 R12, [R1+0x8a8] ;  /* 0x0008a800010c7983 */ /* 0x002ea80000300a00 */
[----:B------:R-:W2:Y:S04]  /*49b0*/  LDL.LU.64 R10, [R1+0x8a0] ;  /* 0x0008a000010a7983 */ /* 0x000ea80000300a00 */
[----:B------:R1:W-:Y:S01]  /*49c0*/  LDGSTS.E [R5+0xa000], [R6.64], P6 ;  /* 0x0a00000006057fae */ /* 0x0003e2000b121846 */
[----:B------:R-:W-:-:S03]  /*49d0*/  SEL R0, R4, RZ, P2 ;  /* 0x000000ff04007207 */ /* 0x000fc60001000000 */
[----:B------:R2:W-:Y:S04]  /*49e0*/  LDGSTS.E [R5+0xa800], [R28.64], P6 ;  /* 0x0a8000001c057fae */ /* 0x0005e8000b121846 */
[----:B-1----:R-:W3:Y:S04]  /*49f0*/  LDL.LU R6, [R1+0x128] ;  /* 0x0001280001067983 */ /* 0x002ee80000300800 */
[----:B------:R-:W3:Y:S04]  /*4a00*/  LDL.LU.64 R8, [R1+0x38] ;  /* 0x0000380001087983 */ /* 0x000ee80000300a00 */
[----:B--2---:R1:W-:Y:S04]  /*4a10*/  LDGSTS.E [R5+0xb000], [R10.64], P6 ;  /* 0x0b0000000a057fae */ /* 0x0043e8000b121846 */
[----:B------:R1:W-:Y:S04]  /*4a20*/  STL.64 [R1+0x850], R10 ;  /* 0x0008500a01007387 */ /* 0x0003e80000100a00 */
[----:B-1----:R-:W2:Y:S04]  /*4a30*/  LDL R11, [R1+0x658] ;  /* 0x00065800010b7983 */ /* 0x002ea80000100800 */
[----:B------:R-:W3:Y:S04]  /*4a40*/  LDL R10, [R1+0x764] ;  /* 0x00076400010a7983 */ /* 0x000ee80000100800 */
[----:B------:R-:W3:Y:S04]  /*4a50*/  LDL.LU R29, [R1+0x12c] ;  /* 0x00012c00011d7983 */ /* 0x000ee80000300800 */
[----:B------:R-:W3:Y:S04]  /*4a60*/  LDL.LU.64 R4, [R1+0x18] ;  /* 0x0000180001047983 */ /* 0x000ee80000300a00 */
[----:B--2---:R1:W-:Y:S04]  /*4a70*/  LDGSTS.E [R11+0xb800], [R2.64], P6 ;  /* 0x0b800000020b7fae */ /* 0x0043e8000b121846 */
[----:B------:R2:W-:Y:S04]  /*4a80*/  LDGSTS.E [R11+0xc000], [R12.64], P6 ;  /* 0x0c0000000c0b7fae */ /* 0x0005e8000b121846 */
[----:B------:R1:W-:Y:S04]  /*4a90*/  LDGSTS.E [R11+0xc800], [R14.64], P6 ;  /* 0x0c8000000e0b7fae */ /* 0x0003e8000b121846 */
[----:B---3--:R3:W-:Y:S04]  /*4aa0*/  STL.64 [R1+0x890], R4 ;  /* 0x0008900401007387 */ /* 0x0087e80000100a00 */
[----:B------:R1:W-:Y:S04]  /*4ab0*/  LDGSTS.E [R11+0xd000], [R16.64], P6 ;  /* 0x0d000000100b7fae */ /* 0x0003e8000b121846 */
[----:B----4-:R4:W-:Y:S04]  /*4ac0*/  LDGSTS.E [R11+0xd800], [R18.64], P6 ;  /* 0x0d800000120b7fae */ /* 0x0109e8000b121846 */
[----:B---3--:R-:W3:Y:S04]  /*4ad0*/  LDL.LU.64 R4, [R1+0x48] ;  /* 0x0000480001047983 */ /* 0x008ee80000300a00 */
[----:B-1----:R-:W2:Y:S04]  /*4ae0*/  LDL.LU.64 R2, [R1+0x8] ;  /* 0x0000080001027983 */ /* 0x002ea80000300a00 */
[----:B------:R4:W-:Y:S04]  /*4af0*/  LDGSTS.E [R11+0xe000], [R20.64], P6 ;  /* 0x0e000000140b7fae */ /* 0x0009e8000b121846 */
[----:B------:R4:W-:Y:S04]  /*4b00*/  LDGSTS.E [R11+0xe800], [R22.64], P6 ;  /* 0x0e800000160b7fae */ /* 0x0009e8000b121846 */
[----:B------:R4:W-:Y:S04]  /*4b10*/  LDGSTS.E [R11+0xf000], [R24.64], P6 ;  /* 0x0f000000180b7fae */ /* 0x0009e8000b121846 */
[----:B------:R4:W-:Y:S04]  /*4b20*/  LDGSTS.E [R11+0xf800], [R26.64], P6 ;  /* 0x0f8000001a0b7fae */ /* 0x0009e8000b121846 */
[----:B------:R-:W0:Y:S04]  /*4b30*/  LDGDEPBAR ;  /* 0x00000000000079af */ /* 0x000e280000000000 */
[----:B--2---:R1:W-:Y:S04]  /*4b40*/  STL.64 [R1+0x888], R2 ;  /* 0x0008880201007387 */ /* 0x0043e80000100a00 */
[----:B-1----:R-:W2:Y:S01]  /*4b50*/  LDL.LU.64 R2, [R1+0x28] ;  /* 0x0000280001027983 */ /* 0x002ea20000300a00 */
[----:B------:R-:W-:-:S04]  /*4b60*/  IMAD.MOV.U32 R7, RZ, RZ, c[0x0][0x188] ;  /* 0x00006200ff077624 */ /* 0x000fc800078e00ff */
[----:B------:R-:W-:Y:S01]  /*4b70*/  IMAD.SHL.U32 R7, R7, 0x20, RZ ;  /* 0x0000002007077824 */ /* 0x000fe200078e00ff */
[----:B------:R-:W-:Y:S01]  /*4b80*/  BAR.SYNC.DEFER_BLOCKING 0x0 ;  /* 0x0000000000007b1d */ /* 0x000fe20000010000 */
[----:B------:R-:W-:Y:S02]  /*4b90*/  ISETP.NE.U32.AND P6, PT, R0, RZ, PT ;  /* 0x000000ff0000720c */ /* 0x000fe40003fc5070 */
[----:B------:R-:W-:-:S03]  /*4ba0*/  SEL R0, R6, RZ, P2 ;  /* 0x000000ff06007207 */ /* 0x000fc60001000000 */
[----:B--2---:R3:W-:Y:S04]  /*4bb0*/  STL.64 [R1+0x898], R2 ;  /* 0x0008980201007387 */ /* 0x0047e80000100a00 */
[----:B------:R-:W2:Y:S04]  /*4bc0*/  LDL.LU R28, [R1+0x144] ;  /* 0x00014400011c7983 */ /* 0x000ea80000300800 */
[----:B------:R1:W-:Y:S01]  /*4bd0*/  STL.64 [R1+0x858], R12 ;  /* 0x0008580c01007387 */ /* 0x0003e20000100a00 */
[----:B---3--:R-:W-:-:S04]  /*4be0*/  IMAD.WIDE R2, R7, 0x4, R4 ;  /* 0x0000000407027825 */ /* 0x008fc800078e0204 */
[----:B------:R-:W-:Y:S01]  /*4bf0*/  IMAD.WIDE R4, R7, 0x4, R8 ;  /* 0x0000000407047825 */ /* 0x000fe200078e0208 */
[----:B------:R-:W-:Y:S01]  /*4c00*/  @!PT LDS RZ, [RZ] ;  /* 0x00000000fffff984 */ /* 0x000fe20000000800 */
[----:B------:R-:W-:Y:S01]  /*4c10*/  @!PT LDS RZ, [RZ] ;  /* 0x00000000fffff984 */ /* 0x000fe20000000800 */
[----:B------:R-:W-:Y:S01]  /*4c20*/  @!PT LDS RZ, [RZ] ;  /* 0x00000000fffff984 */ /* 0x000fe20000000800 */
[----:B------:R3:W-:Y:S04]  /*4c30*/  LDGSTS.E [R10+0x28000], [R2.64], P4 ;  /* 0x28000000020a7fae */ /* 0x0007e8000a121846 */
[----:B-1----:R-:W2:Y:S04]  /*4c40*/  LDL.LU R12, [R1+0x130] ;  /* 0x00013000010c7983 */ /* 0x002ea80000300800 */
[----:B------:R-:W2:Y:S04]  /*4c50*/  LDL.LU R13, [R1+0x138] ;  /* 0x00013800010d7983 */ /* 0x000ea80000300800 */
[----:B------:R1:W-:Y:S04]  /*4c60*/  STL.64 [R1+0x868], R14 ;  /* 0x0008680e01007387 */ /* 0x0003e80000100a00 */
[----:B------:R3:W-:Y:S04]  /*4c70*/  LDGSTS.E [R10+0x29000], [R4.64], P0 ;  /* 0x29000000040a7fae */ /* 0x0007e80008121846 */
[----:B-1----:R-:W2:Y:S04]  /*4c80*/  LDL.LU.64 R14, [R1] ;  /* 0x00000000010e7983 */ /* 0x002ea80000300a00 */
[----:B----4-:R-:W4:Y:S04]  /*4c90*/  LDL.LU R11, [R1+0x148] ;  /* 0x00014800010b7983 */ /* 0x010f280000300800 */
[----:B------:R-:W4:Y:S04]  /*4ca0*/  LDL.LU.64 R8, [R1+0x40] ;  /* 0x0000400001087983 */ /* 0x000f280000300a00 */
[----:B---3--:R-:W3:Y:S04]  /*4cb0*/  LDL.LU.64 R2, [R1+0x898] ;  /* 0x0008980001027983 */ /* 0x008ee80000300a00 */
[----:B------:R-:W4:Y:S04]  /*4cc0*/  LDL R6, [R1+0x7d8] ;  /* 0x0007d80001067983 */ /* 0x000f280000100800 */
[----:B------:R-:W4:Y:S01]  /*4cd0*/  LDL.LU.64 R4, [R1+0x890] ;  /* 0x0008900001047983 */ /* 0x000f220000300a00 */
[----:B------:R-:W-:-:S02]  /*4ce0*/  ISETP.NE.U32.AND P4, PT, R0, RZ, PT ;  /* 0x000000ff0000720c */ /* 0x000fc40003f85070 */
[----:B--2---:R-:W-:Y:S01]  /*4cf0*/  SEL R0, R12, RZ, P2 ;  /* 0x000000ff0c007207 */ /* 0x004fe20001000000 */
[----:B---3--:R-:W-:-:S05]  /*4d00*/  IMAD.WIDE R2, R7, 0x4, R2 ;  /* 0x0000000407027825 */ /* 0x008fca00078e0202 */
[----:B------:R1:W-:Y:S01]  /*4d10*/  LDGSTS.E [R10+0x2a000], [R2.64], P3 ;  /* 0x2a000000020a7fae */ /* 0x0003e20009921846 */
[----:B----4-:R-:W-:Y:S01]  /*4d20*/  IMAD.WIDE R4, R7, 0x4, R4 ;  /* 0x0000000407047825 */ /* 0x010fe200078e0204 */
[----:B------:R-:W-:Y:S02]  /*4d30*/  ISETP.NE.U32.AND P3, PT, R0, RZ, PT ;  /* 0x000000ff0000720c */ /* 0x000fe40003f65070 */
[----:B------:R-:W-:Y:S02]  /*4d40*/  SEL R0, R13, RZ, P2 ;  /* 0x000000ff0d007207 */ /* 0x000fe40001000000 */
[----:B------:R2:W-:Y:S04]  /*4d50*/  LDGSTS.E [R10+0x2b000], [R4.64], P5 ;  /* 0x2b000000040a7fae */ /* 0x0005e8000a921846 */
[----:B-1----:R-:W3:Y:S04]  /*4d60*/  LDL.LU.64 R2, [R1+0x888] ;  /* 0x0008880001027983 */ /* 0x002ee80000300a00 */
[----:B------:R-:W4:Y:S04]  /*4d70*/  LDL.LU.64 R12, [R1+0x30] ;  /* 0x00003000010c7983 */ /* 0x000f280000300a00 */
[----:B--2---:R-:W2:Y:S01]  /*4d80*/  LDL.LU.64 R4, [R1+0x880] ;  /* 0x0008800001047983 */ /* 0x004ea20000300a00 */
[----:B------:R-:W-:-:S04]  /*4d90*/  SEL R29, R29, RZ, P2 ;  /* 0x000000ff1d1d7207 */ /* 0x000fc80001000000 */
[----:B------:R-:W-:Y:S02]  /*4da0*/  ISETP.NE.U32.AND P0, PT, R29, RZ, PT ;  /* 0x000000ff1d00720c */ /* 0x000fe40003f05070 */
[----:B------:R-:W-:Y:S02]  /*4db0*/  ISETP.NE.U32.AND P5, PT, R0, RZ, PT ;  /* 0x000000ff0000720c */ /* 0x000fe40003fa5070 */
[----:B------:R-:W-:Y:S02]  /*4dc0*/  SEL R0, R28, RZ, P2 ;  /* 0x000000ff1c007207 */ /* 0x000fe40001000000 */
[----:B------:R-:W1:Y:S01]  /*4dd0*/  S2R R28, SR_TID.X ;  /* 0x00000000001c7919 */ /* 0x000e620000002100 */
[----:B---3--:R-:W-:-:S05]  /*4de0*/  IMAD.WIDE R2, R7, 0x4, R2 ;  /* 0x0000000407027825 */ /* 0x008fca00078e0202 */
[----:B------:R3:W-:Y:S01]  /*4df0*/  LDGSTS.E [R10+0x2c000], [R2.64], P1 ;  /* 0x2c000000020a7fae */ /* 0x0007e20008921846 */
[----:B--2---:R-:W-:-:S03]  /*4e00*/  SEL R29, R5, RZ, P2 ;  /* 0x000000ff051d7207 */ /* 0x004fc60001000000 */
[----:B------:R-:W2:Y:S01]  /*4e10*/  LDL.LU R5, [R1+0x878] ;  /* 0x0008780001057983 */ /* 0x000ea20000300800 */
[----:B------:R-:W-:-:S03]  /*4e20*/  ISETP.NE.U32.AND P1, PT, R29, RZ, PT ;  /* 0x000000ff1d00720c */ /* 0x000fc60003f25070 */
[----:B---3--:R-:W3:Y:S04]  /*4e30*/  LDL.LU.64 R2, [R1+0x870] ;  /* 0x0008700001027983 */ /* 0x008ee80000300a00 */
[----:B------:R-:W2:Y:S01]  /*4e40*/  LDL R29, [R1+0x764] ;  /* 0x00076400011d7983 */ /* 0x000ea20000100800 */
[----:B-1----:R-:W-:Y:S01]  /*4e50*/  SHF.R.U32.HI R28, RZ, 0x8, R28 ;  /* 0x00000008ff1c7819 */ /* 0x002fe2000001161c */
[----:B------:R-:W-:-:S03]  /*4e60*/  IMAD.WIDE R14, R7, 0x4, R14 ;  /* 0x00000004070e7825 */ /* 0x000fc600078e020e */
[----:B------:R-:W-:-:S04]  /*4e70*/  SGXT.U32 R28, R28, 0x1 ;  /* 0x000000011c1c781a */ /* 0x000fc80000000000 */
[----:B------:R-:W-:Y:S01]  /*4e80*/  LOP3.LUT R28, R28, 0x1a, RZ, 0xfc, !PT ;  /* 0x0000001a1c1c7812 */ /* 0x000fe200078efcff */
[----:B--2---:R3:W-:Y:S01]  /*4e90*/  LDGSTS.E [R29+0x2d000], [R14.64], P6 ;  /* 0x2d0000000e1d7fae */ /* 0x0047e2000b121846 */
[----:B------:R-:W-:Y:S02]  /*4ea0*/  ISETP.NE.U32.AND P6, PT, R0, RZ, PT ;  /* 0x000000ff0000720c */ /* 0x000fe40003fc5070 */
[----:B------:R-:W-:Y:S01]  /*4eb0*/  SEL R0, R11, RZ, P2 ;  /* 0x000000ff0b007207 */ /* 0x000fe20001000000 */
[----:B---3--:R-:W-:-:S04]  /*4ec0*/  IMAD.WIDE R14, R7, 0x4, R2 ;  /* 0x00000004070e7825 */ /* 0x008fc800078e0202 */
[----:B------:R-:W-:Y:S01]  /*4ed0*/  IMAD.WIDE R2, R7, 0x4, R8 ;  /* 0x0000000407027825 */ /* 0x000fe200078e0208 */
[----:B------:R1:W-:Y:S01]  /*4ee0*/  LDGSTS.E [R29+0x2e000], [R14.64], P4 ;  /* 0x2e0000000e1d7fae */ /* 0x0003e2000a121846 */
[----:B------:R-:W-:-:S03]  /*4ef0*/  ISETP.GE.AND P4, PT, R28, UR4, PT ;  /* 0x000000041c007c0c */ /* 0x000fc6000bf86270 */
[----:B------:R-:W2:Y:S04]  /*4f00*/  LDL.LU.64 R8, [R1+0xf8] ;  /* 0x0000f80001087983 */ /* 0x000ea80000300a00 */
[----:B------:R-:W3:Y:S04]  /*4f10*/  LDL.LU.64 R10, [R1+0xf0] ;  /* 0x0000f000010a7983 */ /* 0x000ee80000300a00 */
[----:B-1----:R-:W2:Y:S04]  /*4f20*/  LDL.LU.64 R14, [R1+0x868] ;  /* 0x00086800010e7983 */ /* 0x002ea80000300a00 */
[----:B------:R-:W2:Y:S01]  /*4f30*/  LDL.LU R28, [R1+0x864] ;  /* 0x00086400011c7983 */ /* 0x000ea20000300800 */
[----:B------:R-:W-:-:S05]  /*4f40*/  IMAD.WIDE R4, R7, 0x4, R4 ;  /* 0x0000000407047825 */ /* 0x000fca00078e0204 */
[----:B------:R1:W-:Y:S01]  /*4f50*/  LDGSTS.E [R29+0x2f000], [R4.64], P0 ;  /* 0x2f000000041d7fae */ /* 0x0003e20008121846 */
[----:B------:R-:W-:-:S03]  /*4f60*/  ISETP.NE.U32.AND P0, PT, R0, RZ, PT ;  /* 0x000000ff0000720c */ /* 0x000fc60003f05070 */
[----:B------:R-:W4:Y:S04]  /*4f70*/  S2R R0, SR_TID.X ;  /* 0x0000000000007919 */ /* 0x000f280000002100 */
[----:B------:R4:W-:Y:S04]  /*4f80*/  LDGSTS.E [R6+0x28800], [R2.64], P3 ;  /* 0x2880000002067fae */ /* 0x0009e80009921846 */
[----:B-1----:R-:W1:Y:S04]  /*4f90*/  S2R R29, SR_TID.X ;  /* 0x00000000001d7919 */ /* 0x002e680000002100 */
[----:B------:R-:W3:Y:S01]  /*4fa0*/  LDL.LU.64 R4, [R1+0x20] ;  /* 0x0000200001047983 */ /* 0x000ee20000300a00 */
[----:B----4-:R-:W-:-:S04]  /*4fb0*/  SHF.R.U32.HI R0, RZ, 0x8, R0 ;  /* 0x00000008ff007819 */ /* 0x010fc80000011600 */
[----:B------:R-:W-:-:S04]  /*4fc0*/  SGXT.U32 R0, R0, 0x1 ;  /* 0x000000010000781a */ /* 0x000fc80000000000 */
[----:B------:R-:W-:Y:S02]  /*4fd0*/  LOP3.LUT R3, R0, 0x1e, RZ, 0xfc, !PT ;  /* 0x0000001e00037812 */ /* 0x000fe400078efcff */
[----:B-1----:R-:W-:Y:S02]  /*4fe0*/  LOP3.LUT R29, R29, 0x1f, RZ, 0xc0, !PT ;  /* 0x0000001f1d1d7812 */ /* 0x002fe400078ec0ff */
[----:B------:R-:W-:Y:S02]  /*4ff0*/  ISETP.GE.AND P3, PT, R3, UR4, PT ;  /* 0x0000000403007c0c */ /* 0x000fe4000bf66270 */
[----:B------:R-:W-:Y:S02]  /*5000*/  SEL R0, RZ, 0x4, P4 ;  /* 0x00000004ff007807 */ /* 0x000fe40002000000 */
[----:B------:R-:W-:Y:S02]  /*5010*/  ISETP.GE.AND P4, PT, R29, UR4, PT ;  /* 0x000000041d007c0c */ /* 0x000fe4000bf86270 */
[----:B------:R-:W-:-:S02]  /*5020*/  SEL R3, RZ, 0x4, P3 ;  /* 0x00000004ff037807 */ /* 0x000fc40001800000 */
[----:B------:R-:W-:Y:S02]  /*5030*/  SEL R0, R0, RZ, P2 ;  /* 0x000000ff00007207 */ /* 0x000fe40001000000 */
[----:B------:R-:W-:Y:S02]  /*5040*/  SEL R29, R3, RZ, P2 ;  /* 0x000000ff031d7207 */ /* 0x000fe40001000000 */
[----:B--2---:R-:W-:Y:S02]  /*5050*/  SEL R2, R28, RZ, P2 ;  /* 0x000000ff1c027207 */ /* 0x004fe40001000000 */
[----:B------:R1:W5:Y:S02]  /*5060*/  LDL.LU R28, [R1+0x860] ;  /* 0x00086000011c7983 */ /* 0x0003640000300800 */
[----:B------:R-:W-:Y:S02]  /*5070*/  ISETP.NE.U32.AND P3, PT, R2, RZ, PT ;  /* 0x000000ff0200720c */ /* 0x000fe40003f65070 */
[----:B------:R-:W-:-:S02]  /*5080*/  SEL R2, RZ, 0x4, P4 ;  /* 0x00000004ff027807 */ /* 0x000fc40002000000 */
[----:B------:R-:W-:Y:S02]  /*5090*/  ISETP.NE.U32.AND P4, PT, R0, RZ, PT ;  /* 0x000000ff0000720c */ /* 0x000fe40003f85070 */
[----:B------:R-:W-:Y:S02]  /*50a0*/  SEL R0, R2, RZ, P2 ;  /* 0x000000ff02007207 */ /* 0x000fe40001000000 */
[----:B------:R-:W2:Y:S01]  /*50b0*/  LDL.LU.64 R2, [R1+0x10] ;  /* 0x0000100001027983 */ /* 0x000ea20000300a00 */
[----:B------:R-:W-:Y:S01]  /*50c0*/  IMAD.WIDE R12, R7, 0x4, R12 ;  /* 0x00000004070c7825 */ /* 0x000fe200078e020c */
[----:B------:R-:W-:-:S04]  /*50d0*/  ISETP.NE.U32.AND P2, PT, R29, RZ, PT ;  /* 0x000000ff1d00720c */ /* 0x000fc80003f45070 */
[----:B------:R4:W-:Y:S01]  /*50e0*/  LDGSTS.E [R6+0x29800], [R12.64], P5 ;  /* 0x298000000c067fae */ /* 0x0009e2000a921846 */
[----:B---3--:R-:W-:Y:S01]  /*50f0*/  IMAD.WIDE R4, R7, 0x4, R4 ;  /* 0x0000000407047825 */ /* 0x008fe200078e0204 */
[----:B------:R-:W-:-:S04]  /*5100*/  ISETP.NE.U32.AND P5, PT, R0, RZ, PT ;  /* 0x000000ff0000720c */ /* 0x000fc80003fa5070 */
[----:B------:R3:W-:Y:S04]  /*5110*/  LDGSTS.E [R6+0x2a800], [R4.64], P1 ;  /* 0x2a80000004067fae */ /* 0x0007e80008921846 */
[----:B----4-:R-:W4:Y:S04]  /*5120*/  LDL.LU.64 R12, [R1+0x858] ;  /* 0x00085800010c7983 */ /* 0x010f280000300a00 */
[----:B------:R-:W4:Y:S04]  /*5130*/  LDL R29, [R1+0x658] ;  /* 0x00065800011d7983 */ /* 0x000f280000100800 */
[----:B---3--:R-:W3:Y:S01]  /*5140*/  LDL.LU.64 R4, [R1+0xe0] ;  /* 0x0000e00001047983 */ /* 0x008ee20000300a00 */
[----:B--2---:R-:W-:-:S05]  /*5150*/  IMAD.WIDE R2, R7, 0x4, R2 ;  /* 0x0000000407027825 */ /* 0x004fca00078e0202 */
[----:B------:R2:W-:Y:S04]  /*5160*/  LDGSTS.E [R6+0x2b800], [R2.64], P6 ;  /* 0x2b80000002067fae */ /* 0x0005e8000b121846 */
[----:B--2---:R-:W2:Y:S04]  /*5170*/  LDL.LU.64 R2, [R1+0x108] ;  /* 0x0001080001027983 */ /* 0x004ea80000300a00 */
[----:B------:R-:W4:Y:S01]  /*5180*/  LDL R0, [R1+0x7d8] ;  /* 0x0007d80001007983 */ /* 0x000f220000100800 */
[----:B------:R-:W-:-:S04]  /*5190*/  IMAD.WIDE R8, R7, 0x4, R8 ;  /* 0x0000000407087825 */ /* 0x000fc800078e0208 */
[----:B---3--:R-:W-:-:S04]  /*51a0*/  IMAD.WIDE R4, R7, 0x4, R4 ;  /* 0x0000000407047825 */ /* 0x008fc800078e0204 */
[----:B--2---:R-:W-:-:S04]  /*51b0*/  IMAD.WIDE R2, R7, 0x4, R2 ;  /* 0x0000000407027825 */ /* 0x004fc800078e0202 */
[----:B------:R-:W-:Y:S01]  /*51c0*/  IMAD.WIDE R6, R7, 0x4, R10 ;  /* 0x0000000407067825 */ /* 0x000fe200078e020a */
[----:B----4-:R2:W-:Y:S04]  /*51d0*/  LDGSTS.E [R0+0x2c800], [R8.64], P0 ;  /* 0x2c80000008007fae */ /* 0x0105e80008121846 */
[----:B------:R-:W3:Y:S04]  /*51e0*/  LDL.LU.64 R10, [R1+0x850] ;  /* 0x00085000010a7983 */ /* 0x000ee80000300a00 */
[----:B------:R4:W-:Y:S04]  /*51f0*/  LDGSTS.E [R0+0x2d800], [R4.64], P3 ;  /* 0x2d80000004007fae */ /* 0x0009e80009921846 */
[----:B--2---:R-:W2:Y:S04]  /*5200*/  LDL.LU.64 R8, [R1+0x848] ;  /* 0x0008480001087983 */ /* 0x004ea80000300a00 */
[----:B------:R1:W-:Y:S04]  /*5210*/  LDGSTS.E [R0+0x2e800], [R2.64], P4 ;  /* 0x2e80000002007fae */ /* 0x0003e8000a121846 */
[----:B----4-:R-:W2:Y:S04]  /*5220*/  LDL.LU.64 R4, [R1+0x60] ;  /* 0x0000600001047983 */ /* 0x010ea80000300a00 */
[----:B-1----:R-:W2:Y:S01]  /*5230*/  LDL.LU.64 R2, [R1+0x50] ;  /* 0x0000500001027983 */ /* 0x002ea20000300a00 */
[----:B------:R-:W-:-:S04]  /*5240*/  IMAD.MOV.U32 R0, RZ, RZ, c[0x0][0x18c] ;  /* 0x00006300ff007624 */ /* 0x000fc800078e00ff */
[----:B------:R-:W-:-:S04]  /*5250*/  IMAD.SHL.U32 R0, R0, 0x20, RZ ;  /* 0x0000002000007824 */ /* 0x000fc800078e00ff */
[----:B--2---:R-:W-:Y:S02]  /*5260*/  IMAD.WIDE R2, R0, 0x4, R2 ;  /* 0x0000000400027825 */ /* 0x004fe400078e0202 */
[----:B------:R-:W2:Y:S04]  /*5270*/  LDL R0, [R1+0x7d8] ;  /* 0x0007d80001007983 */ /* 0x000ea80000100800 */
[----:B--2---:R1:W-:Y:S04]  /*5280*/  LDGSTS.E [R0+0x2f800], [R6.64], P2 ;  /* 0x2f80000006007fae */ /* 0x0043e80009121846 */
[----:B------:R-:W0:Y:S04]  /*5290*/  LDGDEPBAR ;  /* 0x00000000000079af */ /* 0x000e280000000000 */
[----:B------:R2:W-:Y:S04]  /*52a0*/  LDGSTS.E [R29+0x10000], [R2.64], P5 ;  /* 0x10000000021d7fae */ /* 0x0005e8000a921846 */
[----:B-1----:R-:W3:Y:S04]  /*52b0*/  LDL.LU.64 R6, [R1+0x840] ;  /* 0x0008400001067983 */ /* 0x002ee80000300a00 */
[----:B--2---:R-:W2:Y:S01]  /*52c0*/  LDL.LU.64 R2, [R1+0x58] ;  /* 0x0000580001027983 */ /* 0x004ea20000300a00 */
[----:B------:R-:W-:-:S04]  /*52d0*/  IMAD.MOV.U32 R0, RZ, RZ, c[0x0][0x18c] ;  /* 0x00006300ff007624 */ /* 0x000fc800078e00ff */
[----:B------:R-:W-:-:S04]  /*52e0*/  IMAD.SHL.U32 R0, R0, 0x20, RZ ;  /* 0x0000002000007824 */ /* 0x000fc800078e00ff */
[----:B------:R-:W-:-:S04]  /*52f0*/  IMAD.WIDE R8, R0, 0x4, R8 ;  /* 0x0000000400087825 */ /* 0x000fc800078e0208 */
[----:B---3--:R-:W-:-:S05]  /*5300*/  IMAD.WIDE R6, R0, 0x4, R6 ;  /* 0x0000000400067825 */ /* 0x008fca00078e0206 */
[----:B------:R1:W-:Y:S01]  /*5310*/  LDGSTS.E [R29+0x10800], [R6.64], P5 ;  /* 0x10800000061d7fae */ /* 0x0003e2000a921846 */
[----:B--2---:R-:W-:-:S03]  /*5320*/  IMAD.WIDE R2, R0, 0x4, R2 ;  /* 0x0000000400027825 */ /* 0x004fc600078e0202 */
[----:B------:R2:W-:Y:S04]  /*5330*/  LDGSTS.E [R29+0x11000], [R8.64], P5 ;  /* 0x11000000081d7fae */ /* 0x0005e8000a921846 */
[----:B------:R3:W-:Y:S04]  /*5340*/  LDGSTS.E [R29+0x11800], [R2.64], P5 ;  /* 0x11800000021d7fae */ /* 0x0007e8000a921846 */
[----:B-1----:R-:W4:Y:S04]  /*5350*/  LDL.LU.64 R6, [R1+0x68] ;  /* 0x0000680001067983 */ /* 0x002f280000300a00 */
[----:B--2---:R-:W2:Y:S04]  /*5360*/  LDL.LU.64 R8, [R1+0x78] ;  /* 0x0000780001087983 */ /* 0x004ea80000300a00 */
[----:B---3--:R-:W3:Y:S01]  /*5370*/  LDL.LU.64 R2, [R1+0x70] ;  /* 0x0000700001027983 */ /* 0x008ee20000300a00 */
[----:B------:R-:W-:-:S05]  /*5380*/  IMAD.WIDE R4, R0, 0x4, R4 ;  /* 0x0000000400047825 */ /* 0x000fca00078e0204 */
[----:B------:R2:W-:Y:S01]  /*5390*/  LDGSTS.E [R29+0x12000], [R4.64], P5 ;  /* 0x12000000041d7fae */ /* 0x0005e2000a921846 */
[----:B----4-:R-:W-:-:S04]  /*53a0*/  IMAD.WIDE R6, R0, 0x4, R6 ;  /* 0x0000000400067825 */ /* 0x010fc800078e0206 */
[C---:B--2---:R-:W-:Y:S01]  /*53b0*/  IMAD.WIDE R4, R0.reuse, 0x4, R8 ;  /* 0x0000000400047825 */ /* 0x044fe200078e0208 */
[----:B------:R1:W-:Y:S03]  /*53c0*/  LDGSTS.E [R29+0x12800], [R6.64], P5 ;  /* 0x12800000061d7fae */ /* 0x0003e6000a921846 */
[C---:B---3--:R-:W-:Y:S01]  /*53d0*/  IMAD.WIDE R2, R0.reuse, 0x4, R2 ;  /* 0x0000000400027825 */ /* 0x048fe200078e0202 */
[----:B------:R-:W2:Y:S04]  /*53e0*/  LDL.LU.64 R8, [R1+0x110] ;  /* 0x0001100001087983 */ /* 0x000ea80000300a00 */
[----:B------:R3:W-:Y:S04]  /*53f0*/  LDGSTS.E [R29+0x13000], [R2.64], P5 ;  /* 0x13000000021d7fae */ /* 0x0007e8000a921846 */
[----:B-1----:R-:W4:Y:S04]  /*5400*/  LDL.LU.64 R6, [R1+0x80] ;  /* 0x0000800001067983 */ /* 0x002f280000300a00 */
[----:B------:R1:W-:Y:S04]  /*5410*/  LDGSTS.E [R29+0x13800], [R4.64], P5 ;  /* 0x13800000041d7fae */ /* 0x0003e8000a921846 */
[----:B---3--:R-:W3:Y:S04]  /*5420*/  LDL.LU.64 R2, [R1+0x88] ;  /* 0x0000880001027983 */ /* 0x008ee80000300a00 */
[----:B-1----:R-:W2:Y:S01]  /*5430*/  LDL.LU.64 R4, [R1+0x90] ;  /* 0x0000900001047983 */ /* 0x002ea20000300a00 */
[----:B----4-:R-:W-:-:S05]  /*5440*/  IMAD.WIDE R6, R0, 0x4, R6 ;  /* 0x0000000400067825 */ /* 0x010fca00078e0206 */
[----:B------:R1:W-:Y:S01]  /*5450*/  LDGSTS.E [R29+0x14000], [R6.64], P5 ;  /* 0x14000000061d7fae */ /* 0x0003e2000a921846 */
[----:B---3--:R-:W-:-:S05]  /*5460*/  IMAD.WIDE R2, R0, 0x4, R2 ;  /* 0x0000000400027825 */ /* 0x008fca00078e0202 */
[----:B------:R3:W-:Y:S04]  /*5470*/  LDGSTS.E [R29+0x14800], [R2.64], P5 ;  /* 0x14800000021d7fae */ /* 0x0007e8000a921846 */
[----:B-1----:R-:W4:Y:S04]  /*5480*/  LDL.LU.64 R6, [R1+0x98] ;  /* 0x0000980001067983 */ /* 0x002f280000300a00 */
[----:B---3--:R-:W3:Y:S01]  /*5490*/  LDL.LU.64 R2, [R1+0xa0] ;  /* 0x0000a00001027983 */ /* 0x008ee20000300a00 */
[----:B--2---:R-:W-:-:S05]  /*54a0*/  IMAD.WIDE R4, R0, 0x4, R4 ;  /* 0x0000000400047825 */ /* 0x004fca00078e0204 */
[----:B------:R1:W-:Y:S04]  /*54b0*/  LDGSTS.E [R29+0x15000], [R4.64], P5 ;  /* 0x15000000041d7fae */ /* 0x0003e8000a921846 */
        /* <DEDUP_REMOVED lines=24> */
[----:B---3--:R-:W3:Y:S04]  /*5640*/  LDL.LU.64 R2, [R1+0x100] ;  /* 0x0001000001027983 */ /* 0x008ee80000300a00 */
[----:B------:R1:W-:Y:S04]  /*5650*/  STL [R1+0x3c0], RZ ;  /* 0x0003c0ff01007387 */ /* 0x0003e80000100800 */
        /* <DEDUP_REMOVED lines=220> */
[----:B------:R1:W-:Y:S01]  /*6420*/  STL [R1+0x494], RZ ;  /* 0x000494ff01007387 */ /* 0x0003e20000100800 */
[----:B--2---:R-:W-:-:S03]  /*6430*/  IMAD.WIDE R4, R0, 0x4, R4 ;  /* 0x0000000400047825 */ /* 0x004fc600078e0204 */
[----:B------:R1:W-:Y:S04]  /*6440*/  STL [R1+0x498], RZ ;  /* 0x000498ff01007387 */ /* 0x0003e80000100800 */
[----:B------:R1:W-:Y:S04]  /*6450*/  STL [R1+0x49c], RZ ;  /* 0x00049cff01007387 */ /* 0x0003e80000100800 */
[----:B------:R1:W-:Y:S01]  /*6460*/  STL [R1+0x90], RZ ;  /* 0x000090ff01007387 */ /* 0x0003e20000100800 */
[----:B----4-:R-:W-:-:S03]  /*6470*/  IMAD.WIDE R6, R0, 0x4, R6 ;  /* 0x0000000400067825 */ /* 0x010fc600078e0206 */
[----:B------:R1:W-:Y:S01]  /*6480*/  STL [R1+0x94], RZ ;  /* 0x000094ff01007387 */ /* 0x0003e20000100800 */
[----:B---3--:R-:W-:-:S03]  /*6490*/  IMAD.WIDE R2, R0, 0x4, R2 ;  /* 0x0000000400027825 */ /* 0x008fc600078e0202 */
[----:B------:R1:W-:Y:S01]  /*64a0*/  STL [R1+0x98], RZ ;  /* 0x000098ff01007387 */ /* 0x0003e20000100800 */
[----:B------:R-:W-:-:S03]  /*64b0*/  IMAD.WIDE R10, R0, 0x4, R10 ;  /* 0x00000004000a7825 */ /* 0x000fc600078e020a */
[----:B------:R1:W-:Y:S04]  /*64c0*/  STL [R1+0x9c], RZ ;  /* 0x00009cff01007387 */ /* 0x0003e80000100800 */
[----:B------:R1:W-:Y:S01]  /*64d0*/  STL [R1+0x70], RZ ;  /* 0x000070ff01007387 */ /* 0x0003e20000100800 */
[----:B------:R-:W-:-:S03]  /*64e0*/  IMAD.WIDE R12, R0, 0x4, R12 ;  /* 0x00000004000c7825 */ /* 0x000fc600078e020c */
[----:B------:R1:W-:Y:S01]  /*64f0*/  STL [R1+0x74], RZ ;  /* 0x000074ff01007387 */ /* 0x0003e20000100800 */
[----:B------:R-:W-:-:S03]  /*6500*/  IMAD.WIDE R14, R0, 0x4, R14 ;  /* 0x00000004000e7825 */ /* 0x000fc600078e020e */
[----:B------:R2:W-:Y:S04]  /*6510*/  LDGSTS.E [R29+0x19800], [R4.64], P5 ;  /* 0x19800000041d7fae */ /* 0x0005e8000a921846 */
[----:B------:R1:W-:Y:S01]  /*6520*/  STL [R1+0x78], RZ ;  /* 0x000078ff01007387 */ /* 0x0003e20000100800 */
[----:B------:R-:W-:-:S03]  /*6530*/  IMAD.WIDE R16, R0, 0x4, R16 ;  /* 0x0000000400107825 */ /* 0x000fc600078e0210 */
[----:B------:R1:W-:Y:S01]  /*6540*/  STL [R1+0x7c], RZ ;  /* 0x00007cff01007387 */ /* 0x0003e20000100800 */
[----:B--2---:R-:W-:-:S03]  /*6550*/  IMAD.WIDE R4, R0, 0x4, R8 ;  /* 0x0000000400047825 */ /* 0x004fc600078e0208 */
[----:B------:R1:W-:Y:S04]  /*6560*/  STL [R1+0x60], RZ ;  /* 0x000060ff01007387 */ /* 0x0003e80000100800 */
[----:B------:R2:W-:Y:S01]  /*6570*/  LDGSTS.E [R29+0x1a000], [R6.64], P5 ;  /* 0x1a000000061d7fae */ /* 0x0005e2000a921846 */
[----:B------:R-:W-:-:S03]  /*6580*/  IMAD.WIDE R18, R0, 0x4, R18 ;  /* 0x0000000400127825 */ /* 0x000fc600078e0212 */
[----:B------:R1:W-:Y:S01]  /*6590*/  STL [R1+0x64], RZ ;  /* 0x000064ff01007387 */ /* 0x0003e20000100800 */
[----:B------:R-:W-:-:S03]  /*65a0*/  IMAD.WIDE R20, R0, 0x4, R20 ;  /* 0x0000000400147825 */ /* 0x000fc600078e0214 */
[----:B------:R2:W-:Y:S01]  /*65b0*/  LDGSTS.E [R29+0x1a800], [R2.64], P5 ;  /* 0x1a800000021d7fae */ /* 0x0005e2000a921846 */
[----:B------:R-:W-:-:S03]  /*65c0*/  IMAD.WIDE R22, R0, 0x4, R22 ;  /* 0x0000000400167825 */ /* 0x000fc600078e0216 */
[----:B------:R1:W-:Y:S01]  /*65d0*/  STL [R1+0x68], RZ ;  /* 0x000068ff01007387 */ /* 0x0003e20000100800 */
[----:B------:R-:W-:-:S03]  /*65e0*/  IMAD.WIDE R24, R0, 0x4, R24 ;  /* 0x0000000400187825 */ /* 0x000fc600078e0218 */
[----:B------:R2:W-:Y:S04]  /*65f0*/  LDGSTS.E [R29+0x1b000], [R10.64], P5 ;  /* 0x1b0000000a1d7fae */ /* 0x0005e8000a921846 */
[----:B------:R1:W-:Y:S01]  /*6600*/  STL [R1+0x6c], RZ ;  /* 0x00006cff01007387 */ /* 0x0003e20000100800 */
[----:B------:R-:W-:-:S03]  /*6610*/  IMAD.WIDE R26, R0, 0x4, R26 ;  /* 0x00000004001a7825 */ /* 0x000fc600078e021a */
[----:B------:R2:W-:Y:S04]  /*6620*/  LDGSTS.E [R29+0x1b800], [R4.64], P5 ;  /* 0x1b800000041d7fae */ /* 0x0005e8000a921846 */
[----:B------:R1:W-:Y:S04]  /*6630*/  STL [R1+0x50], RZ ;  /* 0x000050ff01007387 */ /* 0x0003e80000100800 */
        /* <DEDUP_REMOVED lines=16> */
[----:B------:R1:W-:Y:S01]  /*6740*/  STL [R1+0x264], RZ ;  /* 0x000264ff01007387 */ /* 0x0003e20000100800 */
[----:B--2---:R-:W-:-:S03]  /*6750*/  IMAD.MOV.U32 R29, RZ, RZ, 0x1f ;  /* 0x0000001fff1d7424 */ /* 0x004fc600078e00ff */
[----:B------:R1:W-:Y:S04]  /*6760*/  STL [R1+0x268], RZ ;  /* 0x000268ff01007387 */ /* 0x0003e80000100800 */
[----:B------:R1:W-:Y:S01]  /*6770*/  STL [R1+0x26c], RZ ;  /* 0x00026cff01007387 */ /* 0x0003e20000100800 */
[----:B------:R-:W-:-:S03]  /*6780*/  IADD3 R15, R29, c[0x0][0x180], RZ ;  /* 0x000060001d0f7a10 */ /* 0x000fc60007ffe0ff */
[----:B------:R1:W-:Y:S04]  /*6790*/  STL [R1+0x3f0], RZ ;  /* 0x0003f0ff01007387 */ /* 0x0003e80000100800 */
[----:B------:R1:W-:Y:S04]  /*67a0*/  STL [R1+0x3f4], RZ ;  /* 0x0003f4ff01007387 */ /* 0x0003e80000100800 */
[----:B------:R1:W-:Y:S04]  /*67b0*/  STL [R1+0x3f8], RZ ;  /* 0x0003f8ff01007387 */ /* 0x0003e80000100800 */
[----:B------:R-:W2:Y:S04]  /*67c0*/  S2R R29, SR_TID.X ;  /* 0x00000000001d7919 */ /* 0x000ea80000002100 */
[----:B------:R1:W-:Y:S01]  /*67d0*/  STL [R1+0x3fc], RZ ;  /* 0x0003fcff01007387 */ /* 0x0003e20000100800 */
[----:B------:R-:W-:-:S03]  /*67e0*/  ISETP.GE.AND P0, PT, R15, 0x20, PT ;  /* 0x000000200f00780c */ /* 0x000fc60003f06270 */
[----:B------:R-:W0:Y:S01]  /*67f0*/  LDGDEPBAR ;  /* 0x00000000000079af */ /* 0x000e220000000000 */
[----:B------:R-:W-:Y:S01]  /*6800*/  CS2R R20, SRZ ;  /* 0x0000000000147805 */ /* 0x000fe2000001ff00 */
[----:B------:R-:W-:-:S08]  /*6810*/  CS2R R22, SRZ ;  /* 0x0000000000167805 */ /* 0x000fd0000001ff00 */
[----:B------:R-:W-:Y:S05]  /*6820*/  @!P0 BRA `(.L_x_0) ;  /* 0x00014f1000008947 */ /* 0x000fea0003800000 */
[----:B-1----:R-:W3:Y:S04]  /*6830*/  LDL.LU R13, [R1+0x1a8] ;  /* 0x0001a800010d7983 */ /* 0x002ee80000300800 */
[----:B------:R-:W1:Y:S04]  /*6840*/  S2R R7, SR_TID.X ;  /* 0x0000000000077919 */ /* 0x000e680000002100 */
[----:B------:R-:W4:Y:S04]  /*6850*/  LDL.LU R16, [R1+0x198] ;  /* 0x0001980001107983 */ /* 0x000f280000300800 */
[----:B--2---:R-:W2:Y:S04]  /*6860*/  LDL.LU R17, [R1+0x22c] ;  /* 0x00022c0001117983 */ /* 0x004ea80000300800 */
[----:B------:R-:W2:Y:S04]  /*6870*/  LDL.LU R14, [R1+0x194] ;  /* 0x00019400010e7983 */ /* 0x000ea80000300800 */
[----:B------:R-:W2:Y:S04]  /*6880*/  LDL.LU R12, [R1+0x190] ;  /* 0x00019000010c7983 */ /* 0x000ea80000300800 */
[----:B------:R-:W2:Y:S04]  /*6890*/  LDL.LU R9, [R1+0x178] ;  /* 0x0001780001097983 */ /* 0x000ea80000300800 */
[----:B------:R-:W2:Y:S01]  /*68a0*/  LDL.LU R10, [R1+0x174] ;  /* 0x00017400010a7983 */ /* 0x000ea20000300800 */
[--C-:B-1----:R-:W-:Y:S01]  /*68b0*/  SHF.R.U32.HI R11, RZ, 0x8, R7.reuse ;  /* 0x00000008ff0b7819 */ /* 0x102fe20000011607 */
[----:B------:R-:W-:Y:S01]  /*68c0*/  IMAD.MOV.U32 R8, RZ, RZ, c[0x0][0x188] ;  /* 0x00006200ff087624 */ /* 0x000fe200078e00ff */
[----:B------:R-:W-:Y:S01]  /*68d0*/  SHF.R.U32.HI R3, RZ, 0x8, R7 ;  /* 0x00000008ff037819 */ /* 0x000fe20000011607 */
[----:B------:R-:W2:Y:S01]  /*68e0*/  LDL.LU R6, [R1+0x17c] ;  /* 0x00017c0001067983 */ /* 0x000ea20000300800 */
[----:B------:R-:W-:-:S02]  /*68f0*/  SGXT.U32 R11, R11, 0x1 ;  /* 0x000000010b0b781a */ /* 0x000fc40000000000 */
[----:B------:R-:W-:Y:S01]  /*6900*/  SGXT.U32 R3, R3, 0x1 ;  /* 0x000000010303781a */ /* 0x000fe20000000000 */
[----:B------:R-:W2:Y:S04]  /*6910*/  LDL.LU R7, [R1+0x170] ;  /* 0x0001700001077983 */ /* 0x000ea80000300800 */
[----:B-----5:R-:W-:Y:S01]  /*6920*/  STL [R1+0x83c], R28 ;  /* 0x00083c1c01007387 */ /* 0x020fe20000100800 */
[----:B------:R-:W-:Y:S02]  /*6930*/  IMAD R19, R11, c[0x0][0x188], RZ ;  /* 0x000062000b137a24 */ /* 0x000fe400078e02ff */
[----:B------:R-:W-:Y:S02]  /*6940*/  IMAD R4, R3, c[0x0][0x188], RZ ;  /* 0x0000620003047a24 */ /* 0x000fe400078e02ff */
[----:B------:R-:W-:-:S04]  /*6950*/  IMAD R19, R8, 0x2, R19 ;  /* 0x0000000208137824 */ /* 0x000fc800078e0213 */
[----:B------:R-:W-:Y:S01]  /*6960*/  IMAD R19, R8, 0x2, R19 ;  /* 0x0000000208137824 */ /* 0x000fe200078e0213 */
[----:B---3--:R-:W-:-:S04]  /*6970*/  SHF.R.S32.HI R2, RZ, 0x1f, R13 ;  /* 0x0000001fff027819 */ /* 0x008fc8000001140d */
[----:B------:R-:W-:Y:S02]  /*6980*/  SHF.L.U64.HI R18, R13, 0x2, R2 ;  /* 0x000000020d127819 */ /* 0x000fe40000010202 */
[----:B------:R-:W3:Y:S04]  /*6990*/  LDL.LU R13, [R1+0x1b0] ;  /* 0x0001b000010d7983 */ /* 0x000ee80000300800 */
[----:B------:R1:W-:Y:S01]  /*69a0*/  STL [R1+0x1ac], R18 ;  /* 0x0001ac1201007387 */ /* 0x0003e20000100800 */
[C---:B------:R-:W-:Y:S01]  /*69b0*/  IMAD R25, R11.reuse, c[0x0][0x188], RZ ;  /* 0x000062000b197a24 */ /* 0x040fe200078e02ff */
[----:B------:R-:W-:Y:S01]  /*69c0*/  SHF.R.S32.HI R3, RZ, 0x1f, R4 ;  /* 0x0000001fff037819 */ /* 0x000fe20000011404 */
[----:B-1----:R-:W-:Y:S02]  /*69d0*/  IMAD R18, R11, c[0x0][0x188], RZ ;  /* 0x000062000b127a24 */ /* 0x002fe400078e02ff */
[----:B------:R-:W-:Y:S01]  /*69e0*/  IMAD R19, R8, 0x2, R19 ;  /* 0x0000000208137824 */ /* 0x000fe200078e0213 */
[----:B------:R-:W-:Y:S01]  /*69f0*/  SHF.L.U64.HI R2, R4, 0x2, R3 ;  /* 0x0000000204027819 */ /* 0x000fe20000010203 */
[C---:B------:R-:W-:Y:S01]  /*6a00*/  IMAD R18, R8.reuse, 0x2, R18 ;  /* 0x0000000208127824 */ /* 0x040fe200078e0212 */
[----:B------:R-:W3:Y:S03]  /*6a10*/  LDL.LU R11, [R1+0x1b4] ;  /* 0x0001b400010b7983 */ /* 0x000ee60000300800 */
[----:B------:R-:W-:-:S02]  /*6a20*/  IMAD R18, R8, 0x2, R18 ;  /* 0x0000000208127824 */ /* 0x000fc400078e0212 */
[----:B------:R-:W-:Y:S01]  /*6a30*/  IMAD R25, R8, 0x2, R25 ;  /* 0x0000000208197824 */ /* 0x000fe200078e0219 */
[----:B------:R-:W-:Y:S01]  /*6a40*/  SHF.R.S32.HI R3, RZ, 0x1f, R19 ;  /* 0x0000001fff037819 */ /* 0x000fe20000011413 */
[----:B------:R-:W3:Y:S01]  /*6a50*/  LDL.LU R8, [R1+0x1b8] ;  /* 0x0001b80001087983 */ /* 0x000ee20000300800 */
[----:B------:R-:W-:Y:S02]  /*6a60*/  SHF.R.S32.HI R4, RZ, 0x1f, R18 ;  /* 0x0000001fff047819 */ /* 0x000fe40000011412 */
[----:B----4-:R-:W-:Y:S02]  /*6a70*/  SHF.R.S32.HI R2, RZ, 0x1f, R16 ;  /* 0x0000001fff027819 */ /* 0x010fe40000011410 */
[----:B------:R-:W-:Y:S02]  /*6a80*/  SHF.R.S32.HI R5, RZ, 0x1f, R25 ;  /* 0x0000001fff057819 */ /* 0x000fe40000011419 */
[----:B------:R-:W-:Y:S02]  /*6a90*/  SHF.L.U64.HI R4, R18, 0x2, R4 ;  /* 0x0000000212047819 */ /* 0x000fe40000010204 */
[----:B------:R-:W-:-:S02]  /*6aa0*/  SHF.L.U64.HI R3, R19, 0x2, R3 ;  /* 0x0000000213037819 */ /* 0x000fc40000010203 */
[----:B------:R-:W-:Y:S01]  /*6ab0*/  SHF.L.U64.HI R2, R16, 0x2, R2 ;  /* 0x0000000210027819 */ /* 0x000fe20000010202 */
[----:B------:R1:W-:Y:S01]  /*6ac0*/  STL [R1+0x79c], R4 ;  /* 0x00079c0401007387 */ /* 0x0003e20000100800 */
[----:B------:R-:W-:Y:S02]  /*6ad0*/  SHF.L.U64.HI R5, R25, 0x2, R5 ;  /* 0x0000000219057819 */ /* 0x000fe40000010205 */
[----:B--2---:R-:W-:Y:S01]  /*6ae0*/  SHF.R.S32.HI R5, RZ, 0x1f, R17 ;  /* 0x0000001fff057819 */ /* 0x004fe20000011411 */
[----:B------:R2:W-:Y:S03]  /*6af0*/  STL [R1+0x798], R3 ;  /* 0x0007980301007387 */ /* 0x0005e60000100800 */
[----:B------:R-:W-:Y:S01]  /*6b00*/  SHF.L.U64.HI R5, R17, 0x2, R5 ;  /* 0x0000000211057819 */ /* 0x000fe20000010205 */
[----:B------:R4:W-:Y:S01]  /*6b10*/  STL [R1+0x794], R2 ;  /* 0x0007940201007387 */ /* 0x0009e20000100800 */
[----:B-1----:R-:W-:-:S02]  /*6b20*/  SHF.R.S32.HI R4, RZ, 0x1f, R14 ;  /* 0x0000001fff047819 */ /* 0x002fc4000001140e */
[----:B--2---:R-:W-:Y:S02]  /*6b30*/  SHF.R.S32.HI R3, RZ, 0x1f, R12 ;  /* 0x0000001fff037819 */ /* 0x004fe4000001140c */
[----:B------:R-:W-:Y:S02]  /*6b40*/  SHF.L.U64.HI R4, R14, 0x2, R4 ;  /* 0x000000020e047819 */ /* 0x000fe40000010204 */
[----:B----4-:R-:W-:Y:S02]  /*6b50*/  SHF.R.S32.HI R2, RZ, 0x1f, R9 ;  /* 0x0000001fff027819 */ /* 0x010fe40000011409 */
[----:B------:R-:W-:Y:S01]  /*6b60*/  SHF.L.U64.HI R3, R12, 0x2, R3 ;  /* 0x000000020c037819 */ /* 0x000fe20000010203 */
[----:B------:R-:W-:Y:S01]  /*6b70*/  STL [R1+0x790], R5 ;  /* 0x0007900501007387 */ /* 0x000fe20000100800 */
[----:B------:R-:W-:-:S03]  /*6b80*/  SHF.L.U64.HI R2, R9, 0x2, R2 ;  /* 0x0000000209027819 */ /* 0x000fc60000010202 */
[----:B------:R1:W-:Y:S04]  /*6b90*/  STL [R1+0x78c], R4 ;  /* 0x00078c0401007387 */ /* 0x0003e80000100800 */
[----:B------:R2:W-:Y:S04]  /*6ba0*/  STL [R1+0x788], R3 ;  /* 0x0007880301007387 */ /* 0x0005e80000100800 */
[----:B------:R4:W-:Y:S01]  /*6bb0*/  STL [R1+0x784], R2 ;  /* 0x0007840201007387 */ /* 0x0009e20000100800 */
[----:B-1----:R-:W-:Y:S02]  /*6bc0*/  SHF.R.S32.HI R4, RZ, 0x1f, R10 ;  /* 0x0000001fff047819 */ /* 0x002fe4000001140a */
[----:B--2---:R-:W-:-:S02]  /*6bd0*/  SHF.R.S32.HI R3, RZ, 0x1f, R6 ;  /* 0x0000001fff037819 */ /* 0x004fc40000011406 */
[----:B------:R-:W-:Y:S02]  /*6be0*/  SHF.L.U64.HI R4, R10, 0x2, R4 ;  /* 0x000000020a047819 */ /* 0x000fe40000010204 */
[----:B----4-:R-:W-:Y:S02]  /*6bf0*/  SHF.R.S32.HI R2, RZ, 0x1f, R7 ;  /* 0x0000001fff027819 */ /* 0x010fe40000011407 */
[----:B------:R-:W-:Y:S02]  /*6c00*/  SHF.L.U64.HI R3, R6, 0x2, R3 ;  /* 0x0000000206037819 */ /* 0x000fe40000010203 */
[----:B------:R-:W-:Y:S01]  /*6c10*/  SHF.L.U64.HI R2, R7, 0x2, R2 ;  /* 0x0000000207027819 */ /* 0x000fe20000010202 */
[----:B------:R1:W-:Y:S01]  /*6c20*/  STL [R1+0x780], R4 ;  /* 0x0007800401007387 */ /* 0x0003e20000100800 */
[----:B------:R-:W-:-:S03]  /*6c30*/  LOP3.LUT R29, R29, 0x1f, RZ, 0xc0, !PT ;  /* 0x0000001f1d1d7812 */ /* 0x000fc600078ec0ff */
[----:B------:R-:W-:Y:S04]  /*6c40*/  STL [R1+0x77c], R3 ;  /* 0x00077c0301007387 */ /* 0x000fe80000100800 */
[----:B------:R-:W2:Y:S01]  /*6c50*/  LDL.LU R26, [R1+0x1bc] ;  /* 0x0001bc00011a7983 */ /* 0x000ea20000300800 */
[----:B------:R-:W-:-:S03]  /*6c60*/  IMAD R9, R29, c[0x0][0x18c], RZ ;  /* 0x000063001d097a24 */ /* 0x000fc600078e02ff */
[----:B------:R4:W-:Y:S04]  /*6c70*/  STL [R1+0x778], R2 ;  /* 0x0007780201007387 */ /* 0x0009e80000100800 */
[----:B------:R-:W2:Y:S04]  /*6c80*/  LDL.LU R27, [R1+0x1c0] ;  /* 0x0001c000011b7983 */ /* 0x000ea80000300800 */
[----:B------:R-:W2:Y:S01]  /*6c90*/  LDL.LU R24, [R1+0x1c4] ;  /* 0x0001c40001187983 */ /* 0x000ea20000300800 */
[----:B------:R-:W-:-:S03]  /*6ca0*/  SHF.R.S32.HI R29, RZ, 0x1f, R9 ;  /* 0x0000001fff1d7819 */ /* 0x000fc60000011409 */
[----:B------:R-:W2:Y:S01]  /*6cb0*/  LDL.LU R16, [R1+0x1c8] ;  /* 0x0001c80001107983 */ /* 0x000ea20000300800 */
[----:B-1----:R-:W-:Y:S01]  /*6cc0*/  IMAD.SHL.U32 R4, R0, 0x8, RZ ;  /* 0x0000000800047824 */ /* 0x002fe200078e00ff */
[----:B------:R-:W-:Y:S02]  /*6cd0*/  SHF.L.U64.HI R29, R9, 0x2, R29 ;  /* 0x00000002091d7819 */ /* 0x000fe4000001021d */
[----:B----4-:R-:W-:-:S03]  /*6ce0*/  SHF.R.S32.HI R2, RZ, 0x1f, R0 ;  /* 0x0000001fff027819 */ /* 0x010fc60000011400 */
[----:B------:R1:W-:Y:S01]  /*6cf0*/  STL [R1+0x840], R29 ;  /* 0x0008401d01007387 */ /* 0x0003e20000100800 */
[----:B------:R-:W-:-:S03]  /*6d00*/  SHF.L.U64.HI R5, R0, 0x3, R2 ;  /* 0x0000000300057819 */ /* 0x000fc60000010202 */
[----:B-1----:R-:W4:Y:S04]  /*6d10*/  LDL.LU R29, [R1+0x1d8] ;  /* 0x0001d800011d7983 */ /* 0x002f280000300800 */
[----:B------:R-:W4:Y:S04]  /*6d20*/  LDL.LU R0, [R1+0x1d0] ;  /* 0x0001d00001007983 */ /* 0x000f280000300800 */
[----:B------:R-:W4:Y:S01]  /*6d30*/  LDL.LU R2, [R1+0x1d4] ;  /* 0x0001d40001027983 */ /* 0x000f220000300800 */
[----:B---3--:R-:W-:-:S05]  /*6d40*/  LEA R10, P0, R13, R4, 0x2 ;  /* 0x000000040d0a7211 */ /* 0x008fca00078010ff */
[----:B------:R1:W-:Y:S04]  /*6d50*/  STL [R1+0x87c], R10 ;  /* 0x00087c0a01007387 */ /* 0x0003e80000100800 */
[----:B-1----:R-:W3:Y:S01]  /*6d60*/  LDL.LU R10, [R1+0x1cc] ;  /* 0x0001cc00010a7983 */ /* 0x002ee20000300800 */
[----:B------:R-:W-:Y:S02]  /*6d70*/  SHF.R.S32.HI R9, RZ, 0x1f, R15 ;  /* 0x0000001fff097819 */ /* 0x000fe4000001140f */
[----:B------:R-:W-:Y:S02]  /*6d80*/  SHF.R.S32.HI R3, RZ, 0x1f, R13 ;  /* 0x0000001fff037819 */ /* 0x000fe4000001140d */
[----:B------:R-:W-:Y:S02]  /*6d90*/  SHF.R.S32.HI R6, RZ, 0x1f, R11 ;  /* 0x0000001fff067819 */ /* 0x000fe4000001140b */
[----:B------:R-:W-:-:S02]  /*6da0*/  LEA R12, P1, R11, R4, 0x2 ;  /* 0x000000040b0c7211 */ /* 0x000fc400078210ff */
[----:B------:R-:W-:Y:S02]  /*6db0*/  LEA.HI R9, R9, R15, RZ, 0x5 ;  /* 0x0000000f09097211 */ /* 0x000fe400078f28ff */
[----:B------:R-:W-:Y:S02]  /*6dc0*/  LEA R14, P2, R8, R4, 0x2 ;  /* 0x00000004080e7211 */ /* 0x000fe400078410ff */
[-C--:B------:R-:W-:Y:S01]  /*6dd0*/  LEA.HI.X R17, R13, R5.reuse, R3, 0x2, P0 ;  /* 0x000000050d117211 */ /* 0x080fe200000f1403 */
[----:B------:R-:W-:Y:S01]  /*6de0*/  STL [R1+0x880], R12 ;  /* 0x0008800c01007387 */ /* 0x000fe20000100800 */
[----:B------:R-:W-:-:S03]  /*6df0*/  LEA.HI.X R18, R11, R5, R6, 0x2, P1 ;  /* 0x000000050b127211 */ /* 0x000fc600008f1406 */
[----:B------:R-:W-:Y:S04]  /*6e00*/  STL [R1+0x884], R14 ;  /* 0x0008840e01007387 */ /* 0x000fe80000100800 */
[----:B------:R1:W-:Y:S04]  /*6e10*/  STL [R1+0x888], R9 ;  /* 0x0008880901007387 */ /* 0x0003e80000100800 */
[----:B------:R-:W-:Y:S04]  /*6e20*/  STL [R1+0x88c], R17 ;  /* 0x00088c1101007387 */ /* 0x000fe80000100800 */
[----:B------:R1:W-:Y:S04]  /*6e30*/  STL [R1+0x890], R18 ;  /* 0x0008901201007387 */ /* 0x0003e80000100800 */
[----:B------:R-:W3:Y:S01]  /*6e40*/  LDL.LU R28, [R1+0x1dc] ;  /* 0x0001dc00011c7983 */ /* 0x000ee20000300800 */
[----:B------:R-:W-:-:S03]  /*6e50*/  SHF.R.S32.HI R7, RZ, 0x1f, R8 ;  /* 0x0000001fff077819 */ /* 0x000fc60000011408 */
[----:B------:R-:W3:Y:S04]  /*6e60*/  LDL.LU R20, [R1+0x1e0] ;  /* 0x0001e00001147983 */ /* 0x000ee80000300800 */
[----:B------:R-:W3:Y:S01]  /*6e70*/  LDL.LU R21, [R1+0x1e4] ;  /* 0x0001e40001157983 */ /* 0x000ee20000300800 */
[----:B------:R-:W-:-:S03]  /*6e80*/  LEA.HI.X R25, R8, R5, R7, 0x2, P2 ;  /* 0x0000000508197211 */ /* 0x000fc600010f1407 */
[----:B------:R-:W3:Y:S01]  /*6e90*/  LDL.LU R23, [R1+0x1e8] ;  /* 0x0001e80001177983 */ /* 0x000ee20000300800 */
[----:B--2---:R-:W-:Y:S02]  /*6ea0*/  SHF.R.S32.HI R3, RZ, 0x1f, R26 ;  /* 0x0000001fff037819 */ /* 0x004fe4000001141a */
[-C--:B------:R-:W-:Y:S02]  /*6eb0*/  LEA R11, P0, R26, R4.reuse, 0x2 ;  /* 0x000000041a0b7211 */ /* 0x080fe400078010ff */
[----:B------:R-:W-:Y:S02]  /*6ec0*/  SHF.R.S32.HI R6, RZ, 0x1f, R27 ;  /* 0x0000001fff067819 */ /* 0x000fe4000001141b */
[-C--:B------:R-:W-:Y:S02]  /*6ed0*/  LEA R13, P1, R27, R4.reuse, 0x2 ;  /* 0x000000041b0d7211 */ /* 0x080fe400078210ff */
[----:B------:R-:W-:Y:S02]  /*6ee0*/  SHF.R.S32.HI R7, RZ, 0x1f, R24 ;  /* 0x0000001fff077819 */ /* 0x000fe40000011418 */
[----:B------:R-:W-:-:S02]  /*6ef0*/  LEA R15, P2, R24, R4, 0x2 ;  /* 0x00000004180f7211 */ /* 0x000fc400078410ff */
[-C--:B-1----:R-:W-:Y:S02]  /*6f00*/  LEA.HI.X R9, R27, R5.reuse, R6, 0x2, P1 ;  /* 0x000000051b097211 */ /* 0x082fe400008f1406 */
[----:B------:R-:W-:Y:S02]  /*6f10*/  SHF.R.S32.HI R8, RZ, 0x1f, R16 ;  /* 0x0000001fff087819 */ /* 0x000fe40000011410 */
[----:B------:R-:W-:Y:S02]  /*6f20*/  LEA R19, P3, R16, R4, 0x2 ;  /* 0x0000000410137211 */ /* 0x000fe400078610ff */
[-C--:B------:R-:W-:Y:S01]  /*6f30*/  LEA.HI.X R6, R24, R5.reuse, R7, 0x2, P2 ;  /* 0x0000000518067211 */ /* 0x080fe200010f1407 */
[----:B------:R1:W-:Y:S01]  /*6f40*/  STL [R1+0x4], R9 ;  /* 0x0000040901007387 */ /* 0x0003e20000100800 */
[-C--:B------:R-:W-:Y:S02]  /*6f50*/  LEA.HI.X R26, R26, R5.reuse, R3, 0x2, P0 ;  /* 0x000000051a1a7211 */ /* 0x080fe400000f1403 */
[----:B------:R-:W-:Y:S01]  /*6f60*/  LEA.HI.X R3, R16, R5, R8, 0x2, P3 ;  /* 0x0000000510037211 */ /* 0x000fe200018f1408 */
[----:B------:R-:W2:Y:S04]  /*6f70*/  LDL.LU R22, [R1+0x1ec] ;  /* 0x0001ec0001167983 */ /* 0x000ea80000300800 */
[----:B------:R4:W-:Y:S04]  /*6f80*/  STL [R1+0x8], R6 ;  /* 0x0000080601007387 */ /* 0x0009e80000100800 */
[----:B------:R-:W2:Y:S04]  /*6f90*/  LDL.LU R18, [R1+0x1f0] ;  /* 0x0001f00001127983 */ /* 0x000ea80000300800 */
[----:B------:R3:W-:Y:S04]  /*6fa0*/  STL [R1+0x14], R3 ;  /* 0x0000140301007387 */ /* 0x0007e80000100800 */
[----:B------:R-:W2:Y:S04]  /*6fb0*/  LDL.LU R17, [R1+0x1f4] ;  /* 0x0001f40001117983 */ /* 0x000ea80000300800 */
[----:B-1----:R-:W2:Y:S01]  /*6fc0*/  LDL.LU R9, [R1+0x1f8] ;  /* 0x0001f80001097983 */ /* 0x002ea20000300800 */
[----:B----4-:R-:W-:-:S02]  /*6fd0*/  SHF.R.S32.HI R6, RZ, 0x1f, R0 ;  /* 0x0000001fff067819 */ /* 0x010fc40000011400 */
[-C--:B------:R-:W-:Y:S02]  /*6fe0*/  LEA R24, P1, R0, R4.reuse, 0x2 ;  /* 0x0000000400187211 */ /* 0x080fe400078210ff */
[-C--:B------:R-:W-:Y:S02]  /*6ff0*/  LEA R12, P3, R29, R4.reuse, 0x2 ;  /* 0x000000041d0c7211 */ /* 0x080fe400078610ff */
[----:B------:R-:W-:Y:S02]  /*7000*/  SHF.R.S32.HI R7, RZ, 0x1f, R2 ;  /* 0x0000001fff077819 */ /* 0x000fe40000011402 */
[C---:B------:R-:W-:Y:S01]  /*7010*/  LEA R27, P2, R2.reuse, R4, 0x2 ;  /* 0x00000004021b7211 */ /* 0x040fe200078410ff */
[----:B------:R1:W-:Y:S01]  /*7020*/  STL [R1+0xc], R12 ;  /* 0x00000c0c01007387 */ /* 0x0003e20000100800 */
[----:B------:R-:W-:Y:S02]  /*7030*/  SHF.R.S32.HI R8, RZ, 0x1f, R29 ;  /* 0x0000001fff087819 */ /* 0x000fe4000001141d */
[----:B------:R-:W-:-:S02]  /*7040*/  LEA.HI.X R2, R2, R5, R7, 0x2, P2 ;  /* 0x0000000502027211 */ /* 0x000fc400010f1407 */
[----:B---3--:R-:W-:Y:S02]  /*7050*/  SHF.R.S32.HI R3, RZ, 0x1f, R10 ;  /* 0x0000001fff037819 */ /* 0x008fe4000001140a */
[----:B------:R-:W-:-:S04]  /*7060*/  LEA R16, P0, R10, R4, 0x2 ;  /* 0x000000040a107211 */ /* 0x000fc800078010ff */
[-C--:B------:R-:W-:Y:S02]  /*7070*/  LEA.HI.X R10, R10, R5.reuse, R3, 0x2, P0 ;  /* 0x000000050a0a7211 */ /* 0x080fe400000f1403 */
[----:B------:R-:W-:-:S03]  /*7080*/  LEA.HI.X R3, R0, R5, R6, 0x2, P1 ;  /* 0x0000000500037211 */ /* 0x000fc600008f1406 */
[----:B------:R3:W-:Y:S04]  /*7090*/  STL [R1+0x18], R10 ;  /* 0x0000180a01007387 */ /* 0x0007e80000100800 */
[----:B------:R-:W-:Y:S04]  /*70a0*/  STL [R1+0x24], R3 ;  /* 0x0000240301007387 */ /* 0x000fe80000100800 */
[----:B------:R-:W4:Y:S01]  /*70b0*/  LDL R14, [R1+0x1fc] ;  /* 0x0001fc00010e7983 */ /* 0x000f220000100800 */
[----:B------:R-:W-:-:S03]  /*70c0*/  LEA.HI.X R0, R29, R5, R8, 0x2, P3 ;  /* 0x000000051d007211 */ /* 0x000fc600018f1408 */
[----:B------:R-:W-:Y:S04]  /*70d0*/  STL [R1+0x28], R2 ;  /* 0x0000280201007387 */ /* 0x000fe80000100800 */
[----:B-1----:R-:W4:Y:S04]  /*70e0*/  LDL.LU R12, [R1+0x200] ;  /* 0x00020000010c7983 */ /* 0x002f280000300800 */
[----:B------:R1:W-:Y:S04]  /*70f0*/  STL [R1+0x34], R0 ;  /* 0x0000340001007387 */ /* 0x0003e80000100800 */
[----:B---3--:R-:W3:Y:S04]  /*7100*/  LDL.LU R10, [R1+0x208] ;  /* 0x00020800010a7983 */ /* 0x008ee80000300800 */
[----:B-1----:R-:W3:Y:S01]  /*7110*/  LDL.LU R0, [R1+0x20c] ;  /* 0x00020c0001007983 */ /* 0x002ee20000300800 */
[----:B------:R-:W-:-:S02]  /*7120*/  LEA R2, P0, R28, R4, 0x2 ;  /* 0x000000041c027211 */ /* 0x000fc400078010ff */
[----:B------:R-:W-:Y:S02]  /*7130*/  LEA R29, P1, R20, R4, 0x2 ;  /* 0x00000004141d7211 */ /* 0x000fe400078210ff */
[----:B------:R-:W-:Y:S01]  /*7140*/  SHF.R.S32.HI R3, RZ, 0x1f, R28 ;  /* 0x0000001fff037819 */ /* 0x000fe2000001141c */
[----:B------:R1:W-:Y:S01]  /*7150*/  STL [R1], R2 ;  /* 0x0000000201007387 */ /* 0x0003e20000100800 */
[----:B------:R-:W-:-:S03]  /*7160*/  SHF.R.S32.HI R6, RZ, 0x1f, R20 ;  /* 0x0000001fff067819 */ /* 0x000fc60000011414 */
[----:B------:R1:W-:Y:S01]  /*7170*/  STL [R1+0x10], R29 ;  /* 0x0000101d01007387 */ /* 0x0003e20000100800 */
[----:B------:R-:W-:Y:S02]  /*7180*/  SHF.R.S32.HI R7, RZ, 0x1f, R21 ;  /* 0x0000001fff077819 */ /* 0x000fe40000011415 */
[-C--:B-1----:R-:W-:Y:S02]  /*7190*/  LEA R2, P2, R21, R4.reuse, 0x2 ;  /* 0x0000000415027211 */ /* 0x082fe400078410ff */
[----:B------:R-:W-:Y:S02]  /*71a0*/  LEA.HI.X R3, R28, R5, R3, 0x2, P0 ;  /* 0x000000051c037211 */ /* 0x000fe400000f1403 */
[----:B------:R-:W-:Y:S01]  /*71b0*/  LEA R29, P3, R23, R4, 0x2 ;  /* 0x00000004171d7211 */ /* 0x000fe200078610ff */
[----:B------:R1:W-:Y:S01]  /*71c0*/  STL [R1+0x1c], R2 ;  /* 0x00001c0201007387 */ /* 0x0003e20000100800 */
[----:B------:R-:W-:-:S03]  /*71d0*/  SHF.R.S32.HI R8, RZ, 0x1f, R23 ;  /* 0x0000001fff087819 */ /* 0x000fc60000011417 */
[----:B------:R-:W-:Y:S01]  /*71e0*/  STL [R1+0x2c], R29 ;  /* 0x00002c1d01007387 */ /* 0x000fe20000100800 */
[----:B-1----:R-:W-:-:S03]  /*71f0*/  LEA.HI.X R2, R20, R5, R6, 0x2, P1 ;  /* 0x0000000514027211 */ /* 0x002fc600008f1406 */
[----:B------:R1:W-:Y:S01]  /*7200*/  STL [R1+0x38], R3 ;  /* 0x0000380301007387 */ /* 0x0003e20000100800 */
[----:B------:R-:W-:-:S03]  /*7210*/  LEA.HI.X R6, R21, R5, R7, 0x2, P2 ;  /* 0x0000000515067211 */ /* 0x000fc600010f1407 */
[----:B------:R1:W-:Y:S02]  /*7220*/  STL [R1+0x44], R2 ;  /* 0x0000440201007387 */ /* 0x0003e40000100800 */
[----:B-1----:R-:W-:Y:S02]  /*7230*/  LEA.HI.X R3, R23, R5, R8, 0x2, P3 ;  /* 0x0000000517037211 */ /* 0x002fe400018f1408 */
[----:B------:R-:W3:Y:S04]  /*7240*/  LDL.LU R2, [R1+0x210] ;  /* 0x0002100001027983 */ /* 0x000ee80000300800 */
[----:B------:R-:W-:Y:S04]  /*7250*/  STL [R1+0x48], R6 ;  /* 0x0000480601007387 */ /* 0x000fe80000100800 */
[----:B------:R-:W3:Y:S04]  /*7260*/  LDL.LU R20, [R1+0x214] ;  /* 0x0002140001147983 */ /* 0x000ee80000300800 */
[----:B------:R1:W-:Y:S04]  /*7270*/  STL [R1+0x54], R3 ;  /* 0x0000540301007387 */ /* 0x0003e80000100800 */
[----:B------:R-:W3:Y:S01]  /*7280*/  LDL.LU R21, [R1+0x218] ;  /* 0x0002180001157983 */ /* 0x000ee20000300800 */
[----:B--2---:R-:W-:-:S03]  /*7290*/  LEA R29, P0, R22, R4, 0x2 ;  /* 0x00000004161d7211 */ /* 0x004fc600078010ff */
[----:B------:R-:W2:Y:S01]  /*72a0*/  LDL.LU R23, [R1+0x21c] ;  /* 0x00021c0001177983 */ /* 0x000ea20000300800 */
[----:B-1----:R-:W-:-:S03]  /*72b0*/  SHF.R.S32.HI R3, RZ, 0x1f, R22 ;  /* 0x0000001fff037819 */ /* 0x002fc60000011416 */
[----:B------:R1:W-:Y:S01]  /*72c0*/  STL [R1+0x20], R29 ;  /* 0x0000201d01007387 */ /* 0x0003e20000100800 */
[----:B------:R-:W-:Y:S02]  /*72d0*/  LEA R28, P1, R18, R4, 0x2 ;  /* 0x00000004121c7211 */ /* 0x000fe400078210ff */
[----:B------:R-:W-:-:S03]  /*72e0*/  SHF.R.S32.HI R6, RZ, 0x1f, R18 ;  /* 0x0000001fff067819 */ /* 0x000fc60000011412 */
[----:B------:R1:W-:Y:S02]  /*72f0*/  STL [R1+0x30], R28 ;  /* 0x0000301c01007387 */ /* 0x0003e40000100800 */
[-C--:B-1----:R-:W-:Y:S02]  /*7300*/  LEA R29, P2, R17, R4.reuse, 0x2 ;  /* 0x00000004111d7211 */ /* 0x082fe400078410ff */
[----:B------:R-:W-:Y:S02]  /*7310*/  LEA.HI.X R3, R22, R5, R3, 0x2, P0 ;  /* 0x0000000516037211 */ /* 0x000fe400000f1403 */
[----:B------:R-:W-:Y:S01]  /*7320*/  LEA R28, P3, R9, R4, 0x2 ;  /* 0x00000004091c7211 */ /* 0x000fe200078610ff */
[----:B------:R1:W-:Y:S01]  /*7330*/  STL [R1+0x3c], R29 ;  /* 0x00003c1d01007387 */ /* 0x0003e20000100800 */
[----:B------:R-:W-:-:S03]  /*7340*/  SHF.R.S32.HI R7, RZ, 0x1f, R17 ;  /* 0x0000001fff077819 */ /* 0x000fc60000011411 */
[----:B------:R-:W2:Y:S01]  /*7350*/  LDL.LU R22, [R1+0x220] ;  /* 0x0002200001167983 */ /* 0x000ea20000300800 */
[----:B------:R-:W-:-:S03]  /*7360*/  LEA.HI.X R6, R18, R5, R6, 0x2, P1 ;  /* 0x0000000512067211 */ /* 0x000fc600008f1406 */
[----:B------:R1:W-:Y:S01]  /*7370*/  STL [R1+0x4c], R28 ;  /* 0x00004c1c01007387 */ /* 0x0003e20000100800 */
[----:B------:R-:W-:-:S03]  /*7380*/  SHF.R.S32.HI R8, RZ, 0x1f, R9 ;  /* 0x0000001fff087819 */ /* 0x000fc60000011409 */
[----:B-1----:R-:W2:Y:S04]  /*7390*/  LDL.LU R29, [R1+0x224] ;  /* 0x00022400011d7983 */ /* 0x002ea80000300800 */
[----:B------:R1:W-:Y:S04]  /*73a0*/  STL [R1+0x58], R3 ;  /* 0x0000580301007387 */ /* 0x0003e80000100800 */
[----:B------:R-:W2:Y:S04]  /*73b0*/  LDL.LU R28, [R1+0x228] ;  /* 0x00022800011c7983 */ /* 0x000ea80000300800 */
[----:B------:R-:W2:Y:S01]  /*73c0*/  LDL.LU R18, [R1+0x890] ;  /* 0x0008900001127983 */ /* 0x000ea20000300800 */
[----:B-1----:R-:W-:-:S03]  /*73d0*/  LEA.HI.X R3, R17, R5, R7, 0x2, P2 ;  /* 0x0000000511037211 */ /* 0x002fc600010f1407 */
[----:B------:R-:W2:Y:S01]  /*73e0*/  LDL.LU R17, [R1+0x88c] ;  /* 0x00088c0001117983 */ /* 0x000ea20000300800 */
[----:B------:R-:W-:-:S03]  /*73f0*/  LEA.HI.X R7, R9, R5, R8, 0x2, P3 ;  /* 0x0000000509077211 */ /* 0x000fc600018f1408 */
[----:B------:R-:W-:Y:S04]  /*7400*/  STL [R1+0x64], R6 ;  /* 0x0000640601007387 */ /* 0x000fe80000100800 */
[----:B------:R-:W2:Y:S04]  /*7410*/  LDL.LU R9, [R1+0x888] ;  /* 0x0008880001097983 */ /* 0x000ea80000300800 */
[----:B------:R4:W-:Y:S04]  /*7420*/  STL [R1+0x68], R3 ;  /* 0x0000680301007387 */ /* 0x0009e80000100800 */
[----:B------:R-:W-:Y:S01]  /*7430*/  STL [R1+0x80], R7 ;  /* 0x0000800701007387 */ /* 0x000fe20000100800 */
[----:B----4-:R-:W-:-:S02]  /*7440*/  SHF.R.S32.HI R3, RZ, 0x1f, R14 ;  /* 0x0000001fff037819 */ /* 0x010fc4000001140e */
[----:B------:R-:W-:-:S05]  /*7450*/  LEA R14, P0, R14, R4, 0x2 ;  /* 0x000000040e0e7211 */ /* 0x000fca00078010ff */
[----:B------:R1:W-:Y:S02]  /*7460*/  STL [R1+0x40], R14 ;  /* 0x0000400e01007387 */ /* 0x0003e40000100800 */
[----:B-1----:R-:W-:-:S05]  /*7470*/  LEA R14, P1, R12, R4, 0x2 ;  /* 0x000000040c0e7211 */ /* 0x002fca00078210ff */
[----:B------:R3:W-:Y:S02]  /*7480*/  STL [R1+0x50], R14 ;  /* 0x0000500e01007387 */ /* 0x0007e40000100800 */
[-C--:B---3--:R-:W-:Y:S02]  /*7490*/  LEA R14, P2, R10, R4.reuse, 0x2 ;  /* 0x000000040a0e7211 */ /* 0x088fe400078410ff */
[----:B------:R-:W-:-:S03]  /*74a0*/  LEA R4, P3, R0, R4, 0x2 ;  /* 0x0000000400047211 */ /* 0x000fc600078610ff */
[----:B------:R1:W-:Y:S04]  /*74b0*/  STL [R1+0x5c], R14 ;  /* 0x00005c0e01007387 */ /* 0x0003e80000100800 */
[----:B-1----:R-:W3:Y:S04]  /*74c0*/  LDL.LU R14, [R1+0x884] ;  /* 0x00088400010e7983 */ /* 0x002ee80000300800 */
[----:B------:R1:W-:Y:S04]  /*74d0*/  STL [R1+0x6c], R4 ;  /* 0x00006c0401007387 */ /* 0x0003e80000100800 */
[----:B-1----:R-:W4:Y:S01]  /*74e0*/  LDL.LU R4, [R1+0x1fc] ;  /* 0x0001fc0001047983 */ /* 0x002f220000300800 */
[----:B------:R-:W-:-:S02]  /*74f0*/  SHF.R.S32.HI R6, RZ, 0x1f, R12 ;  /* 0x0000001fff067819 */ /* 0x000fc4000001140c */
[----:B------:R-:W-:Y:S02]  /*7500*/  SHF.R.S32.HI R7, RZ, 0x1f, R10 ;  /* 0x0000001fff077819 */ /* 0x000fe4000001140a */
[----:B------:R-:W-:-:S04]  /*7510*/  SHF.R.S32.HI R8, RZ, 0x1f, R0 ;  /* 0x0000001fff087819 */ /* 0x000fc80000011400 */
[-C--:B------:R-:W-:Y:S02]  /*7520*/  LEA.HI.X R0, R0, R5.reuse, R8, 0x2, P3 ;  /* 0x0000000500007211 */ /* 0x080fe400018f1408 */
[----:B--2---:R-:W-:Y:S02]  /*7530*/  SHF.R.S32.HI R8, RZ, 0x1f, R23 ;  /* 0x0000001fff087819 */ /* 0x004fe40000011417 */
[----:B----4-:R-:W-:Y:S01]  /*7540*/  LEA.HI.X R3, R4, R5, R3, 0x2, P0 ;  /* 0x0000000504037211 */ /* 0x010fe200000f1403 */
[----:B------:R-:W-:-:S04]  /*7550*/  IMAD.MOV.U32 R4, RZ, RZ, c[0x0][0x18c] ;  /* 0x00006300ff047624 */ /* 0x000fc800078e00ff */
[----:B------:R-:W-:Y:S01]  /*7560*/  IMAD.SHL.U32 R4, R4, 0x20, RZ ;  /* 0x0000002004047824 */ /* 0x000fe200078e00ff */
[----:B------:R1:W-:Y:S03]  /*7570*/  STL [R1+0x84], R3 ;  /* 0x0000840301007387 */ /* 0x0003e60000100800 */
[----:B------:R-:W-:Y:S01]  /*7580*/  IMAD.SHL.U32 R4, R4, 0x8, RZ ;  /* 0x0000000804047824 */ /* 0x000fe200078e00ff */
[-C--:B-1----:R-:W-:Y:S02]  /*7590*/  LEA.HI.X R3, R12, R5.reuse, R6, 0x2, P1 ;  /* 0x000000050c037211 */ /* 0x082fe400008f1406 */
[----:B------:R-:W-:Y:S01]  /*75a0*/  LEA.HI.X R6, R10, R5, R7, 0x2, P2 ;  /* 0x000000050a067211 */ /* 0x000fe200010f1407 */
[----:B------:R-:W2:Y:S04]  /*75b0*/  LDL.LU R12, [R1+0x880] ;  /* 0x00088000010c7983 */ /* 0x000ea80000300800 */
[----:B------:R-:W4:Y:S04]  /*75c0*/  LDL.LU R10, [R1+0x87c] ;  /* 0x00087c00010a7983 */ /* 0x000f280000300800 */
[----:B------:R-:W-:Y:S04]  /*75d0*/  STL [R1+0xe0], R3 ;  /* 0x0000e00301007387 */ /* 0x000fe80000100800 */
[----:B------:R-:W-:Y:S04]  /*75e0*/  STL [R1+0xe4], R6 ;  /* 0x0000e40601007387 */ /* 0x000fe80000100800 */
[----:B------:R1:W-:Y:S02]  /*75f0*/  STL [R1+0x170], R0 ;  /* 0x0001700001007387 */ /* 0x0003e40000100800 */
[----:B-1----:R-:W-:-:S05]  /*7600*/  LEA R0, P0, R2, R4, 0x2 ;  /* 0x0000000402007211 */ /* 0x002fca00078010ff */
[----:B------:R1:W-:Y:S02]  /*7610*/  STL [R1+0x60], R0 ;  /* 0x0000600001007387 */ /* 0x0003e40000100800 */
[----:B-1----:R-:W-:-:S05]  /*7620*/  LEA R0, P1, R20, R4, 0x2 ;  /* 0x0000000414007211 */ /* 0x002fca00078210ff */
[----:B------:R1:W-:Y:S01]  /*7630*/  STL [R1+0x7c], R0 ;  /* 0x00007c0001007387 */ /* 0x0003e20000100800 */
[----:B------:R-:W-:Y:S02]  /*7640*/  SHF.R.S32.HI R3, RZ, 0x1f, R2 ;  /* 0x0000001fff037819 */ /* 0x000fe40000011402 */
[----:B-1----:R-:W-:-:S05]  /*7650*/  LEA R0, P2, R21, R4, 0x2 ;  /* 0x0000000415007211 */ /* 0x002fca00078410ff */
[----:B------:R1:W-:Y:S01]  /*7660*/  STL [R1+0x88], R0 ;  /* 0x0000880001007387 */ /* 0x0003e20000100800 */
[----:B------:R-:W-:Y:S02]  /*7670*/  SHF.R.S32.HI R6, RZ, 0x1f, R20 ;  /* 0x0000001fff067819 */ /* 0x000fe40000011414 */
[----:B------:R-:W-:Y:S02]  /*7680*/  SHF.R.S32.HI R7, RZ, 0x1f, R21 ;  /* 0x0000001fff077819 */ /* 0x000fe40000011415 */
[----:B-1----:R-:W-:-:S05]  /*7690*/  LEA R0, P3, R23, R4, 0x2 ;  /* 0x0000000417007211 */ /* 0x002fca00078610ff */
[----:B------:R1:W-:Y:S02]  /*76a0*/  STL [R1+0xe8], R0 ;  /* 0x0000e80001007387 */ /* 0x0003e40000100800 */
[-C--:B-1----:R-:W-:Y:S02]  /*76b0*/  LEA.HI.X R0, R2, R5.reuse, R3, 0x2, P0 ;  /* 0x0000000502007211 */ /* 0x082fe400000f1403 */
[-C--:B------:R-:W-:Y:S02]  /*76c0*/  LEA.HI.X R3, R20, R5.reuse, R6, 0x2, P1 ;  /* 0x0000000514037211 */ /* 0x080fe400008f1406 */
[-C--:B------:R-:W-:Y:S01]  /*76d0*/  LEA.HI.X R2, R21, R5.reuse, R7, 0x2, P2 ;  /* 0x0000000515027211 */ /* 0x080fe200010f1407 */
[----:B------:R1:W-:Y:S04]  /*76e0*/  STL [R1+0x178], R0 ;  /* 0x0001780001007387 */ /* 0x0003e80000100800 */
[----:B------:R3:W-:Y:S01]  /*76f0*/  STL [R1+0x194], R3 ;  /* 0x0001940301007387 */ /* 0x0007e20000100800 */
[----:B-1----:R-:W-:-:S03]  /*7700*/  LEA.HI.X R0, R23, R5, R8, 0x2, P3 ;  /* 0x0000000517007211 */ /* 0x002fc600018f1408 */
[----:B------:R-:W-:Y:S01]  /*7710*/  STL [R1+0x198], R2 ;  /* 0x0001980201007387 */ /* 0x000fe20000100800 */
[----:B------:R-:W-:-:S03]  /*7720*/  LEA R8, P0, R22, R4, 0x2 ;  /* 0x0000000416087211 */ /* 0x000fc600078010ff */
[----:B------:R1:W-:Y:S01]  /*7730*/  STL [R1+0x19c], R0 ;  /* 0x00019c0001007387 */ /* 0x0003e20000100800 */
[----:B---3--:R-:W-:Y:S02]  /*7740*/  SHF.R.S32.HI R3, RZ, 0x1f, R22 ;  /* 0x0000001fff037819 */ /* 0x008fe40000011416 */
[----:B------:R-:W-:Y:S01]  /*7750*/  SHF.R.S32.HI R6, RZ, 0x1f, R29 ;  /* 0x0000001fff067819 */ /* 0x000fe2000001141d */
[----:B------:R-:W-:Y:S01]  /*7760*/  STL [R1+0x8c], R8 ;  /* 0x00008c0801007387 */ /* 0x000fe20000100800 */
[----:B------:R-:W-:Y:S02]  /*7770*/  SHF.R.S32.HI R7, RZ, 0x1f, R28 ;  /* 0x0000001fff077819 */ /* 0x000fe4000001141c */
[-C--:B-1----:R-:W-:Y:S02]  /*7780*/  LEA R0, P1, R29, R4.reuse, 0x2 ;  /* 0x000000041d007211 */ /* 0x082fe400078210ff */
[----:B------:R-:W-:-:S03]  /*7790*/  LEA R2, P2, R28, R4, 0x2 ;  /* 0x000000041c027211 */ /* 0x000fc600078410ff */
[----:B------:R1:W-:Y:S01]  /*77a0*/  STL [R1+0xec], R0 ;  /* 0x0000ec0001007387 */ /* 0x0003e20000100800 */
[-C--:B------:R-:W-:Y:S02]  /*77b0*/  LEA.HI.X R29, R29, R5.reuse, R6, 0x2, P1 ;  /* 0x000000051d1d7211 */ /* 0x080fe400008f1406 */
[-C--:B------:R-:W-:Y:S01]  /*77c0*/  LEA.HI.X R28, R28, R5.reuse, R7, 0x2, P2 ;  /* 0x000000051c1c7211 */ /* 0x080fe200010f1407 */
[----:B------:R-:W-:Y:S01]  /*77d0*/  STL [R1+0x17c], R2 ;  /* 0x00017c0201007387 */ /* 0x000fe20000100800 */
[----:B-1----:R-:W-:-:S03]  /*77e0*/  LEA.HI.X R0, R22, R5, R3, 0x2, P0 ;  /* 0x0000000516007211 */ /* 0x002fc600000f1403 */
[----:B------:R-:W3:Y:S04]  /*77f0*/  LDL.LU R22, [R1+0x238] ;  /* 0x0002380001167983 */ /* 0x000ee80000300800 */
[----:B------:R-:W-:Y:S04]  /*7800*/  STL [R1+0x1a0], R0 ;  /* 0x0001a00001007387 */ /* 0x000fe80000100800 */
[----:B------:R1:W-:Y:S04]  /*7810*/  STL [R1+0x844], R29 ;  /* 0x0008441d01007387 */ /* 0x0003e80000100800 */
[----:B-1----:R-:W2:Y:S04]  /*7820*/  LDL.LU R29, [R1+0x234] ;  /* 0x00023400011d7983 */ /* 0x002ea80000300800 */
[----:B------:R1:W-:Y:S04]  /*7830*/  STL [R1+0x848], R28 ;  /* 0x0008481c01007387 */ /* 0x0003e80000100800 */
[----:B-1----:R-:W2:Y:S04]  /*7840*/  LDL.LU R28, [R1+0x230] ;  /* 0x00023000011c7983 */ /* 0x002ea80000300800 */
[----:B------:R-:W1:Y:S04]  /*7850*/  S2R R23, SR_TID.X ;  /* 0x0000000000177919 */ /* 0x000e680000002100 */
[----:B------:R-:W1:Y:S02]  /*7860*/  S2R R2, SR_TID.X ;  /* 0x0000000000027919 */ /* 0x000e640000002100 */
[C---:B-1----:R-:W-:Y:S01]  /*7870*/  LOP3.LUT R20, R23.reuse, 0x7, RZ, 0xc0, !PT ;  /* 0x0000000717147812 */ /* 0x042fe200078ec0ff */
[----:B------:R-:W-:-:S04]  /*7880*/  IMAD.SHL.U32 R21, R23, 0x2, RZ ;  /* 0x0000000217157824 */ /* 0x000fc800078e00ff */
[----:B------:R-:W-:Y:S01]  /*7890*/  IMAD.SHL.U32 R8, R20, 0x10, RZ ;  /* 0x0000001014087824 */ /* 0x000fe200078e00ff */
[----:B------:R-:W-:-:S04]  /*78a0*/  LOP3.LUT R2, R2, 0x100, RZ, 0xc0, !PT ;  /* 0x0000010002027812 */ /* 0x000fc800078ec0ff */
[----:B------:R-:W-:Y:S02]  /*78b0*/  LOP3.LUT R3, R8, 0x30, R21, 0x78, !PT ;  /* 0x0000003008037812 */ /* 0x000fe400078e7815 */
[C---:B------:R-:W-:Y:S02]  /*78c0*/  LOP3.LUT R21, R23.reuse, 0x3, RZ, 0xc0, !PT ;  /* 0x0000000317157812 */ /* 0x040fe400078ec0ff */
[----:B------:R-:W-:Y:S02]  /*78d0*/  LOP3.LUT R8, R23, 0x1c, RZ, 0xc0, !PT ;  /* 0x0000001c17087812 */ /* 0x000fe400078ec0ff */
[----:B------:R-:W-:Y:S01]  /*78e0*/  SHF.R.U32.HI R23, RZ, 0x8, R23 ;  /* 0x00000008ff177819 */ /* 0x000fe20000011617 */
[----:B------:R-:W-:Y:S01]  /*78f0*/  IMAD R21, R21, 0x420, RZ ;  /* 0x0000042015157824 */ /* 0x000fe200078e02ff */
[----:B------:R-:W-:Y:S02]  /*7900*/  LEA.HI R8, R2, R8, RZ, 0x1e ;  /* 0x0000000802087211 */ /* 0x000fe400078ff0ff */
[----:B------:R-:W-:-:S02]  /*7910*/  SGXT.U32 R23, R23, 0x1 ;  /* 0x000000011717781a */ /* 0x000fc40000000000 */
[----:B------:R-:W-:Y:S02]  /*7920*/  LOP3.LUT R8, R21, R8, RZ, 0x3c, !PT ;  /* 0x0000000815087212 */ /* 0x000fe400078e3cff */
[-C--:B--2---:R-:W-:Y:S02]  /*7930*/  LEA R0, P0, R28, R4.reuse, 0x2 ;  /* 0x000000041c007211 */ /* 0x084fe400078010ff */
[----:B------:R-:W-:-:S03]  /*7940*/  LEA R4, P1, R29, R4, 0x2 ;  /* 0x000000041d047211 */ /* 0x000fc600078210ff */
[----:B------:R-:W-:Y:S04]  /*7950*/  STL [R1+0x174], R0 ;  /* 0x0001740001007387 */ /* 0x000fe80000100800 */
[----:B------:R1:W-:Y:S04]  /*7960*/  STL [R1+0x190], R4 ;  /* 0x0001900401007387 */ /* 0x0003e80000100800 */
[----:B-1----:R-:W1:Y:S01]  /*7970*/  S2R R4, SR_TID.X ;  /* 0x0000000000047919 */ /* 0x002e620000002100 */
[----:B------:R-:W-:Y:S01]  /*7980*/  SHF.R.S32.HI R6, RZ, 0x1f, R29 ;  /* 0x0000001fff067819 */ /* 0x000fe2000001141d */
[----:B------:R-:W-:Y:S01]  /*7990*/  IMAD.MOV.U32 R0, RZ, RZ, c[0x0][0x18c] ;  /* 0x00006300ff007624 */ /* 0x000fe200078e00ff */
[----:B------:R-:W-:-:S02]  /*79a0*/  SHF.R.S32.HI R7, RZ, 0x1f, R28 ;  /* 0x0000001fff077819 */ /* 0x000fc4000001141c */
[-C--:B------:R-:W-:Y:S01]  /*79b0*/  LEA.HI.X R6, R29, R5.reuse, R6, 0x2, P1 ;  /* 0x000000051d067211 */ /* 0x080fe200008f1406 */
[----:B------:R-:W-:Y:S02]  /*79c0*/  IMAD.SHL.U32 R0, R0, 0x20, RZ ;  /* 0x0000002000007824 */ /* 0x000fe400078e00ff */
[----:B------:R-:W-:Y:S01]  /*79d0*/  IMAD.MOV.U32 R29, RZ, RZ, c[0x0][0x188] ;  /* 0x00006200ff1d7624 */ /* 0x000fe200078e00ff */
[----:B------:R-:W-:Y:S02]  /*79e0*/  LEA.HI.X R7, R28, R5, R7, 0x2, P0 ;  /* 0x000000051c077211 */ /* 0x000fe400000f1407 */
[----:B------:R-:W-:Y:S01]  /*79f0*/  SHF.R.S32.HI R2, RZ, 0x1f, R0 ;  /* 0x0000001fff027819 */ /* 0x000fe20000011400 */
[----:B------:R-:W-:Y:S01]  /*7a00*/  IMAD.SHL.U32 R29, R29, 0x20, RZ ;  /* 0x000000201d1d7824 */ /* 0x000fe200078e00ff */
[----:B------:R-:W-:Y:S02]  /*7a10*/  LOP3.LUT R28, R23, 0x1c, RZ, 0xfc, !PT ;  /* 0x0000001c171c7812 */ /* 0x000fe400078efcff */
[----:B-1----:R-:W-:-:S05]  /*7a20*/  LOP3.LUT R4, R4, 0xe0, RZ, 0xc0, !PT ;  /* 0x000000e004047812 */ /* 0x002fca00078ec0ff */
[----:B------:R-:W-:Y:S01]  /*7a30*/  IMAD R4, R20, 0x4, R4 ;  /* 0x0000000414047824 */ /* 0x000fe200078e0204 */
[----:B------:R-:W-:Y:S01]  /*7a40*/  STL [R1+0x84c], R7 ;  /* 0x00084c0701007387 */ /* 0x000fe20000100800 */
[----:B------:R-:W-:Y:S02]  /*7a50*/  SHF.L.U64.HI R0, R0, 0x2, R2 ;  /* 0x0000000200007819 */ /* 0x000fe40000010202 */
[----:B------:R-:W-:Y:S01]  /*7a60*/  IMAD.U32 R4, R4, 0x20, R3 ;  /* 0x0000002004047824 */ /* 0x000fe200078e0003 */
[----:B------:R-:W-:Y:S01]  /*7a70*/  STL [R1+0x850], R6 ;  /* 0x0008500601007387 */ /* 0x000fe20000100800 */
[----:B---3--:R-:W-:Y:S02]  /*7a80*/  LEA R0, P0, R29, R22, 0x3 ;  /* 0x000000161d007211 */ /* 0x008fe400078018ff */
[----:B------:R-:W-:Y:S01]  /*7a90*/  LOP3.LUT R22, R23, 0x1a, RZ, 0xfc, !PT ;  /* 0x0000001a17167812 */ /* 0x000fe200078efcff */
[----:B------:R-:W-:Y:S04]  /*7aa0*/  STL [R1+0x854], R8 ;  /* 0x0008540801007387 */ /* 0x000fe80000100800 */
[----:B------:R-:W-:Y:S01]  /*7ab0*/  STL [R1+0x768], R4 ;  /* 0x0007680401007387 */ /* 0x000fe20000100800 */
[----:B------:R-:W-:-:S03]  /*7ac0*/  IMAD R2, R22, c[0x0][0x188], RZ ;  /* 0x0000620016027a24 */ /* 0x000fc600078e02ff */
[----:B------:R1:W-:Y:S01]  /*7ad0*/  STL [R1+0x858], R4 ;  /* 0x0008580401007387 */ /* 0x0003e20000100800 */
[----:B------:R-:W-:Y:S02]  /*7ae0*/  IMAD.MOV.U32 R2, RZ, RZ, -0x1 ;  /* 0xffffffffff027424 */ /* 0x000fe400078e00ff */
[----:B-1----:R-:W-:Y:S02]  /*7af0*/  IMAD R4, R28, c[0x0][0x188], RZ ;  /* 0x000062001c047a24 */ /* 0x002fe400078e02ff */
[----:B------:R-:W-:-:S05]  /*7b00*/  IMAD.MOV.U32 R4, RZ, RZ, 0x1 ;  /* 0x00000001ff047424 */ /* 0x000fca00078e00ff */
[----:B------:R-:W-:Y:S04]  /*7b10*/  STL [R1+0x654], R4 ;  /* 0x0006540401007387 */ /* 0x000fe80000100800 */
[----:B------:R-:W-:Y:S04]  /*7b20*/  STL [R1+0x3c0], RZ ;  /* 0x0003c0ff01007387 */ /* 0x000fe80000100800 */
[----:B------:R1:W-:Y:S04]  /*7b30*/  STL [R1+0x650], R2 ;  /* 0x0006500201007387 */ /* 0x0003e80000100800 */
[----:B------:R-:W-:Y:S04]  /*7b40*/  STL [R1+0x3c4], RZ ;  /* 0x0003c4ff01007387 */ /* 0x000fe80000100800 */
        /* <DEDUP_REMOVED lines=206> */
[----:B------:R-:W1:Y:S04]  /*8830*/  LDL.LU R28, [R1+0x1ac] ;  /* 0x0001ac00011c7983 */ /* 0x000e680000300800 */
[----:B------:R-:W-:Y:S04]  /*8840*/  STL [R1+0x160], RZ ;  /* 0x000160ff01007387 */ /* 0x000fe80000100800 */
[----:B------:R-:W-:Y:S01]  /*8850*/  STL [R1+0x164], RZ ;  /* 0x000164ff01007387 */ /* 0x000fe20000100800 */
[----:B------:R-:W-:-:S03]  /*8860*/  LOP3.LUT R20, R23, 0x1e, RZ, 0xfc, !PT ;  /* 0x0000001e17147812 */ /* 0x000fc600078efcff */
[----:B------:R-:W-:Y:S04]  /*8870*/  STL [R1+0x168], RZ ;  /* 0x000168ff01007387 */ /* 0x000fe80000100800 */
[----:B------:R-:W-:Y:S01]  /*8880*/  STL [R1+0x16c], RZ ;  /* 0x00016cff01007387 */ /* 0x000fe20000100800 */
[----:B------:R-:W-:-:S03]  /*8890*/  LOP3.LUT R23, R23, 0x18, RZ, 0xfc, !PT ;  /* 0x0000001817177812 */ /* 0x000fc600078efcff */
[----:B------:R-:W-:Y:S04]  /*88a0*/  STL [R1+0x2d0], RZ ;  /* 0x0002d0ff01007387 */ /* 0x000fe80000100800 */
[----:B------:R-:W-:Y:S04]  /*88b0*/  STL [R1+0x2d4], RZ ;  /* 0x0002d4ff01007387 */ /* 0x000fe80000100800 */
[----:B------:R-:W-:Y:S01]  /*88c0*/  STL [R1+0x2d8], RZ ;  /* 0x0002d8ff01007387 */ /* 0x000fe20000100800 */
[----:B------:R-:W-:-:S03]  /*88d0*/  IMAD R5, R20, c[0x0][0x188], RZ ;  /* 0x0000620014057a24 */ /* 0x000fc600078e02ff */
[----:B------:R-:W-:Y:S01]  /*88e0*/  STL [R1+0x2dc], RZ ;  /* 0x0002dcff01007387 */ /* 0x000fe20000100800 */
[----:B------:R-:W-:-:S03]  /*88f0*/  CS2R R20, SRZ ;  /* 0x0000000000147805 */ /* 0x000fc6000001ff00 */
[----:B------:R-:W-:Y:S01]  /*8900*/  STL [R1+0x370], RZ ;  /* 0x000370ff01007387 */ /* 0x000fe20000100800 */
[----:B------:R-:W-:-:S03]  /*8910*/  IMAD R5, R23, c[0x0][0x188], RZ ;  /* 0x0000620017057a24 */ /* 0x000fc600078e02ff */
[----:B------:R-:W-:Y:S01]  /*8920*/  STL [R1+0x374], RZ ;  /* 0x000374ff01007387 */ /* 0x000fe20000100800 */
[----:B------:R-:W-:-:S03]  /*8930*/  CS2R R22, SRZ ;  /* 0x0000000000167805 */ /* 0x000fc6000001ff00 */
[----:B------:R-:W-:Y:S04]  /*8940*/  STL [R1+0x378], RZ ;  /* 0x000378ff01007387 */ /* 0x000fe80000100800 */
[----:B------:R-:W-:Y:S04]  /*8950*/  STL [R1+0x37c], RZ ;  /* 0x00037cff01007387 */ /* 0x000fe80000100800 */
[----:B------:R-:W-:Y:S04]  /*8960*/  STL [R1+0x490], RZ ;  /* 0x000490ff01007387 */ /* 0x000fe80000100800 */
[----:B------:R-:W-:Y:S04]  /*8970*/  STL [R1+0x494], RZ ;  /* 0x000494ff01007387 */ /* 0x000fe80000100800 */
[----:B------:R-:W-:Y:S01]  /*8980*/  STL [R1+0x498], RZ ;  /* 0x000498ff01007387 */ /* 0x000fe20000100800 */
[----:B------:R-:W-:-:S03]  /*8990*/  SHF.R.S32.HI R3, RZ, 0x1f, R29 ;  /* 0x0000001fff037819 */ /* 0x000fc6000001141d */
[----:B------:R-:W-:Y:S04]  /*89a0*/  STL [R1+0x49c], RZ ;  /* 0x00049cff01007387 */ /* 0x000fe80000100800 */
[----:B------:R-:W-:Y:S04]  /*89b0*/  STL [R1+0x85c], R20 ;  /* 0x00085c1401007387 */ /* 0x000fe80000100800 */
[----:B------:R-:W-:Y:S04]  /*89c0*/  STL [R1+0x860], R21 ;  /* 0x0008601501007387 */ /* 0x000fe80000100800 */
[----:B------:R-:W-:Y:S04]  /*89d0*/  STL [R1+0x864], R22 ;  /* 0x0008641601007387 */ /* 0x000fe80000100800 */
[----:B------:R-:W-:Y:S04]  /*89e0*/  STL [R1+0x868], R23 ;  /* 0x0008681701007387 */ /* 0x000fe80000100800 */
[----:B------:R-:W-:Y:S04]  /*89f0*/  STL [R1+0x90], RZ ;  /* 0x000090ff01007387 */ /* 0x000fe80000100800 */
[----:B------:R-:W-:Y:S04]  /*8a00*/  STL [R1+0x94], RZ ;  /* 0x000094ff01007387 */ /* 0x000fe80000100800 */
[----:B------:R-:W-:Y:S04]  /*8a10*/  STL [R1+0x98], RZ ;  /* 0x000098ff01007387 */ /* 0x000fe80000100800 */
[----:B------:R-:W-:Y:S04]  /*8a20*/  STL [R1+0x9c], RZ ;  /* 0x00009cff01007387 */ /* 0x000fe80000100800 */
[----:B------:R-:W-:Y:S04]  /*8a30*/  STL [R1+0x70], RZ ;  /* 0x000070ff01007387 */ /* 0x000fe80000100800 */
[----:B------:R-:W-:Y:S04]  /*8a40*/  STL [R1+0x74], RZ ;  /* 0x000074ff01007387 */ /* 0x000fe80000100800 */
[----:B------:R-:W-:Y:S01]  /*8a50*/  STL [R1+0x78], RZ ;  /* 0x000078ff01007387 */ /* 0x000fe20000100800 */
[----:B----4-:R-:W-:-:S02]  /*8a60*/  IADD3 R10, P1, R10, c[0x0][0x168], RZ ;  /* 0x00005a000a0a7a10 */ /* 0x010fc40007f3e0ff */
[----:B-1----:R-:W-:-:S05]  /*8a70*/  LEA.HI.X R2, R29, R28, R3, 0x3, P0 ;  /* 0x0000001c1d027211 */ /* 0x002fca00000f1c03 */
[----:B------:R1:W-:Y:S02]  /*8a80*/  STL [R1+0x86c], R2 ;  /* 0x00086c0201007387 */ /* 0x0003e40000100800 */
[----:B-1----:R-:W-:Y:S02]  /*8a90*/  SHF.L.U64.HI R2, R29, 0x2, R3 ;  /* 0x000000021d027819 */ /* 0x002fe40000010203 */
[----:B------:R-:W-:Y:S02]  /*8aa0*/  IADD3 R3, P0, R0, c[0x0][0x160], RZ ;  /* 0x0000580000037a10 */ /* 0x000fe40007f1e0ff */
[----:B------:R-:W2:Y:S04]  /*8ab0*/  LDL.LU R0, [R1+0xc] ;  /* 0x00000c0001007983 */ /* 0x000ea80000300800 */
[----:B------:R-:W3:Y:S04]  /*8ac0*/  LDL.LU R2, [R1+0x14] ;  /* 0x0000140001027983 */ /* 0x000ee80000300800 */
[----:B------:R1:W-:Y:S04]  /*8ad0*/  STL [R1+0x45c], R3 ;  /* 0x00045c0301007387 */ /* 0x0003e80000100800 */
[----:B------:R-:W4:Y:S04]  /*8ae0*/  LDL.LU R23, [R1] ;  /* 0x0000000001177983 */ /* 0x000f280000300800 */
[----:B------:R-:W2:Y:S04]  /*8af0*/  LDL.LU R22, [R1+0x18] ;  /* 0x0000180001167983 */ /* 0x000ea80000300800 */
[----:B------:R-:W2:Y:S04]  /*8b00*/  LDL.LU R21, [R1+0x10] ;  /* 0x0000100001157983 */ /* 0x000ea80000300800 */
[----:B------:R-:W2:Y:S04]  /*8b10*/  LDL.LU R20, [R1+0x24] ;  /* 0x0000240001147983 */ /* 0x000ea80000300800 */
[----:B------:R-:W2:Y:S04]  /*8b20*/  LDL.LU R4, [R1+0x1c] ;  /* 0x00001c0001047983 */ /* 0x000ea80000300800 */
[----:B------:R-:W2:Y:S04]  /*8b30*/  LDL.LU R8, [R1+0x28] ;  /* 0x0000280001087983 */ /* 0x000ea80000300800 */
[----:B------:R-:W2:Y:S01]  /*8b40*/  LDL.LU R6, [R1+0x2c] ;  /* 0x00002c0001067983 */ /* 0x000ea20000300800 */
[----:B-1----:R-:W-:-:S03]  /*8b50*/  SHF.R.S32.HI R3, RZ, 0x5, R9 ;  /* 0x00000005ff037819 */ /* 0x002fc60000011409 */
[----:B------:R-:W2:Y:S04]  /*8b60*/  LDL.LU R5, [R1+0x34] ;  /* 0x0000340001057983 */ /* 0x000ea80000300800 */
[----:B------:R-:W2:Y:S04]  /*8b70*/  LDL.LU R7, [R1+0x20] ;  /* 0x0000200001077983 */ /* 0x000ea80000300800 */
[----:B------:R-:W2:Y:S04]  /*8b80*/  LDL.LU R28, [R1+0x38] ;  /* 0x00003800011c7983 */ /* 0x000ea80000300800 */
[----:B------:R-:W2:Y:S04]  /*8b90*/  LDL.LU R29, [R1+0x30] ;  /* 0x00003000011d7983 */ /* 0x000ea80000300800 */
[----:B------:R-:W2:Y:S04]  /*8ba0*/  LDL.LU R9, [R1+0x8] ;  /* 0x0000080001097983 */ /* 0x000ea80000300800 */
[----:B------:R1:W-:Y:S04]  /*8bb0*/  STL [R1+0x664], R10 ;  /* 0x0006640a01007387 */ /* 0x0003e80000100800 */
[----:B-1----:R-:W3:Y:S01]  /*8bc0*/  LDL.LU R10, [R1+0x4] ;  /* 0x00000400010a7983 */ /* 0x002ee20000300800 */
[----:B------:R-:W-:-:S05]  /*8bd0*/  IADD3 R12, P2, R12, c[0x0][0x168], RZ ;  /* 0x00005a000c0c7a10 */ /* 0x000fca0007f5e0ff */
[----:B------:R1:W-:Y:S01]  /*8be0*/  STL [R1+0x66c], R12 ;  /* 0x00066c0c01007387 */ /* 0x0003e20000100800 */
[----:B------:R-:W-:-:S03]  /*8bf0*/  IADD3 R11, P5, R11, c[0x0][0x168], RZ ;  /* 0x00005a000b0b7a10 */ /* 0x000fc60007fbe0ff */
[----:B------:R1:W-:Y:S02]  /*8c00*/  STL [R1+0x870], R3 ;  /* 0x0008700301007387 */ /* 0x0003e40000100800 */
[----:B-1----:R-:W-:-:S05]  /*8c10*/  IADD3 R12, P4, R14, c[0x0][0x168], RZ ;  /* 0x00005a000e0c7a10 */ /* 0x002fca0007f9e0ff */
[----:B------:R1:W-:Y:S01]  /*8c20*/  STL [R1+0x674], R12 ;  /* 0x0006740c01007387 */ /* 0x0003e20000100800 */
[----:B------:R-:W-:-:S03]  /*8c30*/  IADD3.X R3, R17, c[0x0][0x16c], RZ, P1, !PT ;  /* 0x00005b0011037a10 */ /* 0x000fc60000ffe4ff */
[----:B------:R1:W-:Y:S02]  /*8c40*/  STL [R1+0x67c], R11 ;  /* 0x00067c0b01007387 */ /* 0x0003e40000100800 */
[----:B-1----:R-:W-:Y:S02]  /*8c50*/  IADD3 R12, P3, R13, c[0x0][0x168], RZ ;  /* 0x00005a000d0c7a10 */ /* 0x002fe40007f7e0ff */
[----:B------:R-:W-:-:S03]  /*8c60*/  IADD3 R11, P1, R15, c[0x0][0x168], RZ ;  /* 0x00005a000f0b7a10 */ /* 0x000fc60007f3e0ff */
[----:B------:R1:W-:Y:S04]  /*8c70*/  STL [R1+0x684], R12 ;  /* 0x0006840c01007387 */ /* 0x0003e80000100800 */
[----:B------:R1:W-:Y:S02]  /*8c80*/  STL [R1+0x660], R3 ;  /* 0x0006600301007387 */ /* 0x0003e40000100800 */
[----:B-1----:R-:W-:Y:S02]  /*8c90*/  IADD3.X R12, R18, c[0x0][0x16c], RZ, P2, !PT ;  /* 0x00005b00120c7a10 */ /* 0x002fe400017fe4ff */
[----:B------:R1:W-:Y:S01]  /*8ca0*/  STL [R1+0x68c], R11 ;  /* 0x00068c0b01007387 */ /* 0x0003e20000100800 */
[----:B------:R-:W-:-:S03]  /*8cb0*/  IADD3 R3, P2, R19, c[0x0][0x168], RZ ;  /* 0x00005a0013037a10 */ /* 0x000fc60007f5e0ff */
[----:B------:R1:W-:Y:S04]  /*8cc0*/  STL [R1+0x668], R12 ;  /* 0x0006680c01007387 */ /* 0x0003e80000100800 */
[----:B------:R1:W-:Y:S02]  /*8cd0*/  STL [R1+0x694], R3 ;  /* 0x0006940301007387 */ /* 0x0003e40000100800 */
[----:B-1----:R-:W-:Y:S02]  /*8ce0*/  IADD3.X R11, R25, c[0x0][0x16c], RZ, P4, !PT ;  /* 0x00005b00190b7a10 */ /* 0x002fe400027fe4ff */
[----:B------:R-:W-:-:S03]  /*8cf0*/  IADD3 R12, P4, R16, c[0x0][0x168], RZ ;  /* 0x00005a00100c7a10 */ /* 0x000fc60007f9e0ff */
[----:B------:R1:W-:Y:S01]  /*8d00*/  STL [R1+0x670], R11 ;  /* 0x0006700b01007387 */ /* 0x0003e20000100800 */
[----:B------:R-:W-:-:S03]  /*8d10*/  IADD3.X R3, R26, c[0x0][0x16c], RZ, P5, !PT ;  /* 0x00005b001a037a10 */ /* 0x000fc60002ffe4ff */
[----:B------:R-:W-:Y:S04]  /*8d20*/  STL [R1+0x69c], R12 ;  /* 0x00069c0c01007387 */ /* 0x000fe80000100800 */
[----:B------:R2:W-:Y:S01]  /*8d30*/  STL [R1+0x678], R3 ;  /* 0x0006780301007387 */ /* 0x0005e20000100800 */
[----:B-1----:R-:W-:-:S05]  /*8d40*/  IADD3 R11, P5, R24, c[0x0][0x168], RZ ;  /* 0x00005a00180b7a10 */ /* 0x002fca0007fbe0ff */
[----:B------:R-:W-:Y:S01]  /*8d50*/  STL [R1+0x6a4], R11 ;  /* 0x0006a40b01007387 */ /* 0x000fe20000100800 */
[----:B--2---:R-:W-:Y:S02]  /*8d60*/  IADD3.X R9, R9, c[0x0][0x16c], RZ, P1, !PT ;  /* 0x00005b0009097a10 */ /* 0x004fe40000ffe4ff */
[----:B------:R-:W-:Y:S02]  /*8d70*/  IADD3 R0, P1, R0, c[0x0][0x168], RZ ;  /* 0x00005a0000007a10 */ /* 0x000fe40007f3e0ff */
[----:B---3--:R-:W-:Y:S02]  /*8d80*/  IADD3.X R10, R10, c[0x0][0x16c], RZ, P3, !PT ;  /* 0x00005b000a0a7a10 */ /* 0x008fe40001ffe4ff */
[----:B------:R-:W-:-:S03]  /*8d90*/  IADD3 R3, P3, R27, c[0x0][0x168], RZ ;  /* 0x00005a001b037a10 */ /* 0x000fc60007f7e0ff */
[----:B------:R-:W-:Y:S04]  /*8da0*/  STL [R1+0x680], R10 ;  /* 0x0006800a01007387 */ /* 0x000fe80000100800 */
[----:B------:R1:W-:Y:S04]  /*8db0*/  STL [R1+0x6ac], R3 ;  /* 0x0006ac0301007387 */ /* 0x0003e80000100800 */
[----:B------:R-:W-:Y:S01]  /*8dc0*/  STL [R1+0x688], R9 ;  /* 0x0006880901007387 */ /* 0x000fe20000100800 */
[----:B-1----:R-:W-:-:S03]  /*8dd0*/  IADD3.X R3, R2, c[0x0][0x16c], RZ, P2, !PT ;  /* 0x00005b0002037a10 */ /* 0x002fc600017fe4ff */
[----:B------:R1:W-:Y:S01]  /*8de0*/  STL [R1+0x6b4], R0 ;  /* 0x0006b40001007387 */ /* 0x0003e20000100800 */
[----:B----4-:R-:W-:-:S03]  /*8df0*/  IADD3 R2, P2, R23, c[0x0][0x168], RZ ;  /* 0x00005a0017027a10 */ /* 0x010fc60007f5e0ff */
[----:B------:R2:W-:Y:S01]  /*8e00*/  STL [R1+0x690], R3 ;  /* 0x0006900301007387 */ /* 0x0005e20000100800 */
[----:B-1----:R-:W-:-:S03]  /*8e10*/  IADD3.X R0, R22, c[0x0][0x16c], RZ, P4, !PT ;  /* 0x00005b0016007a10 */ /* 0x002fc600027fe4ff */
[----:B------:R1:W-:Y:S01]  /*8e20*/  STL [R1+0x6bc], R2 ;  /* 0x0006bc0201007387 */ /* 0x0003e20000100800 */
[----:B--2---:R-:W-:-:S03]  /*8e30*/  IADD3 R3, P4, R21, c[0x0][0x168], RZ ;  /* 0x00005a0015037a10 */ /* 0x004fc60007f9e0ff */
[----:B------:R2:W-:Y:S04]  /*8e40*/  STL [R1+0x698], R0 ;  /* 0x0006980001007387 */ /* 0x0005e80000100800 */
[----:B------:R3:W-:Y:S01]  /*8e50*/  STL [R1+0x6c4], R3 ;  /* 0x0006c40301007387 */ /* 0x0007e20000100800 */
[----:B-1----:R-:W-:Y:S02]  /*8e60*/  IADD3.X R2, R20, c[0x0][0x16c], RZ, P5, !PT ;  /* 0x00005b0014027a10 */ /* 0x002fe40002ffe4ff */
[----:B--2---:R-:W-:-:S03]  /*8e70*/  IADD3 R0, P5, R4, c[0x0][0x168], RZ ;  /* 0x00005a0004007a10 */ /* 0x004fc60007fbe0ff */
[----:B------:R1:W-:Y:S01]  /*8e80*/  STL [R1+0x6a0], R2 ;  /* 0x0006a00201007387 */ /* 0x0003e20000100800 */
[----:B---3--:R-:W-:-:S03]  /*8e90*/  IADD3.X R3, R8, c[0x0][0x16c], RZ, P3, !PT ;  /* 0x00005b0008037a10 */ /* 0x008fc60001ffe4ff */
[----:B------:R2:W-:Y:S04]  /*8ea0*/  STL [R1+0x6cc], R0 ;  /* 0x0006cc0001007387 */ /* 0x0005e80000100800 */
[----:B------:R3:W-:Y:S01]  /*8eb0*/  STL [R1+0x6a8], R3 ;  /* 0x0006a80301007387 */ /* 0x0007e20000100800 */
[----:B-1----:R-:W-:Y:S02]  /*8ec0*/  IADD3 R2, P3, R6, c[0x0][0x168], RZ ;  /* 0x00005a0006027a10 */ /* 0x002fe40007f7e0ff */
[----:B--2---:R-:W-:-:S03]  /*8ed0*/  IADD3.X R0, R5, c[0x0][0x16c], RZ, P1, !PT ;  /* 0x00005b0005007a10 */ /* 0x004fc60000ffe4ff */
[----:B------:R-:W-:Y:S01]  /*8ee0*/  STL [R1+0x6d4], R2 ;  /* 0x0006d40201007387 */ /* 0x000fe20000100800 */
[----:B---3--:R-:W-:-:S03]  /*8ef0*/  IADD3 R3, P1, R7, c[0x0][0x168], RZ ;  /* 0x00005a0007037a10 */ /* 0x008fc60007f3e0ff */
[----:B------:R-:W-:Y:S04]  /*8f00*/  STL [R1+0x6b0], R0 ;  /* 0x0006b00001007387 */ /* 0x000fe80000100800 */
[----:B------:R1:W-:Y:S04]  /*8f10*/  STL [R1+0x6dc], R3 ;  /* 0x0006dc0301007387 */ /* 0x0003e80000100800 */
[----:B-1----:R-:W2:Y:S01]  /*8f20*/  LDL.LU R3, [R1+0x48] ;  /* 0x0000480001037983 */ /* 0x002ea20000300800 */
[----:B------:R-:W-:Y:S02]  /*8f30*/  IADD3.X R2, R28, c[0x0][0x16c], RZ, P2, !PT ;  /* 0x00005b001c027a10 */ /* 0x000fe400017fe4ff */
[----:B------:R-:W-:-:S03]  /*8f40*/  IADD3 R0, P2, R29, c[0x0][0x168], RZ ;  /* 0x00005a001d007a10 */ /* 0x000fc60007f5e0ff */
[----:B------:R-:W-:Y:S04]  /*8f50*/  STL [R1+0x6b8], R2 ;  /* 0x0006b80201007387 */ /* 0x000fe80000100800 */
[----:B--2---:R1:W-:Y:S04]  /*8f60*/  STL [R1+0x874], R3 ;  /* 0x0008740301007387 */ /* 0x0043e80000100800 */
[----:B------:R-:W-:Y:S04]  /*8f70*/  STL [R1+0x6e4], R0 ;  /* 0x0006e40001007387 */ /* 0x000fe80000100800 */
[----:B-1----:R-:W2:Y:S04]  /*8f80*/  LDL.LU R3, [R1+0x3c] ;  /* 0x00003c0001037983 */ /* 0x002ea80000300800 */
[----:B--2---:R1:W-:Y:S04]  /*8f90*/  STL [R1+0x878], R3 ;  /* 0x0008780301007387 */ /* 0x0043e80000100800 */
[----:B-1----:R-:W2:Y:S04]  /*8fa0*/  LDL.LU R3, [R1+0x44] ;  /* 0x0000440001037983 */ /* 0x002ea80000300800 */
[----:B------:R-:W3:Y:S04]  /*8fb0*/  LDL.LU R2, [R1+0x4c] ;  /* 0x00004c0001027983 */ /* 0x000ee80000300800 */
[----:B------:R-:W4:Y:S04]  /*8fc0*/  LDL.LU R23, [R1+0x54] ;  /* 0x0000540001177983 */ /* 0x000f280000300800 */
[----:B------:R-:W3:Y:S04]  /*8fd0*/  LDL.LU R22, [R1+0x40] ;  /* 0x0000400001167983 */ /* 0x000ee80000300800 */
        /* <DEDUP_REMOVED lines=24> */
[----:B------:R-:W3:Y:S01]  /*9160*/  LDL.LU R5, [R1+0x1a0] ;  /* 0x0001a00001057983 */ /* 0x000ee20000300800 */
[----:B--2---:R-:W-:-:S05]  /*9170*/  IADD3.X R3, R3, c[0x0][0x16c], RZ, P4, !PT ;  /* 0x00005b0003037a10 */ /* 0x004fca00027fe4ff */
[----:B------:R1:W-:Y:S04]  /*9180*/  STL [R1+0x6c0], R3 ;  /* 0x0006c00301007387 */ /* 0x0003e80000100800 */
[----:B-1----:R-:W2:Y:S02]  /*9190*/  LDL.LU R3, [R1+0x878] ;  /* 0x0008780001037983 */ /* 0x002ea40000300800 */
[----:B--2---:R-:W-:-:S05]  /*91a0*/  IADD3 R3, P4, R3, c[0x0][0x168], RZ ;  /* 0x00005a0003037a10 */ /* 0x004fca0007f9e0ff */
[----:B------:R1:W-:Y:S04]  /*91b0*/  STL [R1+0x6ec], R3 ;  /* 0x0006ec0301007387 */ /* 0x0003e80000100800 */
[----:B-1----:R-:W2:Y:S01]  /*91c0*/  LDL.LU R3, [R1+0x874] ;  /* 0x0008740001037983 */ /* 0x002ea20000300800 */
[----:B----4-:R-:W-:Y:S02]  /*91d0*/  IADD3.X R23, R23, c[0x0][0x16c], RZ, P3, !PT ;  /* 0x00005b0017177a10 */ /* 0x010fe40001ffe4ff */
[----:B---3--:R-:W-:Y:S02]  /*91e0*/  IADD3 R22, P3, R22, c[0x0][0x168], RZ ;  /* 0x00005a0016167a10 */ /* 0x008fe40007f7e0ff */
[----:B------:R-:W-:Y:S02]  /*91f0*/  IADD3.X R21, R21, c[0x0][0x16c], RZ, P1, !PT ;  /* 0x00005b0015157a10 */ /* 0x000fe40000ffe4ff */
[----:B------:R-:W-:-:S02]  /*9200*/  IADD3 R20, P1, R20, c[0x0][0x168], RZ ;  /* 0x00005a0014147a10 */ /* 0x000fc40007f3e0ff */
[----:B------:R-:W-:Y:S02]  /*9210*/  IADD3.X R4, R4, c[0x0][0x16c], RZ, P2, !PT ;  /* 0x00005b0004047a10 */ /* 0x000fe400017fe4ff */
[----:B------:R-:W-:Y:S02]  /*9220*/  IADD3 R8, P2, R8, c[0x0][0x168], RZ ;  /* 0x00005a0008087a10 */ /* 0x000fe40007f5e0ff */
[----:B------:R-:W-:Y:S02]  /*9230*/  IADD3.X R6, R6, c[0x0][0x16c], RZ, P4, !PT ;  /* 0x00005b0006067a10 */ /* 0x000fe400027fe4ff */
[----:B------:R-:W-:Y:S02]  /*9240*/  IADD3 R7, P4, R7, c[0x0][0x168], RZ ;  /* 0x00005a0007077a10 */ /* 0x000fe40007f9e0ff */
[----:B--2---:R-:W-:Y:S02]  /*9250*/  IADD3.X R3, R3, c[0x0][0x16c], RZ, P5, !PT ;  /* 0x00005b0003037a10 */ /* 0x004fe40002ffe4ff */
[----:B------:R-:W-:-:S03]  /*9260*/  IADD3 R2, P5, R2, c[0x0][0x168], RZ ;  /* 0x00005a0002027a10 */ /* 0x000fc60007fbe0ff */
[----:B------:R1:W-:Y:S04]  /*9270*/  STL [R1+0x6c8], R3 ;  /* 0x0006c80301007387 */ /* 0x0003e80000100800 */
[----:B-1----:R-:W2:Y:S04]  /*9280*/  LDL.LU R3, [R1+0x870] ;  /* 0x0008700001037983 */ /* 0x002ea80000300800 */
[----:B------:R1:W-:Y:S04]  /*9290*/  STL [R1+0x6f4], R2 ;  /* 0x0006f40201007387 */ /* 0x0003e80000100800 */
[----:B-1----:R-:W3:Y:S04]  /*92a0*/  LDL.LU R2, [R1+0x86c] ;  /* 0x00086c0001027983 */ /* 0x002ee80000300800 */
[----:B------:R1:W-:Y:S04]  /*92b0*/  STL [R1+0x6d0], R23 ;  /* 0x0006d01701007387 */ /* 0x0003e80000100800 */
[----:B-1----:R1:W5:Y:S04]  /*92c0*/  LDL.LU R23, [R1+0x868] ;  /* 0x0008680001177983 */ /* 0x0023680000300800 */
[----:B------:R4:W-:Y:S01]  /*92d0*/  STL [R1+0x6fc], R22 ;  /* 0x0006fc1601007387 */ /* 0x0009e20000100800 */
[----:B------:R-:W-:-:S03]  /*92e0*/  IADD3.X R28, R28, c[0x0][0x16c], RZ, P5, !PT ;  /* 0x00005b001c1c7a10 */ /* 0x000fc60002ffe4ff */
[----:B----4-:R1:W5:Y:S04]  /*92f0*/  LDL.LU R22, [R1+0x864] ;  /* 0x0008640001167983 */ /* 0x0103680000300800 */
[----:B------:R4:W-:Y:S01]  /*9300*/  STL [R1+0x6d8], R21 ;  /* 0x0006d81501007387 */ /* 0x0009e20000100800 */
[----:B------:R-:W-:-:S03]  /*9310*/  IADD3 R29, P5, R29, c[0x0][0x168], RZ ;  /* 0x00005a001d1d7a10 */ /* 0x000fc60007fbe0ff */
[----:B----4-:R1:W5:Y:S04]  /*9320*/  LDL.LU R21, [R1+0x860] ;  /* 0x0008600001157983 */ /* 0x0103680000300800 */
[----:B------:R4:W-:Y:S04]  /*9330*/  STL [R1+0x704], R20 ;  /* 0x0007041401007387 */ /* 0x0009e80000100800 */
[----:B----4-:R1:W5:Y:S04]  /*9340*/  LDL.LU R20, [R1+0x85c] ;  /* 0x00085c0001147983 */ /* 0x0103680000300800 */
[----:B------:R4:W-:Y:S04]  /*9350*/  STL [R1+0x6e0], R4 ;  /* 0x0006e00401007387 */ /* 0x0009e80000100800 */
[----:B----4-:R-:W4:Y:S04]  /*9360*/  LDL.LU R4, [R1+0x858] ;  /* 0x0008580001047983 */ /* 0x010f280000300800 */
[----:B------:R1:W-:Y:S04]  /*9370*/  STL [R1+0x70c], R8 ;  /* 0x00070c0801007387 */ /* 0x0003e80000100800 */
[----:B-1----:R-:W3:Y:S04]  /*9380*/  LDL.LU R8, [R1+0x854] ;  /* 0x0008540001087983 */ /* 0x002ee80000300800 */
[----:B------:R1:W-:Y:S04]  /*9390*/  STL [R1+0x6e8], R6 ;  /* 0x0006e80601007387 */ /* 0x0003e80000100800 */
[----:B-1----:R-:W3:Y:S04]  /*93a0*/  LDL.LU R6, [R1+0x850] ;  /* 0x0008500001067983 */ /* 0x002ee80000300800 */
[----:B------:R1:W-:Y:S04]  /*93b0*/  STL [R1+0x714], R7 ;  /* 0x0007140701007387 */ /* 0x0003e80000100800 */
[----:B-1----:R-:W3:Y:S04]  /*93c0*/  LDL.LU R7, [R1+0x84c] ;  /* 0x00084c0001077983 */ /* 0x002ee80000300800 */
[----:B------:R1:W-:Y:S04]  /*93d0*/  STL [R1+0x6f0], R28 ;  /* 0x0006f01c01007387 */ /* 0x0003e80000100800 */
[----:B-1----:R-:W4:Y:S04]  /*93e0*/  LDL.LU R28, [R1+0x848] ;  /* 0x00084800011c7983 */ /* 0x002f280000300800 */
[----:B------:R1:W-:Y:S04]  /*93f0*/  STL [R1+0x71c], R29 ;  /* 0x00071c1d01007387 */ /* 0x0003e80000100800 */
[----:B-1----:R-:W4:Y:S01]  /*9400*/  LDL.LU R29, [R1+0x844] ;  /* 0x00084400011d7983 */ /* 0x002f220000300800 */
[----:B------:R-:W-:-:S02]  /*9410*/  IADD3.X R27, R27, c[0x0][0x16c], RZ, P3, !PT ;  /* 0x00005b001b1b7a10 */ /* 0x000fc40001ffe4ff */
[----:B------:R-:W-:-:S03]  /*9420*/  IADD3 R24, P3, R24, c[0x0][0x168], RZ ;  /* 0x00005a0018187a10 */ /* 0x000fc60007f7e0ff */
[----:B------:R1:W-:Y:S04]  /*9430*/  STL [R1+0x6f8], R27 ;  /* 0x0006f81b01007387 */ /* 0x0003e80000100800 */
[----:B------:R1:W-:Y:S02]  /*9440*/  STL [R1+0x724], R24 ;  /* 0x0007241801007387 */ /* 0x0003e40000100800 */
[----:B-1----:R-:W-:Y:S02]  /*9450*/  IADD3.X R27, R26, c[0x0][0x16c], RZ, P1, !PT ;  /* 0x00005b001a1b7a10 */ /* 0x002fe40000ffe4ff */
[----:B------:R-:W-:Y:S02]  /*9460*/  IADD3 R26, P1, R16, c[0x0][0x168], RZ ;  /* 0x00005a00101a7a10 */ /* 0x000fe40007f3e0ff */
[----:B------:R-:W-:-:S02]  /*9470*/  IADD3.X R24, R25, c[0x0][0x16c], RZ, P2, !PT ;  /* 0x00005b0019187a10 */ /* 0x000fc400017fe4ff */
[----:B------:R-:W-:Y:S01]  /*9480*/  IADD3 R16, P2, R19, c[0x0][0x168], RZ ;  /* 0x00005a0013107a10 */ /* 0x000fe20007f5e0ff */
[----:B------:R-:W-:Y:S01]  /*9490*/  STL [R1+0x700], R27 ;  /* 0x0007001b01007387 */ /* 0x000fe20000100800 */
[----:B------:R-:W-:-:S03]  /*94a0*/  IADD3.X R19, R18, c[0x0][0x16c], RZ, P4, !PT ;  /* 0x00005b0012137a10 */ /* 0x000fc600027fe4ff */
[----:B------:R-:W-:Y:S01]  /*94b0*/  STL [R1+0x72c], R26 ;  /* 0x00072c1a01007387 */ /* 0x000fe20000100800 */
[----:B------:R-:W-:-:S03]  /*94c0*/  IADD3 R18, P4, R15, c[0x0][0x168], RZ ;  /* 0x00005a000f127a10 */ /* 0x000fc60007f9e0ff */
[----:B------:R-:W-:Y:S01]  /*94d0*/  STL [R1+0x708], R24 ;  /* 0x0007081801007387 */ /* 0x000fe20000100800 */
[----:B------:R-:W-:-:S03]  /*94e0*/  IADD3.X R11, R11, c[0x0][0x16c], RZ, P3, !PT ;  /* 0x00005b000b0b7a10 */ /* 0x000fc60001ffe4ff */
[----:B------:R1:W-:Y:S04]  /*94f0*/  STL [R1+0x734], R16 ;  /* 0x0007341001007387 */ /* 0x0003e80000100800 */
[----:B------:R-:W-:Y:S01]  /*9500*/  STL [R1+0x710], R19 ;  /* 0x0007101301007387 */ /* 0x000fe20000100800 */
[----:B-1----:R-:W-:Y:S02]  /*9510*/  IADD3.X R16, R17, c[0x0][0x16c], RZ, P5, !PT ;  /* 0x00005b0011107a10 */ /* 0x002fe40002ffe4ff */
[----:B------:R-:W-:Y:S01]  /*9520*/  IADD3 R15, P5, R13, c[0x0][0x168], RZ ;  /* 0x00005a000d0f7a10 */ /* 0x000fe20007fbe0ff */
[----:B------:R-:W-:Y:S01]  /*9530*/  STL [R1+0x73c], R18 ;  /* 0x00073c1201007387 */ /* 0x000fe20000100800 */
[----:B------:R-:W-:-:S03]  /*9540*/  IADD3 R13, P3, R14, c[0x0][0x168], RZ ;  /* 0x00005a000e0d7a10 */ /* 0x000fc60007f7e0ff */
[----:B------:R-:W-:Y:S01]  /*9550*/  STL [R1+0x718], R16 ;  /* 0x0007181001007387 */ /* 0x000fe20000100800 */
[----:B------:R-:W-:-:S03]  /*9560*/  IADD3.X R12, R12, c[0x0][0x16c], RZ, P1, !PT ;  /* 0x00005b000c0c7a10 */ /* 0x000fc60000ffe4ff */
[----:B------:R-:W-:Y:S04]  /*9570*/  STL [R1+0x744], R15 ;  /* 0x0007440f01007387 */ /* 0x000fe80000100800 */
[----:B------:R1:W-:Y:S04]  /*9580*/  STL [R1+0x720], R11 ;  /* 0x0007200b01007387 */ /* 0x0003e80000100800 */
[----:B------:R-:W-:Y:S01]  /*9590*/  STL [R1+0x74c], R13 ;  /* 0x00074c0d01007387 */ /* 0x000fe20000100800 */
[----:B-1----:R-:W-:Y:S02]  /*95a0*/  IADD3 R11, P1, R10, c[0x0][0x168], RZ ;  /* 0x00005a000a0b7a10 */ /* 0x002fe40007f3e0ff */
[----:B------:R-:W-:-:S02]  /*95b0*/  IADD3.X R10, R9, c[0x0][0x16c], RZ, P2, !PT ;  /* 0x00005b00090a7a10 */ /* 0x000fc400017fe4ff */
[----:B------:R-:W-:Y:S01]  /*95c0*/  IADD3 R9, P2, R0, c[0x0][0x168], RZ ;  /* 0x00005a0000097a10 */ /* 0x000fe20007f5e0ff */
[----:B------:R-:W-:Y:S01]  /*95d0*/  STL [R1+0x728], R12 ;  /* 0x0007280c01007387 */ /* 0x000fe20000100800 */
[----:B------:R-:W-:-:S03]  /*95e0*/  IADD3.X R0, R5, c[0x0][0x16c], RZ, P4, !PT ;  /* 0x00005b0005007a10 */ /* 0x000fc600027fe4ff */
[----:B------:R-:W-:Y:S04]  /*95f0*/  STL [R1+0x754], R11 ;  /* 0x0007540b01007387 */ /* 0x000fe80000100800 */
[----:B------:R-:W-:Y:S04]  /*9600*/  STL [R1+0x730], R10 ;  /* 0x0007300a01007387 */ /* 0x000fe80000100800 */
[----:B------:R-:W-:Y:S01]  /*9610*/  STL [R1+0x75c], R9 ;  /* 0x00075c0901007387 */ /* 0x000fe20000100800 */
[----:B------:R-:W-:Y:S02]  /*9620*/  UIADD3 UR5, UR5, -0x40, URZ ;  /* 0xffffffc005057890 */ /* 0x000fe4000fffe03f */
[----:B------:R-:W-:Y:S01]  /*9630*/  UMOV UR4, URZ ;  /* 0x0000003f00047c82 */ /* 0x000fe20008000000 */
[----:B--2---:R-:W-:-:S02]  /*9640*/  IADD3 R3, R3, -0x2, RZ ;  /* 0xfffffffe03037810 */ /* 0x004fc40007ffe0ff */
[----:B---3--:R-:W-:Y:S02]  /*9650*/  IADD3.X R7, R7, c[0x0][0x16c], RZ, P1, !PT ;  /* 0x00005b0007077a10 */ /* 0x008fe40000ffe4ff */
[----:B----4-:R-:W-:Y:S02]  /*9660*/  IADD3.X R5, R29, c[0x0][0x16c], RZ, P5, !PT ;  /* 0x00005b001d057a10 */ /* 0x010fe40002ffe4ff */
[----:B------:R1:W5:Y:S04]  /*9670*/  LDL.LU R29, [R1+0x840] ;  /* 0x00084000011d7983 */ /* 0x0003680000300800 */
[----:B------:R2:W-:Y:S02]  /*9680*/  STL [R1+0x738], R0 ;  /* 0x0007380001007387 */ /* 0x0005e40000100800 */
[----:B--2---:R-:W-:-:S02]  /*9690*/  IADD3.X R0, R28, c[0x0][0x16c], RZ, P3, !PT ;  /* 0x00005b001c007a10 */ /* 0x004fc40001ffe4ff */
[----:B------:R1:W5:Y:S04]  /*96a0*/  LDL.LU R28, [R1+0x83c] ;  /* 0x00083c00011c7983 */ /* 0x0003680000300800 */
[----:B------:R2:W-:Y:S04]  /*96b0*/  STL [R1+0x740], R5 ;  /* 0x0007400501007387 */ /* 0x0005e80000100800 */
[----:B------:R3:W-:Y:S01]  /*96c0*/  STL [R1+0x748], R0 ;  /* 0x0007480001007387 */ /* 0x0007e20000100800 */
[----:B--2---:R-:W-:-:S03]  /*96d0*/  IADD3.X R5, R6, c[0x0][0x16c], RZ, P2, !PT ;  /* 0x00005b0006057a10 */ /* 0x004fc600017fe4ff */
[----:B------:R-:W-:Y:S01]  /*96e0*/  STL [R1+0x750], R7 ;  /* 0x0007500701007387 */ /* 0x000fe20000100800 */
[----:B---3--:R-:W-:-:S03]  /*96f0*/  IADD3.X R0, R2, c[0x0][0x164], RZ, P0, !PT ;  /* 0x0000590002007a10 */ /* 0x008fc600007fe4ff */
[----:B------:R-:W-:Y:S04]  /*9700*/  STL [R1+0x758], R5 ;  /* 0x0007580501007387 */ /* 0x000fe80000100800 */
[----:B------:R-:W-:Y:S04]  /*9710*/  STL [R1+0x7c], RZ ;  /* 0x00007cff01007387 */ /* 0x000fe80000100800 */
[----:B------:R2:W-:Y:S04]  /*9720*/  STL [R1+0x458], R0 ;  /* 0x0004580001007387 */ /* 0x0005e80000100800 */
        /* <DEDUP_REMOVED lines=12> */
[----:B--2---:R-:W-:-:S03]  /*97f0*/  LOP3.LUT R0, R4, 0x40, RZ, 0x3c, !PT ;  /* 0x0000004004007812 */ /* 0x004fc600078e3cff */
        /* <DEDUP_REMOVED lines=8> */
[----:B------:R1:W-:Y:S01]  /*9880*/  STL [R1+0x820], R0 ;  /* 0x0008200001007387 */ /* 0x0003e20000100800 */
[----:B------:R-:W-:-:S03]  /*9890*/  LOP3.LUT R2, R8, 0x20, RZ, 0x3c, !PT ;  /* 0x0000002008027812 */ /* 0x000fc600078e3cff */
.L_x_1:
[----:B-1----:R-:W2:Y:S01]  /*98a0*/  LDL.LU R0, [R1+0x650] ;  /* 0x0006500001007983 */ /* 0x002ea20000300800 */
[----:B------:R-:W-:-:S04]  /*98b0*/  DEPBAR.LE SB0, 0x2 ;  /* 0x000080800000791a */ /* 0x000fc80000000000 */
[----:B------:R-:W3:Y:S04]  /*98c0*/  LDL R4, [R1+0x768] ;  /* 0x0007680001047983 */ /* 0x000ee80000100800 */
[----:B------:R-:W1:Y:S04]  /*98d0*/  S2R R2, SR_TID.X ;  /* 0x0000000000027919 */ /* 0x000e680000002100 */
[----:B------:R-:W4:Y:S04]  /*98e0*/  S2R R3, SR_TID.X ;  /* 0x0000000000037919 */ /* 0x000f280000002100 */
[----:B-----5:R-:W-:Y:S04]  /*98f0*/  STL [R1+0x1a7c], R20 ;  /* 0x001a7c1401007387 */ /* 0x020fe80000100800 */
[----:B------:R-:W-:Y:S04]  /*9900*/  STL [R1+0x1a78], R21 ;  /* 0x001a781501007387 */ /* 0x000fe80000100800 */
[----:B------:R-:W-:Y:S04]  /*9910*/  STL [R1+0x1a74], R22 ;  /* 0x001a741601007387 */ /* 0x000fe80000100800 */
[----:B------:R-:W-:Y:S01]  /*9920*/  STL [R1+0x1a70], R23 ;  /* 0x001a701701007387 */ /* 0x000fe20000100800 */
[----:B-1----:R-:W-:-:S03]  /*9930*/  LOP3.LUT R6, R2, 0x1c, RZ, 0xc0, !PT ;  /* 0x0000001c02067812 */ /* 0x002fc600078ec0ff */
[----:B------:R-:W-:Y:S01]  /*9940*/  STL [R1+0x908], R28 ;  /* 0x0009081c01007387 */ /* 0x000fe20000100800 */
[C---:B------:R-:W-:Y:S02]  /*9950*/  LOP3.LUT R5, R2.reuse, 0x3, RZ, 0xc0, !PT ;  /* 0x0000000302057812 */ /* 0x040fe400078ec0ff */
[C---:B------:R-:W-:Y:S01]  /*9960*/  LOP3.LUT R7, R2.reuse, 0x1c, RZ, 0xc0, !PT ;  /* 0x0000001c02077812 */ /* 0x040fe200078ec0ff */
[----:B------:R-:W-:Y:S01]  /*9970*/  STL [R1+0x904], R29 ;  /* 0x0009041d01007387 */ /* 0x000fe20000100800 */
[----:B------:R-:W-:Y:S01]  /*9980*/  LOP3.LUT R2, R2, 0x3, RZ, 0xc0, !PT ;  /* 0x0000000302027812 */ /* 0x000fe200078ec0ff */
[----:B------:R-:W-:Y:S01]  /*9990*/  IMAD R5, R5, 0x420, RZ ;  /* 0x0000042005057824 */ /* 0x000fe200078e02ff */
[----:B----4-:R-:W-:-:S03]  /*99a0*/  LOP3.LUT R8, R3, 0x100, RZ, 0xc0, !PT ;  /* 0x0000010003087812 */ /* 0x010fc600078ec0ff */
[----:B------:R-:W-:Y:S01]  /*99b0*/  IMAD R2, R2, 0x420, RZ ;  /* 0x0000042002027824 */ /* 0x000fe200078e02ff */
[C---:B------:R-:W-:Y:S02]  /*99c0*/  LEA.HI R6, R8.reuse, R6, RZ, 0x1e ;  /* 0x0000000608067211 */ /* 0x040fe400078ff0ff */
[----:B------:R-:W-:Y:S02]  /*99d0*/  LEA.HI R7, R8, R7, RZ, 0x1e ;  /* 0x0000000708077211 */ /* 0x000fe400078ff0ff */
[----:B------:R-:W-:Y:S02]  /*99e0*/  LOP3.LUT R5, R5, R6, RZ, 0x3c, !PT ;  /* 0x0000000605057212 */ /* 0x000fe400078e3cff */
[----:B------:R-:W-:Y:S02]  /*99f0*/  LOP3.LUT R2, R2, R7, RZ, 0x3c, !PT ;  /* 0x0000000702027212 */ /* 0x000fe400078e3cff */
[----:B------:R-:W-:Y:S01]  /*9a00*/  LOP3.LUT R5, R5, 0x20, RZ, 0x3c, !PT ;  /* 0x0000002005057812 */ /* 0x000fe200078e3cff */
[----:B------:R-:W-:Y:S01]  /*9a10*/  BAR.SYNC.DEFER_BLOCKING 0x0 ;  /* 0x0000000000007b1d */ /* 0x000fe20000010000 */
[----:B--2---:R-:W-:-:S04]  /*9a20*/  IADD3 R0, R0, 0x1, RZ ;  /* 0x0000000100007810 */ /* 0x004fc80007ffe0ff */
[----:B------:R-:W-:-:S04]  /*9a30*/  ISETP.GT.AND P0, PT, R0, 0x1, PT ;  /* 0x000000010000780c */ /* 0x000fc80003f04270 */
[----:B------:R-:W-:-:S05]  /*9a40*/  SEL R3, R0, RZ, !P0 ;  /* 0x000000ff00037207 */ /* 0x000fca0004000000 */
[C---:B------:R-:W-:Y:S01]  /*9a50*/  IMAD R2, R3.reuse, 0x8000, R2 ;  /* 0x0000800003027824 */ /* 0x040fe200078e0202 */
[----:B------:R3:W-:Y:S01]  /*9a60*/  STL [R1+0x650], R3 ;  /* 0x0006500301007387 */ /* 0x0007e20000100800 */
[----:B------:R-:W-:-:S03]  /*9a70*/  IMAD R0, R3, 0x8000, R5 ;  /* 0x0000800003007824 */ /* 0x000fc600078e0205 */
[----:B------:R-:W-:Y:S04]  /*9a80*/  LDS R6, [R2+0x21000] ;  /* 0x0210000002067984 */ /* 0x000fe80000000800 */
[----:B------:R-:W-:Y:S01]  /*9a90*/  LDS R5, [R0+0x20000] ;  /* 0x0200000000057984 */ /* 0x000fe20000000800 */
[----:B---3--:R-:W-:-:S03]  /*9aa0*/  IMAD R3, R3, 0x10000, R4 ;  /* 0x0001000003037824 */ /* 0x008fc600078e0204 */
[----:B------:R-:W1:Y:S04]  /*9ab0*/  LDS R4, [R2+0x20000] ;  /* 0x0200000002047984 */ /* 0x000e680000000800 */
[----:B------:R-:W-:Y:S04]  /*9ac0*/  LDS R7, [R0+0x21200] ;  /* 0x0212000000077984 */ /* 0x000fe80000000800 */
[----:B------:R-:W-:Y:S04]  /*9ad0*/  LDS R10, [R2+0x21280] ;  /* 0x02128000020a7984 */ /* 0x000fe80000000800 */
[----:B------:R-:W-:Y:S04]  /*9ae0*/  LDS R11, [R0+0x21280] ;  /* 0x02128000000b7984 */ /* 0x000fe80000000800 */
[----:B------:R-:W-:Y:S04]  /*9af0*/  LDS R8, [R2+0x20280] ;  /* 0x0202800002087984 */ /* 0x000fe80000000800 */
[----:B------:R-:W-:Y:S04]  /*9b00*/  LDS R9, [R0+0x20280] ;  /* 0x0202800000097984 */ /* 0x000fe80000000800 */
[----:B------:R-:W-:Y:S04]  /*9b10*/  LDS R12, [R2+0x20300] ;  /* 0x02030000020c7984 */ /* 0x000fe80000000800 */
[----:B------:R-:W-:Y:S04]  /*9b20*/  LDS R14, [R2+0x21300] ;  /* 0x02130000020e7984 */ /* 0x000fe80000000800 */
[----:B------:R-:W-:Y:S04]  /*9b30*/  LDSM.16.M88.4 R20, [R3] ;  /* 0x000000000314783b */ /* 0x000fe80000000200 */
[----:B------:R-:W-:Y:S04]  /*9b40*/  LDS R18, [R2+0x21380] ;  /* 0x0213800002127984 */ /* 0x000fe80000000800 */
[----:B-1----:R-:W-:Y:S04]  /*9b50*/  STL [R1+0x30], R4 ;  /* 0x0000300401007387 */ /* 0x002fe80000100800 */
[----:B------:R-:W1:Y:S04]  /*9b60*/  LDS R4, [R0+0x21000] ;  /* 0x0210000000047984 */ /* 0x000e680000000800 */
[----:B------:R-:W-:Y:S04]  /*9b70*/  STL [R1+0x38], R6 ;  /* 0x0000380601007387 */ /* 0x000fe80000100800 */
[----:B------:R-:W2:Y:S04]  /*9b80*/  LDS R6, [R2+0x20080] ;  /* 0x0200800002067984 */ /* 0x000ea80000000800 */
[----:B------:R-:W-:Y:S04]  /*9b90*/  STL [R1+0x34], R5 ;  /* 0x0000340501007387 */ /* 0x000fe80000100800 */
[----:B------:R-:W3:Y:S04]  /*9ba0*/  LDS R5, [R2+0x21080] ;  /* 0x0210800002057984 */ /* 0x000ee80000000800 */
[----:B------:R-:W-:Y:S04]  /*9bb0*/  LDS R19, [R0+0x21380] ;  /* 0x0213800000137984 */ /* 0x000fe80000000800 */
[----:B------:R-:W-:Y:S04]  /*9bc0*/  LDS R16, [R2+0x20380] ;  /* 0x0203800002107984 */ /* 0x000fe80000000800 */
[----:B------:R-:W-:Y:S04]  /*9bd0*/  LDS R17, [R0+0x20380] ;  /* 0x0203800000117984 */ /* 0x000fe80000000800 */
[----:B------:R-:W-:Y:S04]  /*9be0*/  LDS R13, [R0+0x20300] ;  /* 0x02030000000d7984 */ /* 0x000fe80000000800 */
[----:B------:R-:W-:Y:S04]  /*9bf0*/  LDS R15, [R0+0x21300] ;  /* 0x02130000000f7984 */ /* 0x000fe80000000800 */
[----:B-1----:R-:W-:Y:S04]  /*9c00*/  STL [R1+0x3c], R4 ;  /* 0x00003c0401007387 */ /* 0x002fe80000100800 */
[----:B------:R-:W1:Y:S04]  /*9c10*/  LDS R4, [R0+0x20080] ;  /* 0x0200800000047984 */ /* 0x000e680000000800 */
[----:B--2---:R-:W-:Y:S04]  /*9c20*/  STL [R1+0x20], R6 ;  /* 0x0000200601007387 */ /* 0x004fe80000100800 */
[----:B------:R-:W2:Y:S04]  /*9c30*/  LDS R6, [R0+0x21080] ;  /* 0x0210800000067984 */ /* 0x000ea80000000800 */
[----:B---3--:R-:W-:Y:S04]  /*9c40*/  STL [R1+0x28], R5 ;  /* 0x0000280501007387 */ /* 0x008fe80000100800 */
[----:B------:R-:W3:Y:S04]  /*9c50*/  LDS R5, [R2+0x20100] ;  /* 0x0201000002057984 */ /* 0x000ee80000000800 */
        /* <DEDUP_REMOVED lines=12> */
[----:B-1----:R-:W-:Y:S04]  /*9d20*/  STL [R1], R4 ;  /* 0x0000000401007387 */ /* 0x002fe80000100800 */
[----:B------:R-:W1:Y:S04]  /*9d30*/  LDS R4, [R0+0x21180] ;  /* 0x0211800000047984 */ /* 0x000e680000000800 */
[----:B--2---:R-:W-:Y:S04]  /*9d40*/  STL [R1+0x8], R6 ;  /* 0x0000080601007387 */ /* 0x004fe80000100800 */
[----:B------:R-:W2:Y:S04]  /*9d50*/  LDL.LU.64 R24, [R1+0x3c0] ;  /* 0x0003c00001187983 */ /* 0x000ea80000300a00 */
[----:B---3--:R-:W-:Y:S04]  /*9d60*/  STL [R1+0x4], R5 ;  /* 0x0000040501007387 */ /* 0x008fe80000100800 */
[----:B------:R-:W2:Y:S04]  /*9d70*/  LDL.LU.64 R26, [R1+0x3c8] ;  /* 0x0003c800011a7983 */ /* 0x000ea80000300a00 */
[----:B------:R-:W3:Y:S04]  /*9d80*/  LDS R6, [R2+0x21200] ;  /* 0x0212000002067984 */ /* 0x000ee80000000800 */
[----:B------:R-:W-:Y:S04]  /*9d90*/  LDS R5, [R0+0x20200] ;  /* 0x0202000000057984 */ /* 0x000fe80000000800 */
[----:B-1----:R-:W-:Y:S04]  /*9da0*/  STL [R1+0xc], R4 ;  /* 0x00000c0401007387 */ /* 0x002fe80000100800 */
[----:B------:R-:W1:Y:S04]  /*9db0*/  LDS R4, [R2+0x20200] ;  /* 0x0202000002047984 */ /* 0x000e680000000800 */
[----:B---3--:R3:W-:Y:S04]  /*9dc0*/  STL.64 [R1+0x1ab0], R6 ;  /* 0x001ab00601007387 */ /* 0x0087e80000100a00 */
[----:B-1----:R1:W-:Y:S04]  /*9dd0*/  STL.64 [R1+0x1aa8], R4 ;  /* 0x001aa80401007387 */ /* 0x0023e80000100a00 */
[----:B---3--:R-:W3:Y:S04]  /*9de0*/  LDL.64 R6, [R1+0x8] ;  /* 0x0000080001067983 */ /* 0x008ee80000100a00 */
[----:B-1----:R-:W4:Y:S04]  /*9df0*/  LDL.64 R4, [R1] ;  /* 0x0000000001047983 */ /* 0x002f280000100a00 */
[----:B---3--:R1:W-:Y:S04]  /*9e00*/  STL.64 [R1+0x1ac8], R6 ;  /* 0x001ac80601007387 */ /* 0x0083e80000100a00 */
[----:B----4-:R3:W-:Y:S04]  /*9e10*/  STL.64 [R1+0x1ac0], R4 ;  /* 0x001ac00401007387 */ /* 0x0107e80000100a00 */
[----:B-1----:R-:W4:Y:S04]  /*9e20*/  LDL.64 R6, [R1+0x18] ;  /* 0x0000180001067983 */ /* 0x002f280000100a00 */
[----:B---3--:R-:W3:Y:S04]  /*9e30*/  LDL.64 R4, [R1+0x10] ;  /* 0x0000100001047983 */ /* 0x008ee80000100a00 */
[----:B----4-:R1:W-:Y:S04]  /*9e40*/  STL.64 [R1+0x1ae8], R6 ;  /* 0x001ae80601007387 */ /* 0x0103e80000100a00 */
[----:B---3--:R3:W-:Y:S04]  /*9e50*/  STL.64 [R1+0x1ae0], R4 ;  /* 0x001ae00401007387 */ /* 0x0087e80000100a00 */
[----:B-1----:R-:W4:Y:S04]  /*9e60*/  LDL.64 R6, [R1+0x28] ;  /* 0x0000280001067983 */ /* 0x002f280000100a00 */
[----:B---3--:R-:W4:Y:S04]  /*9e70*/  LDL.64 R4, [R1+0x20] ;  /* 0x0000200001047983 */ /* 0x008f280000100a00 */
[----:B------:R1:W-:Y:S04]  /*9e80*/  STL.64 [R1+0x1aa0], R10 ;  /* 0x001aa00a01007387 */ /* 0x0003e80000100a00 */
[----:B------:R3:W-:Y:S04]  /*9e90*/  STL.64 [R1+0x1a98], R8 ;  /* 0x001a980801007387 */ /* 0x0007e80000100a00 */
[----:B-1----:R-:W2:Y:S04]  /*9ea0*/  LDL.64 R10, [R1+0x38] ;  /* 0x00003800010a7983 */ /* 0x002ea80000100a00 */
[----:B---3--:R-:W2:Y:S04]  /*9eb0*/  LDL.64 R8, [R1+0x30] ;  /* 0x0000300001087983 */ /* 0x008ea80000100a00 */
[----:B------:R-:W-:Y:S04]  /*9ec0*/  STL [R1+0x1a80], R12 ;  /* 0x001a800c01007387 */ /* 0x000fe80000100800 */
[----:B------:R-:W-:Y:S04]  /*9ed0*/  STL [R1+0x1a84], R14 ;  /* 0x001a840e01007387 */ /* 0x000fe80000100800 */
[----:B------:R-:W-:Y:S04]  /*9ee0*/  STL [R1+0x1710], R2 ;  /* 0x0017100201007387 */ /* 0x000fe80000100800 */
[----:B------:R1:W-:Y:S04]  /*9ef0*/  STL.64 [R1+0x40], R20 ;  /* 0x0000401401007387 */ /* 0x0003e80000100a00 */
[----:B------:R3:W-:Y:S04]  /*9f00*/  STL.64 [R1+0x48], R22 ;  /* 0x0000481601007387 */ /* 0x0007e80000100a00 */
[----:B-1----:R-:W4:Y:S04]  /*9f10*/  LDL.LU.64 R20, [R1+0x240] ;  /* 0x0002400001147983 */ /* 0x002f280000300a00 */
[----:B---3--:R-:W4:Y:S04]  /*9f20*/  LDL.LU.64 R22, [R1+0x248] ;  /* 0x0002480001167983 */ /* 0x008f280000300a00 */
[----:B------:R-:W-:Y:S04]  /*9f30*/  STL.64 [R1+0x1a90], R18 ;  /* 0x001a901201007387 */ /* 0x000fe80000100a00 */
[----:B------:R1:W-:Y:S04]  /*9f40*/  STL.64 [R1+0x1a88], R16 ;  /* 0x001a881001007387 */ /* 0x0003e80000100a00 */
[----:B-1----:R-:W2:Y:S04]  /*9f50*/  LDL.LU.64 R16, [R1+0x40] ;  /* 0x0000400001107983 */ /* 0x002ea80000300a00 */
[----:B------:R-:W-:Y:S01]  /*9f60*/  STL [R1+0x1714], R0 ;  /* 0x0017140001007387 */ /* 0x000fe20000100800 */
[----:B--2---:R-:W-:Y:S11]  /*9f70*/  HMMA.1688.F32.TF32 R24, R8, R16, R24 ;  /* 0x000000100818723c */ /* 0x004ff60000081018 */
[----:B------:R-:W-:Y:S11]  /*9f80*/  @!UPT UIADD3 URZ, URZ, URZ, URZ ;  /* 0x0000003f3f3ff290 */ /* 0x000ff6000fffe03f */
[----:B------:R-:W-:Y:S01]  /*9f90*/  @!UPT UIADD3 URZ, URZ, URZ, URZ ;  /* 0x0000003f3f3ff290 */ /* 0x000fe2000fffe03f */
[----:B------:R-:W-:Y:S04]  /*9fa0*/  STL.64 [R1+0x250], R24 ;  /* 0x0002501801007387 */ /* 0x000fe80000100a00 */
[----:B------:R1:W-:Y:S02]  /*9fb0*/  STL.64 [R1+0x258], R26 ;  /* 0x0002581a01007387 */ /* 0x0003e40000100a00 */
[----:B-1----:R-:W-:Y:S02]  /*9fc0*/  IMAD.MOV.U32 R27, RZ, RZ, R10 ;  /* 0x000000ffff1b7224 */ /* 0x002fe400078e000a */
[----:B------:R-:W-:-:S05]  /*9fd0*/  IMAD.MOV.U32 R26, RZ, RZ, R11 ;  /* 0x000000ffff1a7224 */ /* 0x000fca00078e000b */
[----:B------:R1:W-:Y:S04]  /*9fe0*/  STL.64 [R1+0x1ab8], R26 ;  /* 0x001ab81a01007387 */ /* 0x0003e80000100a00 */
[----:B------:R-:W2:Y:S04]  /*9ff0*/  LDL.LU.64 R24, [R1+0x110] ;  /* 0x0001100001187983 */ /* 0x000ea80000300a00 */
[----:B-1----:R-:W3:Y:S01]  /*a000*/  LDL.LU.64 R26, [R1+0x118] ;  /* 0x00011800011a7983 */ /* 0x002ee20000300a00 */
[----:B----4-:R-:W-:Y:S01]  /*a010*/  HMMA.1688.F32.TF32 R20, R4, R16, R20 ;  /* 0x000000100414723c */ /* 0x010fe20000081014 */
[----:B------:R-:W-:-:S02]  /*a020*/  IMAD.MOV.U32 R29, RZ, RZ, R8 ;  /* 0x000000ffff1d7224 */ /* 0x000fc400078e0008 */
[----:B------:R-:W-:Y:S02]  /*a030*/  IMAD.MOV.U32 R28, RZ, RZ, R9 ;  /* 0x000000ffff1c7224 */ /* 0x000fe400078e0009 */
[----:B------:R-:W-:Y:S02]  /*a040*/  IMAD.MOV.U32 R14, RZ, RZ, R4 ;  /* 0x000000ffff0e7224 */ /* 0x000fe400078e0004 */
[----:B------:R-:W-:Y:S01]  /*a050*/  IMAD.MOV.U32 R12, RZ, RZ, R5 ;  /* 0x000000ffff0c7224 */ /* 0x000fe200078e0005 */
[----:B---3--:R-:W-:Y:S04]  /*a060*/  STL.64 [R1+0x1ad8], R26 ;  /* 0x001ad81a01007387 */ /* 0x008fe80000100a00 */
[----:B--2---:R1:W-:Y:S04]  /*a070*/  STL.64 [R1+0x1ad0], R24 ;  /* 0x001ad01801007387 */ /* 0x0043e80000100a00 */
[----:B-1----:R-:W2:Y:S04]  /*a080*/  LDL.LU.64 R24, [R1+0x150] ;  /* 0x0001500001187983 */ /* 0x002ea80000300a00 */
[----:B------:R-:W2:Y:S04]  /*a090*/  LDL.LU.64 R26, [R1+0x158] ;  /* 0x00015800011a7983 */ /* 0x000ea80000300a00 */
[----:B------:R-:W3:Y:S04]  /*a0a0*/  LDL.LU.64 R8, [R1+0xf0] ;  /* 0x0000f00001087983 */ /* 0x000ee80000300a00 */
[----:B------:R-:W3:Y:S04]  /*a0b0*/  LDL.LU.64 R10, [R1+0xf8] ;  /* 0x0000f800010a7983 */ /* 0x000ee80000300a00 */
[----:B------:R1:W-:Y:S04]  /*a0c0*/  STL.64 [R1+0x240], R20 ;  /* 0x0002401401007387 */ /* 0x0003e80000100a00 */
[----:B------:R4:W-:Y:S01]  /*a0d0*/  STL.64 [R1+0x248], R22 ;  /* 0x0002481601007387 */ /* 0x0009e20000100a00 */
[----:B-1----:R-:W-:-:S02]  /*a0e0*/  IMAD.MOV.U32 R20, RZ, RZ, R6 ;  /* 0x000000ffff147224 */ /* 0x002fc400078e0006 */
[----:B------:R-:W-:Y:S02]  /*a0f0*/  IMAD.MOV.U32 R21, RZ, RZ, R7 ;  /* 0x000000ffff157224 */ /* 0x000fe400078e0007 */
[----:B------:R-:W2:Y:S04]  /*a100*/  LDL.LU.64 R6, [R1+0x1ae8] ;  /* 0x001ae80001067983 */ /* 0x000ea80000300a00 */
[----:B------:R-:W2:Y:S02]  /*a110*/  LDL.LU.64 R4, [R1+0x1ae0] ;  /* 0x001ae00001047983 */ /* 0x000ea40000300a00 */
[----:B--2---:R-:W-:Y:S01]  /*a120*/  HMMA.1688.F32.TF32 R24, R4, R16, R24 ;  /* 0x000000100418723c */ /* 0x004fe20000081018 */
[----:B------:R-:W-:Y:S02]  /*a130*/  IMAD.MOV.U32 R19, RZ, RZ, R6 ;  /* 0x000000ffff137224 */ /* 0x000fe400078e0006 */
[----:B------:R-:W-:-:S02]  /*a140*/  IMAD.MOV.U32 R18, RZ, RZ, R7 ;  /* 0x000000ffff127224 */ /* 0x000fc400078e0007 */
[----:B----4-:R-:W-:Y:S02]  /*a150*/  IMAD.MOV.U32 R23, RZ, RZ, R4 ;  /* 0x000000ffff177224 */ /* 0x010fe400078e0004 */
[----:B------:R-:W-:Y:S11]  /*a160*/  IMAD.MOV.U32 R22, RZ, RZ, R5 ;  /* 0x000000ffff167224 */ /* 0x000ff600078e0005 */
[----:B------:R-:W-:Y:S05]  /*a170*/  @!UPT UIADD3 URZ, URZ, URZ, URZ ;  /* 0x0000003f3f3ff290 */ /* 0x000fea000fffe03f */
[----:B------:R-:W-:Y:S04]  /*a180*/  STL.64 [R1+0x230], R24 ;  /* 0x0002301801007387 */ /* 0x000fe80000100a00 */
[----:B------:R1:W-:Y:S04]  /*a190*/  STL.64 [R1+0x238], R26 ;  /* 0x0002381a01007387 */ /* 0x0003e80000100a00 */
[----:B-1----:R-:W2:Y:S04]  /*a1a0*/  LDL.LU.64 R26, [R1+0x1ad8] ;  /* 0x001ad800011a7983 */ /* 0x002ea80000300a00 */
[----:B------:R-:W2:Y:S04]  /*a1b0*/  LDL.LU.64 R24, [R1+0x1ad0] ;  /* 0x001ad00001187983 */ /* 0x000ea80000300a00 */
[----:B------:R-:W2:Y:S04]  /*a1c0*/  LDL.LU.64 R6, [R1+0x1ac8] ;  /* 0x001ac80001067983 */ /* 0x000ea80000300a00 */
[----:B------:R-:W2:Y:S02]  /*a1d0*/  LDL.LU.64 R4, [R1+0x1ac0] ;  /* 0x001ac00001047983 */ /* 0x000ea40000300a00 */
[----:B--2---:R-:W-:Y:S01]  /*a1e0*/  HMMA.1688.F32.TF32 R24, R4, R16, R24 ;  /* 0x000000100418723c */ /* 0x004fe20000081018 */
[----:B------:R-:W-:-:S02]  /*a1f0*/  IMAD.MOV.U32 R2, RZ, RZ, R6 ;  /* 0x000000ffff027224 */ /* 0x000fc400078e0006 */
[----:B------:R-:W-:Y:S11]  /*a200*/  IMAD.MOV.U32 R0, RZ, RZ, R7 ;  /* 0x000000ffff007224 */ /* 0x000ff600078e0007 */
[----:B------:R-:W-:Y:S09]  /*a210*/  @!UPT UIADD3 URZ, URZ, URZ, URZ ;  /* 0x0000003f3f3ff290 */ /* 0x000ff2000fffe03f */
[----:B------:R1:W-:Y:S04]  /*a220*/  STL.64 [R1+0x220], R24 ;  /* 0x0002201801007387 */ /* 0x0003e80000100a00 */
[----:B------:R2:W-:Y:S01]  /*a230*/  STL.64 [R1+0x228], R26 ;  /* 0x0002281a01007387 */ /* 0x0005e20000100a00 */
[----:B-1----:R-:W-:Y:S02]  /*a240*/  IMAD.MOV.U32 R25, RZ, RZ, R4 ;  /* 0x000000ffff197224 */ /* 0x002fe400078e0004 */
[----:B------:R-:W-:Y:S01]  /*a250*/  IMAD.MOV.U32 R24, RZ, RZ, R5 ;  /* 0x000000ffff187224 */ /* 0x000fe200078e0005 */
[----:B--2---:R-:W2:Y:S04]  /*a260*/  LDL.LU.64 R26, [R1+0x1ab8] ;  /* 0x001ab800011a7983 */ /* 0x004ea80000300a00 */
[----:B------:R-:W3:Y:S04]  /*a270*/  LDL.LU.64 R6, [R1+0x1ab0] ;  /* 0x001ab00001067983 */ /* 0x000ee80000300a00 */
[----:B------:R-:W3:Y:S02]  /*a280*/  LDL.LU.64 R4, [R1+0x1aa8] ;  /* 0x001aa80001047983 */ /* 0x000ee40000300a00 */
[----:B---3--:R-:W-:Y:S11]  /*a290*/  HMMA.1688.F32.TF32 R8, R4, R16, R8 ;  /* 0x000000100408723c */ /* 0x008ff60000081008 */
[----:B------:R-:W-:Y:S11]  /*a2a0*/  @!UPT UIADD3 URZ, URZ, URZ, URZ ;  /* 0x0000003f3f3ff290 */ /* 0x000ff6000fffe03f */
[----:B------:R-:W-:Y:S01]  /*a2b0*/  @!UPT UIADD3 URZ, URZ, URZ, URZ ;  /* 0x0000003f3f3ff290 */ /* 0x000fe2000fffe03f */
[----:B------:R-:W-:Y:S04]  /*a2c0*/  STL.64 [R1+0x2c0], R8 ;  /* 0x0002c00801007387 */ /* 0x000fe80000100a00 */
[----:B------:R1:W-:Y:S04]  /*a2d0*/  STL.64 [R1+0x2c8], R10 ;  /* 0x0002c80a01007387 */ /* 0x0003e80000100a00 */
[----:B-1----:R-:W3:Y:S04]  /*a2e0*/  LDL.LU.64 R10, [R1+0x1aa0] ;  /* 0x001aa000010a7983 */ /* 0x002ee80000300a00 */
[----:B------:R-:W3:Y:S04]  /*a2f0*/  LDL.LU.64 R8, [R1+0x1a98] ;  /* 0x001a980001087983 */ /* 0x000ee80000300a00 */
[----:B------:R1:W-:Y:S04]  /*a300*/  STL.64 [R1+0x1a08], R6 ;  /* 0x001a080601007387 */ /* 0x0003e80000100a00 */
[----:B------:R4:W-:Y:S01]  /*a310*/  STL.64 [R1+0x1a00], R4 ;  /* 0x001a000401007387 */ /* 0x0009e20000100a00 */
[----:B-1----:R-:W-:-:S02]  /*a320*/  IMAD.MOV.U32 R6, RZ, RZ, R19 ;  /* 0x000000ffff067224 */ /* 0x002fc400078e0013 */
[----:B------:R-:W-:Y:S02]  /*a330*/  IMAD.MOV.U32 R7, RZ, RZ, R18 ;  /* 0x000000ffff077224 */ /* 0x000fe400078e0012 */
[----:B----4-:R-:W-:Y:S02]  /*a340*/  IMAD.MOV.U32 R4, RZ, RZ, R23 ;  /* 0x000000ffff047224 */ /* 0x010fe400078e0017 */
[----:B------:R-:W-:Y:S01]  /*a350*/  IMAD.MOV.U32 R5, RZ, RZ, R22 ;  /* 0x000000ffff057224 */ /* 0x000fe200078e0016 */
[----:B------:R-:W-:Y:S04]  /*a360*/  STL.64 [R1+0x1a28], R6 ;  /* 0x001a280601007387 */ /* 0x000fe80000100a00 */
[----:B------:R1:W-:Y:S04]  /*a370*/  STL.64 [R1+0x1a20], R4 ;  /* 0x001a200401007387 */ /* 0x0003e80000100a00 */
[----:B-1----:R-:W3:Y:S04]  /*a380*/  LDL.LU.64 R4, [R1+0xb0] ;  /* 0x0000b00001047983 */ /* 0x002ee80000300a00 */
[----:B------:R-:W3:Y:S01]  /*a390*/  LDL.LU.64 R6, [R1+0xb8] ;  /* 0x0000b80001067983 */ /* 0x000ee20000300a00 */
[----:B------:R-:W-:-:S02]  /*a3a0*/  IMAD.MOV.U32 R22, RZ, RZ, R16 ;  /* 0x000000ffff167224 */ /* 0x000fc400078e0010 */
[----:B------:R-:W-:Y:S01]  /*a3b0*/  IMAD.MOV.U32 R23, RZ, RZ, R17 ;  /* 0x000000ffff177224 */ /* 0x000fe200078e0011 */
[----:B---3--:R-:W-:Y:S11]  /*a3c0*/  HMMA.1688.F32.TF32 R4, R8, R16, R4 ;  /* 0x000000100804723c */ /* 0x008ff60000081004 */
[----:B------:R-:W-:Y:S11]  /*a3d0*/  @!UPT UIADD3 URZ, URZ, URZ, URZ ;  /* 0x0000003f3f3ff290 */ /* 0x000ff6000fffe03f */
[----:B------:R-:W-:Y:S01]  /*a3e0*/  @!UPT UIADD3 URZ, URZ, URZ, URZ ;  /* 0x0000003f3f3ff290 */ /* 0x000fe2000fffe03f */
[----:B------:R1:W-:Y:S04]  /*a3f0*/  STL.64 [R1+0x360], R4 ;  /* 0x0003600401007387 */ /* 0x0003e80000100a00 */
[----:B------:R3:W-:Y:S04]  /*a400*/  STL.64 [R1+0x368], R6 ;  /* 0x0003680601007387 */ /* 0x0007e80000100a00 */
[----:B------:R-:W4:Y:S04]  /*a410*/  LDL.LU.64 R18, [R1+0x1a90] ;  /* 0x001a900001127983 */ /* 0x000f280000300a00 */
[----:B------:R-:W4:Y:S01]  /*a420*/  LDL.LU.64 R16, [R1+0x1a88] ;  /* 0x001a880001107983 */ /* 0x000f220000300a00 */
[----:B-1----:R-:W-:-:S02]  /*a430*/  IMAD.MOV.U32 R4, RZ, RZ, R14 ;  /* 0x000000ffff047224 */ /* 0x002fc400078e000e */
[----:B------:R-:W-:Y:S01]  /*a440*/  IMAD.MOV.U32 R5, RZ, RZ, R12 ;  /* 0x000000ffff057224 */ /* 0x000fe200078e000c */
[----:B------:R-:W2:Y:S01]  /*a450*/  LDL.LU R14, [R1+0x1a84] ;  /* 0x001a8400010e7983 */ /* 0x000ea20000300800 */
[----:B---3--:R-:W-:Y:S02]  /*a460*/  IMAD.MOV.U32 R6, RZ, RZ, R20 ;  /* 0x000000ffff067224 */ /* 0x008fe400078e0014 */
[----:B------:R-:W-:Y:S01]  /*a470*/  IMAD.MOV.U32 R7, RZ, RZ, R21 ;  /* 0x000000ffff077224 */ /* 0x000fe200078e0015 */
[----:B------:R-:W2:Y:S04]  /*a480*/  LDL.LU R12, [R1+0x1a80] ;  /* 0x001a8000010c7983 */ /* 0x000ea80000300800 */
[----:B------:R-:W4:Y:S04]  /*a490*/  LDL.LU R20, [R1+0x1a7c] ;  /* 0x001a7c0001147983 */ /* 0x000f280000300800 */
[----:B------:R-:W4:Y:S04]  /*a4a0*/  LDL.LU R21, [R1+0x1a78] ;  /* 0x001a780001157983 */ /* 0x000f280000300800 */
[----:B------:R-:W-:Y:S04]  /*a4b0*/  STL.64 [R1+0x1a48], R6 ;  /* 0x001a480601007387 */ /* 0x000fe80000100a00 */
[----:B------:R1:W-:Y:S04]  /*a4c0*/  STL.64 [R1+0x1a40], R4 ;  /* 0x001a400401007387 */ /* 0x0003e80000100a00 */
[----:B-1----:R-:W2:Y:S04]  /*a4d0*/  LDL.LU.64 R4, [R1+0xa0] ;  /* 0x0000a00001047983 */ /* 0x002ea80000300a00 */
[----:B------:R-:W2:Y:S04]  /*a4e0*/  LDL.LU.64 R6, [R1+0xa8] ;  /* 0x0000a80001067983 */ /* 0x000ea80000300a00 */
[----:B------:R-:W-:Y:S04]  /*a4f0*/  STL.64 [R1+0x1a18], R10 ;  /* 0x001a180a01007387 */ /* 0x000fe80000100a00 */
[----:B------:R1:W-:Y:S02]  /*a500*/  STL.64 [R1+0x1a10], R8 ;  /* 0x001a100801007387 */ /* 0x0003e40000100a00 */
[----:B-1----:R-:W-:-:S02]  /*a510*/  IMAD.MOV.U32 R8, RZ, RZ, R22 ;  /* 0x000000ffff087224 */ /* 0x002fc400078e0016 */
[----:B------:R-:W-:Y:S01]  /*a520*/  IMAD.MOV.U32 R9, RZ, RZ, R23 ;  /* 0x000000ffff097224 */ /* 0x000fe200078e0017 */
[----:B------:R-:W4:Y:S04]  /*a530*/  LDL.LU R22, [R1+0x1a74] ;  /* 0x001a740001167983 */ /* 0x000f280000300800 */
[----:B------:R-:W4:Y:S02]  /*a540*/  LDL.LU R23, [R1+0x1a70] ;  /* 0x001a700001177983 */ /* 0x000f240000300800 */
[----:B--2---:R-:W-:Y:S11]  /*a550*/  HMMA.1688.F32.TF32 R4, R12, R8, R4 ;  /* 0x000000080c04723c */ /* 0x004ff60000081004 */
[----:B------:R-:W-:Y:S11]  /*a560*/  @!UPT UIADD3 URZ, URZ, URZ, URZ ;  /* 0x0000003f3f3ff290 */ /* 0x000ff6000fffe03f */
[----:B------:R-:W-:Y:S01]  /*a570*/  @!UPT UIADD3 URZ, URZ, URZ, URZ ;  /* 0x0000003f3f3ff290 */ /* 0x000fe2000fffe03f */
[----:B------:R1:W-:Y:S04]  /*a580*/  STL.64 [R1+0x3d0], R4 ;  /* 0x0003d00401007387 */ /* 0x0003e80000100a00 */
[----:B------:R2:W-:Y:S01]  /*a590*/  STL.64 [R1+0x3d8], R6 ;  /* 0x0003d80601007387 */ /* 0x0005e20000100a00 */
[----:B-1----:R-:W-:Y:S02]  /*a5a0*/  IMAD.MOV.U32 R4, RZ, RZ, R29 ;  /* 0x000000ffff047224 */ /* 0x002fe400078e001d */
[----:B------:R-:W-:Y:S02]  /*a5b0*/  IMAD.MOV.U32 R5, RZ, RZ, R28 ;  /* 0x000000ffff057224 */ /* 0x000fe400078e001c */
[----:B--2---:R-:W-:Y:S02]  /*a5c0*/  IMAD.MOV.U32 R6, RZ, RZ, R27 ;  /* 0x000000ffff067224 */ /* 0x004fe400078e001b */
[----:B------:R-:W-:-:S05]  /*a5d0*/  IMAD.MOV.U32 R7, RZ, RZ, R26 ;  /* 0x000000ffff077224 */ /* 0x000fca00078e001a */
[----:B------:R-:W-:Y:S04]  /*a5e0*/  STL.64 [R1+0x1a68], R6 ;  /* 0x001a680601007387 */ /* 0x000fe80000100a00 */
[----:B------:R-:W-:Y:S04]  /*a5f0*/  STL.64 [R1+0x1a60], R4 ;  /* 0x001a600401007387 */ /* 0x000fe80000100a00 */
[----:B------:R-:W-:Y:S04]  /*a600*/  STL.64 [R1+0x19f8], R14 ;  /* 0x0019f80e01007387 */ /* 0x000fe80000100a00 */
[----:B------:R1:W-:Y:S04]  /*a610*/  STL.64 [R1+0x19f0], R12 ;  /* 0x0019f00c01007387 */ /* 0x0003e80000100a00 */
[----:B-1----:R-:W2:Y:S04]  /*a620*/  LDL.LU.64 R12, [R1+0x140] ;  /* 0x00014000010c7983 */ /* 0x002ea80000300a00 */
[----:B------:R-:W3:Y:S01]  /*a630*/  LDL.LU.64 R14, [R1+0x148] ;  /* 0x00014800010e7983 */ /* 0x000ee20000300a00 */
[----:B----4-:R-:W-:Y:S03]  /*a640*/  HMMA.1688.F32.TF32 R4, R16, R8, R20 ;  /* 0x000000081004723c */ /* 0x010fe60000081014 */
[----:B------:R-:W1:Y:S11]  /*a650*/  LDSM.16.M88.4 R20, [R3+0x2000] ;  /* 0x002000000314783b */ /* 0x000e760000000200 */
[----:B------:R-:W-:Y:S09]  /*a660*/  @!UPT UIADD3 URZ, URZ, URZ, URZ ;  /* 0x0000003f3f3ff290 */ /* 0x000ff2000fffe03f */
[----:B------:R-:W-:Y:S04]  /*a670*/  STL.64 [R1+0x4f0], R4 ;  /* 0x0004f00401007387 */ /* 0x000fe80000100a00 */
[----:B------:R-:W-:Y:S04]  /*a680*/  STL.64 [R1+0x4f8], R6 ;  /* 0x0004f80601007387 */ /* 0x000fe80000100a00 */
[----:B------:R-:W-:Y:S04]  /*a690*/  LDSM.16.M88.4 R4, [R3+0x6000] ;  /* 0x006000000304783b */ /* 0x000fe80000000200 */
[----:B---3--:R-:W-:Y:S04]  /*a6a0*/  STL.64 [R1+0x1a38], R14 ;  /* 0x001a380e01007387 */ /* 0x008fe80000100a00 */
[----:B--2---:R-:W-:Y:S04]  /*a6b0*/  STL.64 [R1+0x1a30], R12 ;  /* 0x001a300c01007387 */ /* 0x004fe80000100a00 */
[----:B------:R-:W-:Y:S04]  /*a6c0*/  STL.64 [R1+0x19e8], R18 ;  /* 0x0019e81201007387 */ /* 0x000fe80000100a00 */
[----:B------:R2:W-:Y:S02]  /*a6d0*/  STL.64 [R1+0x19e0], R16 ;  /* 0x0019e01001007387 */ /* 0x0005e40000100a00 */
[----:B--2---:R-:W-:-:S02]  /*a6e0*/  IMAD.MOV.U32 R16, RZ, RZ, R25 ;  /* 0x000000ffff107224 */ /* 0x004fc400078e0019 */
[----:B------:R-:W-:Y:S02]  /*a6f0*/  IMAD.MOV.U32 R17, RZ, RZ, R24 ;  /* 0x000000ffff117224 */ /* 0x000fe400078e0018 */
[----:B------:R-:W2:Y:S01]  /*a700*/  LDSM.16.M88.4 R24, [R3+0x4000] ;  /* 0x004000000318783b */ /* 0x000ea20000000200 */
[----:B------:R-:W-:Y:S02]  /*a710*/  IMAD.MOV.U32 R18, RZ, RZ, R2 ;  /* 0x000000ffff127224 */ /* 0x000fe400078e0002 */
[----:B------:R-:W-:-:S05]  /*a720*/  IMAD.MOV.U32 R19, RZ, RZ, R0 ;  /* 0x000000ffff137224 */ /* 0x000fca00078e0000 */
[----:B------:R-:W-:Y:S04]  /*a730*/  STL.64 [R1+0x1a58], R18 ;  /* 0x001a581201007387 */ /* 0x000fe80000100a00 */
[----:B------:R3:W-:Y:S04]  /*a740*/  STL.64 [R1+0x1a50], R16 ;  /* 0x001a501001007387 */ /* 0x0007e80000100a00 */
[----:B---3--:R-:W3:Y:S04]  /*a750*/  LDL.LU.64 R16, [R1+0x4a0] ;  /* 0x0004a00001107983 */ /* 0x008ee80000300a00 */
[----:B------:R-:W3:Y:S04]  /*a760*/  LDL.LU.64 R18, [R1+0x4a8] ;  /* 0x0004a80001127983 */ /* 0x000ee80000300a00 */
[----:B------:R-:W4:Y:S04]  /*a770*/  LDL.LU.64 R12, [R1+0x350] ;  /* 0x00035000010c7983 */ /* 0x000f280000300a00 */
[----:B------:R-:W4:Y:S04]  /*a780*/  LDL.LU.64 R14, [R1+0x358] ;  /* 0x00035800010e7983 */ /* 0x000f280000300a00 */
[----:B------:R-:W3:Y:S04]  /*a790*/  LDL.LU.64 R8, [R1+0x330] ;  /* 0x0003300001087983 */ /* 0x000ee80000300a00 */
[----:B------:R-:W3:Y:S04]  /*a7a0*/  LDL.LU.64 R10, [R1+0x338] ;  /* 0x00033800010a7983 */ /* 0x000ee80000300a00 */
[----:B-1----:R-:W-:Y:S04]  /*a7b0*/  STL [R1+0x1730], R22 ;  /* 0x0017301601007387 */ /* 0x002fe80000100800 */
[----:B------:R-:W-:Y:S04]  /*a7c0*/  STL [R1+0x1718], R23 ;  /* 0x0017181701007387 */ /* 0x000fe80000100800 */
[----:B--2---:R-:W-:Y:S04]  /*a7d0*/  STL [R1+0x196c], R26 ;  /* 0x00196c1a01007387 */ /* 0x004fe80000100800 */
[----:B------:R-:W-:Y:S04]  /*a7e0*/  STL [R1+0x1968], R27 ;  /* 0x0019681b01007387 */ /* 0x000fe80000100800 */
[----:B------:R1:W-:Y:S04]  /*a7f0*/  STL.64 [R1+0x19d8], R24 ;  /* 0x0019d81801007387 */ /* 0x0003e80000100a00 */
[----:B-1----:R-:W2:Y:S04]  /*a800*/  LDL.LU.64 R24, [R1+0x2b0] ;  /* 0x0002b00001187983 */ /* 0x002ea80000300a00 */
[----:B------:R-:W2:Y:S04]  /*a810*/  LDL.LU.64 R26, [R1+0x2b8] ;  /* 0x0002b800011a7983 */ /* 0x000ea80000300a00 */
[----:B------:R-:W-:Y:S04]  /*a820*/  STL.64 [R1+0xa0], R4 ;  /* 0x0000a00401007387 */ /* 0x000fe80000100a00 */
[----:B------:R-:W-:Y:S04]  /*a830*/  STL.64 [R1+0xa8], R6 ;  /* 0x0000a80601007387 */ /* 0x000fe80000100a00 */
[----:B------:R-:W1:Y:S04]  /*a840*/  LDSM.16.M88.4 R4, [R3+0x8000] ;  /* 0x008000000304783b */ /* 0x000e680000000200 */
[----:B-1----:R-:W-:Y:S01]  /*a850*/  STL [R1+0x80], R4 ;  /* 0x0000800401007387 */ /* 0x002fe20000100800 */
[----:B------:R-:W-:-:S03]  /*a860*/  IMAD.MOV.U32 R29, RZ, RZ, R5 ;  /* 0x000000ffff1d7224 */ /* 0x000fc600078e0005 */
[----:B------:R1:W-:Y:S04]  /*a870*/  STL.64 [R1+0x88], R6 ;  /* 0x0000880601007387 */ /* 0x0003e80000100a00 */
[----:B-1----:R-:W3:Y:S04]  /*a880*/  LDL.LU.64 R6, [R1+0x1a68] ;  /* 0x001a680001067983 */ /* 0x002ee80000300a00 */
[----:B------:R-:W3:Y:S04]  /*a890*/  LDL.LU.64 R4, [R1+0x1a60] ;  /* 0x001a600001047983 */ /* 0x000ee80000300a00 */
[----:B------:R-:W-:Y:S04]  /*a8a0*/  STL [R1+0x1970], R29 ;  /* 0x0019701d01007387 */ /* 0x000fe80000100800 */
[----:B------:R-:W-:Y:S01]  /*a8b0*/  STL [R1+0x1840], R3 ;  /* 0x0018400301007387 */ /* 0x000fe20000100800 */
[-C--:B---3--:R-:W-:Y:S03]  /*a8c0*/  HMMA.1688.F32.TF32 R4, R4, R20.reuse, R16 ;  /* 0x000000140404723c */ /* 0x088fe60000081010 */
[----:B------:R-:W2:Y:S04]  /*a8d0*/  LDL.LU.64 R18, [R1+0x1a58] ;  /* 0x001a580001127983 */ /* 0x000ea80000300a00 */
[----:B------:R-:W2:Y:S11]  /*a8e0*/  LDL.LU.64 R16, [R1+0x1a50] ;  /* 0x001a500001107983 */ /* 0x000eb60000300a00 */
[----:B------:R-:W-:Y:S05]  /*a8f0*/  @!UPT UIADD3 URZ, URZ, URZ, URZ ;  /* 0x0000003f3f3ff290 */ /* 0x000fea000fffe03f */
[----:B------:R-:W-:Y:S04]  /*a900*/  STL.64 [R1+0x200], R4 ;  /* 0x0002000401007387 */ /* 0x000fe80000100a00 */
[----:B------:R1:W-:Y:S04]  /*a910*/  STL.64 [R1+0x208], R6 ;  /* 0x0002080601007387 */ /* 0x0003e80000100a00 */
[----:B-1----:R-:W4:Y:S04]  /*a920*/  LDL.LU.64 R6, [R1+0x1a48] ;  /* 0x001a480001067983 */ /* 0x002f280000300a00 */
[----:B------:R-:W4:Y:S02]  /*a930*/  LDL.LU.64 R4, [R1+0x1a40] ;  /* 0x001a400001047983 */ /* 0x000f240000300a00 */
[-C--:B----4-:R-:W-:Y:S02]  /*a940*/  HMMA.1688.F32.TF32 R4, R4, R20.reuse, R12 ;  /* 0x000000140404723c */ /* 0x090fe4000008100c */
[----:B------:R-:W3:Y:S04]  /*a950*/  LDL.LU.64 R14, [R1+0x1a38] ;  /* 0x001a3800010e7983 */ /* 0x000ee80000300a00 */
[----:B------:R-:W3:Y:S11]  /*a960*/  LDL.LU.64 R12, [R1+0x1a30] ;  /* 0x001a3000010c7983 */ /* 0x000ef60000300a00 */
[----:B------:R-:W-:Y:S06]  /*a970*/  @!UPT UIADD3 URZ, URZ, URZ, URZ ;  /* 0x0000003f3f3ff290 */ /* 0x000fec000fffe03f */
[----:B------:R-:W-:Y:S04]  /*a980*/  STL.64 [R1+0x1f0], R4 ;  /* 0x0001f00401007387 */ /* 0x000fe80000100a00 */
[----:B------:R1:W-:Y:S04]  /*a990*/  STL.64 [R1+0x1f8], R6 ;  /* 0x0001f80601007387 */ /* 0x0003e80000100a00 */
[----:B-1----:R-:W4:Y:S04]  /*a9a0*/  LDL.LU.64 R6, [R1+0x1a28] ;  /* 0x001a280001067983 */ /* 0x002f280000300a00 */
[----:B------:R-:W4:Y:S02]  /*a9b0*/  LDL.LU.64 R4, [R1+0x1a20] ;  /* 0x001a200001047983 */ /* 0x000f240000300a00 */
[-C--:B----4-:R-:W-:Y:S02]  /*a9c0*/  HMMA.1688.F32.TF32 R4, R4, R20.reuse, R8 ;  /* 0x000000140404723c */ /* 0x090fe40000081008 */
[----:B------:R-:W4:Y:S04]  /*a9d0*/  LDL.LU.64 R10, [R1+0x1a18] ;  /* 0x001a1800010a7983 */ /* 0x000f280000300a00 */
[----:B------:R-:W4:Y:S11]  /*a9e0*/  LDL.LU.64 R8, [R1+0x1a10] ;  /* 0x001a100001087983 */ /* 0x000f360000300a00 */
[----:B------:R-:W-:Y:S06]  /*a9f0*/  @!UPT UIADD3 URZ, URZ, URZ, URZ ;  /* 0x0000003f3f3ff290 */ /* 0x000fec000fffe03f */
[----:B------:R-:W-:Y:S04]  /*aa00*/  STL.64 [R1+0x1e0], R4 ;  /* 0x0001e00401007387 */ /* 0x000fe80000100a00 */
[----:B------:R1:W-:Y:S04]  /*aa10*/  STL.64 [R1+0x1e8], R6 ;  /* 0x0001e80601007387 */ /* 0x0003e80000100a00 */
[----:B-1----:R-:W3:Y:S04]  /*aa20*/  LDL.LU.64 R6, [R1+0x1a08] ;  /* 0x001a080001067983 */ /* 0x002ee80000300a00 */
[----:B------:R-:W3:Y:S01]  /*aa30*/  LDL.LU.64 R4, [R1+0x1a00] ;  /* 0x001a000001047983 */ /* 0x000ee20000300a00 */
[-C--:B--2---:R-:W-:Y:S08]  /*aa40*/  HMMA.1688.F32.TF32 R24, R16, R20.reuse, R24 ;  /* 0x000000141018723c */ /* 0x084ff00000081018 */
[-C--:B---3--:R-:W-:Y:S01]  /*aa50*/  HMMA.1688.F32.TF32 R16, R4, R20.reuse, R12 ;  /* 0x000000140410723c */ /* 0x088fe2000008100c */
[----:B------:R-:W4:Y:S11]  /*aa60*/  LDL.LU.64 R12, [R1+0x100] ;  /* 0x00010000010c7983 */ /* 0x000f360000300a00 */
[----:B------:R-:W-:Y:S03]  /*aa70*/  @!UPT UIADD3 URZ, URZ, URZ, URZ ;  /* 0x0000003f3f3ff290 */ /* 0x000fe6000fffe03f */
[----:B------:R-:W-:Y:S04]  /*aa80*/  STL.64 [R1+0x210], R24 ;  /* 0x0002101801007387 */ /* 0x000fe80000100a00 */
[----:B------:R-:W-:Y:S04]  /*aa90*/  STL.64 [R1+0x218], R26 ;  /* 0x0002181a01007387 */ /* 0x000fe80000100a00 */
[----:B------:R-:W4:Y:S04]  /*aaa0*/  LDL.LU.64 R14, [R1+0x108] ;  /* 0x00010800010e7983 */ /* 0x000f280000300a00 */
[----:B------:R1:W-:Y:S04]  /*aab0*/  STL.64 [R1+0x290], R16 ;  /* 0x0002901001007387 */ /* 0x0003e80000100a00 */
[----:B------:R2:W-:Y:S04]  /*aac0*/  STL.64 [R1+0x298], R18 ;  /* 0x0002981201007387 */ /* 0x0005e80000100a00 */
[----:B-1----:R-:W3:Y:S04]  /*aad0*/  LDL.LU.64 R16, [R1+0xc0] ;  /* 0x0000c00001107983 */ /* 0x002ee80000300a00 */
[----:B--2---:R-:W3:Y:S04]  /*aae0*/  LDL.LU.64 R18, [R1+0xc8] ;  /* 0x0000c80001127983 */ /* 0x004ee80000300a00 */
[----:B------:R-:W2:Y:S04]  /*aaf0*/  LDL.LU.64 R24, [R1+0x90] ;  /* 0x0000900001187983 */ /* 0x000ea80000300a00 */
[----:B------:R-:W2:Y:S04]  /*ab00*/  LDL.LU.64 R26, [R1+0x98] ;  /* 0x00009800011a7983 */ /* 0x000ea80000300a00 */
[----:B------:R1:W-:Y:S04]  /*ab10*/  STL.64 [R1+0x1998], R6 ;  /* 0x0019980601007387 */ /* 0x0003e80000100a00 */
[----:B------:R1:W-:Y:S04]  /*ab20*/  STL.64 [R1+0x1990], R4 ;  /* 0x0019900401007387 */ /* 0x0003e80000100a00 */
[----:B-1----:R-:W2:Y:S04]  /*ab30*/  LDL.64 R6, [R1+0x8] ;  /* 0x0000080001067983 */ /* 0x002ea80000100a00 */
[----:B------:R-:W3:Y:S04]  /*ab40*/  LDL.64 R4, [R1] ;  /* 0x0000000001047983 */ /* 0x000ee80000100a00 */
[----:B--2---:R1:W-:Y:S04]  /*ab50*/  STL.64 [R1+0x19b8], R6 ;  /* 0x0019b80601007387 */ /* 0x0043e80000100a00 */
[----:B---3--:R2:W-:Y:S04]  /*ab60*/  STL.64 [R1+0x19b0], R4 ;  /* 0x0019b00401007387 */ /* 0x0085e80000100a00 */
[----:B-1----:R-:W3:Y:S04]  /*ab70*/  LDL.64 R6, [R1+0x18] ;  /* 0x0000180001067983 */ /* 0x002ee80000100a00 */
[----:B--2---:R-:W2:Y:S01]  /*ab80*/  LDL.64 R4, [R1+0x10] ;  /* 0x0000100001047983 */ /* 0x004ea20000100a00 */
[-C--:B----4-:R-:W-:Y:S03]  /*ab90*/  HMMA.1688.F32.TF32 R12, R8, R20.reuse, R12 ;  /* 0x00000014080c723c */ /* 0x090fe6000008100c */
[----:B---3--:R1:W-:Y:S04]  /*aba0*/  STL.64 [R1+0x19c8], R6 ;  /* 0x0019c80601007387 */ /* 0x0083e80000100a00 */
[----:B--2---:R2:W-:Y:S04]  /*abb0*/  STL.64 [R1+0x19c0], R4 ;  /* 0x0019c00401007387 */ /* 0x0045e80000100a00 */
[----:B-1----:R-:W3:Y:S04]  /*abc0*/  LDL.64 R6, [R1+0x28] ;  /* 0x0000280001067983 */ /* 0x002ee80000100a00 */
[----:B--2---:R-:W2:Y:S08]  /*abd0*/  LDL.64 R4, [R1+0x20] ;  /* 0x0000200001047983 */ /* 0x004eb00000100a00 */
[----:B------:R-:W-:Y:S04]  /*abe0*/  STL.64 [R1+0x350], R12 ;  /* 0x0003500c01007387 */ /* 0x000fe80000100a00 */
[----:B------:R1:W-:Y:S04]  /*abf0*/  STL.64 [R1+0x358], R14 ;  /* 0x0003580e01007387 */ /* 0x0003e80000100a00 */
[----:B-1----:R-:W4:Y:S04]  /*ac00*/  LDL.LU.64 R14, [R1+0x19f8] ;  /* 0x0019f800010e7983 */ /* 0x002f280000300a00 */
[----:B------:R-:W4:Y:S04]  /*ac10*/  LDL.LU.64 R12, [R1+0x19f0] ;  /* 0x0019f000010c7983 */ /* 0x000f280000300a00 */
[----:B------:R1:W-:Y:S04]  /*ac20*/  STL.64 [R1+0x1988], R10 ;  /* 0x0019880a01007387 */ /* 0x0003e80000100a00 */
[----:B------:R1:W-:Y:S04]  /*ac30*/  STL.64 [R1+0x1980], R8 ;  /* 0x0019800801007387 */ /* 0x0003e80000100a00 */
[----:B-1----:R-:W2:Y:S04]  /*ac40*/  LDL.64 R10, [R1+0x38] ;  /* 0x00003800010a7983 */ /* 0x002ea80000100a00 */
[----:B------:R-:W2:Y:S01]  /*ac50*/  LDL.64 R8, [R1+0x30] ;  /* 0x0000300001087983 */ /* 0x000ea20000100a00 */
[-C--:B----4-:R-:W-:Y:S11]  /*ac60*/  HMMA.1688.F32.TF32 R16, R12, R20.reuse, R16 ;  /* 0x000000140c10723c */ /* 0x090ff60000081010 */
[----:B------:R-:W-:Y:S11]  /*ac70*/  @!UPT UIADD3 URZ, URZ, URZ, URZ ;  /* 0x0000003f3f3ff290 */ /* 0x000ff6000fffe03f */
[----:B------:R-:W-:Y:S01]  /*ac80*/  @!UPT UIADD3 URZ, URZ, URZ, URZ ;  /* 0x0000003f3f3ff290 */ /* 0x000fe2000fffe03f */
[----:B------:R-:W-:Y:S04]  /*ac90*/  STL.64 [R1+0x3c0], R16 ;  /* 0x0003c01001007387 */ /* 0x000fe80000100a00 */
[----:B------:R1:W-:Y:S04]  /*aca0*/  STL.64 [R1+0x3c8], R18 ;  /* 0x0003c81201007387 */ /* 0x0003e80000100a00 */
[----:B-1----:R-:W4:Y:S04]  /*acb0*/  LDL.LU.64 R18, [R1+0x19e8] ;  /* 0x0019e80001127983 */ /* 0x002f280000300a00 */
[----:B------:R-:W4:Y:S04]  /*acc0*/  LDL.LU.64 R16, [R1+0x19e0] ;  /* 0x0019e00001107983 */ /* 0x000f280000300a00 */
[----:B------:R-:W-:Y:S04]  /*acd0*/  STL [R1+0x1978], R14 ;  /* 0x0019780e01007387 */ /* 0x000fe80000100800 */
[----:B------:R-:W-:Y:S04]  /*ace0*/  STL [R1+0x1974], R15 ;  /* 0x0019740f01007387 */ /* 0x000fe80000100800 */
[----:B------:R1:W-:Y:S04]  /*acf0*/  STL.64 [R1+0x19d0], R12 ;  /* 0x0019d00c01007387 */ /* 0x0003e80000100a00 */
[----:B-1----:R-:W2:Y:S04]  /*ad00*/  LDL.LU.64 R12, [R1+0x3e0] ;  /* 0x0003e000010c7983 */ /* 0x002ea80000300a00 */
[----:B------:R-:W2:Y:S01]  /*ad10*/  LDL.LU.64 R14, [R1+0x3e8] ;  /* 0x0003e800010e7983 */ /* 0x000ea20000300a00 */
[----:B----4-:R-:W-:Y:S03]  /*ad20*/  HMMA.1688.F32.TF32 R20, R16, R20, R24 ;  /* 0x000000141014723c */ /* 0x010fe60000081018 */
[----:B------:R-:W4:Y:S11]  /*ad30*/  LDL.LU.64 R24, [R1+0x19d8] ;  /* 0x0019d80001187983 */ /* 0x000f360000300a00 */
[----:B------:R-:W-:Y:S09]  /*ad40*/  @!UPT UIADD3 URZ, URZ, URZ, URZ ;  /* 0x0000003f3f3ff290 */ /* 0x000ff2000fffe03f */
[----:B------:R1:W-:Y:S04]  /*ad50*/  STL.64 [R1+0x410], R20 ;  /* 0x0004101401007387 */ /* 0x0003e80000100a00 */
[----:B------:R2:W-:Y:S04]  /*ad60*/  STL.64 [R1+0x418], R22 ;  /* 0x0004181601007387 */ /* 0x0005e80000100a00 */
[----:B-1----:R-:W4:Y:S04]  /*ad70*/  LDL.LU.64 R20, [R1+0x530] ;  /* 0x0005300001147983 */ /* 0x002f280000300a00 */
[----:B--2---:R-:W2:Y:S04]  /*ad80*/  LDL.LU.64 R22, [R1+0x538] ;  /* 0x0005380001167983 */ /* 0x004ea80000300a00 */
[----:B------:R-:W-:Y:S04]  /*ad90*/  STL.64 [R1+0x1960], R18 ;  /* 0x0019601201007387 */ /* 0x000fe80000100a00 */
[----:B------:R1:W-:Y:S04]  /*ada0*/  STL.64 [R1+0x1958], R16 ;  /* 0x0019581001007387 */ /* 0x0003e80000100a00 */
[----:B-1----:R-:W2:Y:S04]  /*adb0*/  LDL.LU.64 R16, [R1+0x3b0] ;  /* 0x0003b00001107983 */ /* 0x002ea80000300a00 */
[----:B------:R-:W2:Y:S01]  /*adc0*/  LDL.LU.64 R18, [R1+0x3b8] ;  /* 0x0003b80001127983 */ /* 0x000ea20000300a00 */
[----:B------:R-:W-:-:S02]  /*add0*/  IMAD.MOV.U32 R27, RZ, RZ, R8 ;  /* 0x000000ffff1b7224 */ /* 0x000fc400078e0008 */
[----:B---3--:R-:W-:Y:S02]  /*ade0*/  IMAD.MOV.U32 R29, RZ, RZ, R6 ;  /* 0x000000ffff1d7224 */ /* 0x008fe400078e0006 */
[----:B------:R-:W-:Y:S01]  /*adf0*/  IMAD.MOV.U32 R26, RZ, RZ, R7 ;  /* 0x000000ffff1a7224 */ /* 0x000fe200078e0007 */
[-C--:B----4-:R-:W-:Y:S08]  /*ae00*/  HMMA.1688.F32.TF32 R12, R4, R24.reuse, R12 ;  /* 0x00000018040c723c */ /* 0x090ff0000008100c */
[----:B--2---:R-:W-:Y:S11]  /*ae10*/  HMMA.1688.F32.TF32 R20, R8, R24, R20 ;  /* 0x000000180814723c */ /* 0x004ff60000081014 */
[----:B------:R-:W-:Y:S11]  /*ae20*/  @!UPT UIADD3 URZ, URZ, URZ, URZ ;  /* 0x0000003f3f3ff290 */ /* 0x000ff6000fffe03f */
[----:B------:R-:W-:Y:S01]  /*ae30*/  @!UPT UIADD3 URZ, URZ, URZ, URZ ;  /* 0x0000003f3f3ff290 */ /* 0x000fe2000fffe03f */
[----:B------:R1:W-:Y:S04]  /*ae40*/  STL.64 [R1+0x1d0], R20 ;  /* 0x0001d01401007387 */ /* 0x0003e80000100a00 */
[----:B------:R2:W-:Y:S01]  /*ae50*/  STL.64 [R1+0x1d8], R22 ;  /* 0x0001d81601007387 */ /* 0x0005e20000100a00 */
[----:B-1----:R-:W-:Y:S02]  /*ae60*/  IMAD.MOV.U32 R20, RZ, RZ, R11 ;  /* 0x000000ffff147224 */ /* 0x002fe400078e000b */
[----:B--2---:R-:W-:Y:S02]  /*ae70*/  IMAD.MOV.U32 R23, RZ, RZ, R9 ;  /* 0x000000ffff177224 */ /* 0x004fe400078e0009 */
[----:B------:R-:W-:-:S05]  /*ae80*/  IMAD.MOV.U32 R22, RZ, RZ, R10 ;  /* 0x000000ffff167224 */ /* 0x000fca00078e000a */
[----:B------:R-:W-:Y:S04]  /*ae90*/  STL.64 [R1+0x19a8], R22 ;  /* 0x0019a81601007387 */ /* 0x000fe80000100a00 */
[----:B------:R1:W-:Y:S04]  /*aea0*/  STL [R1+0x19a0], R20 ;  /* 0x0019a01401007387 */ /* 0x0003e80000100800 */
[----:B-1----:R-:W2:Y:S04]  /*aeb0*/  LDL.LU.64 R20, [R1+0x320] ;  /* 0x0003200001147983 */ /* 0x002ea80000300a00 */
[----:B------:R-:W2:Y:S04]  /*aec0*/  LDL.LU.64 R22, [R1+0x328] ;  /* 0x0003280001167983 */ /* 0x000ea80000300a00 */
[----:B------:R-:W3:Y:S04]  /*aed0*/  LDL.LU.64 R8, [R1+0x2a0] ;  /* 0x0002a00001087983 */ /* 0x000ee80000300a00 */
[----:B------:R-:W3:Y:S04]  /*aee0*/  LDL.LU.64 R10, [R1+0x2a8] ;  /* 0x0002a800010a7983 */ /* 0x000ee80000300a00 */
[----:B------:R1:W-:Y:S04]  /*aef0*/  STL.64 [R1+0x1c0], R12 ;  /* 0x0001c00c01007387 */ /* 0x0003e80000100a00 */
[----:B------:R4:W-:Y:S04]  /*af00*/  STL.64 [R1+0x1c8], R14 ;  /* 0x0001c80e01007387 */ /* 0x0009e80000100a00 */
[----:B-1----:R-:W2:Y:S01]  /*af10*/  LDL.LU.64 R12, [R1+0x19d0] ;  /* 0x0019d000010c7983 */ /* 0x002ea20000300a00 */
[----:B----4-:R-:W-:-:S03]  /*af20*/  IMAD.MOV.U32 R14, RZ, RZ, R4 ;  /* 0x000000ffff0e7224 */ /* 0x010fc600078e0004 */
[----:B------:R-:W4:Y:S01]  /*af30*/  LDL.LU.64 R6, [R1+0x19c8] ;  /* 0x0019c80001067983 */ /* 0x000f220000300a00 */
[----:B------:R-:W-:-:S03]  /*af40*/  IMAD.MOV.U32 R15, RZ, RZ, R5 ;  /* 0x000000ffff0f7224 */ /* 0x000fc600078e0005 */
[----:B------:R-:W4:Y:S02]  /*af50*/  LDL.LU.64 R4, [R1+0x19c0] ;  /* 0x0019c00001047983 */ /* 0x000f240000300a00 */
[----:B----4-:R-:W-:Y:S11]  /*af60*/  HMMA.1688.F32.TF32 R16, R4, R24, R16 ;  /* 0x000000180410723c */ /* 0x010ff60000081010 */
[----:B------:R-:W-:Y:S11]  /*af70*/  @!UPT UIADD3 URZ, URZ, URZ, URZ ;  /* 0x0000003f3f3ff290 */ /* 0x000ff6000fffe03f */
[----:B------:R-:W-:Y:S01]  /*af80*/  @!UPT UIADD3 URZ, URZ, URZ, URZ ;  /* 0x0000003f3f3ff290 */ /* 0x000fe2000fffe03f */
[----:B------:R1:W-:Y:S04]  /*af90*/  STL.64 [R1+0x1b0], R16 ;  /* 0x0001b01001007387 */ /* 0x0003e80000100a00 */
[----:B------:R4:W-:Y:S01]  /*afa0*/  STL.64 [R1+0x1b8], R18 ;  /* 0x0001b81201007387 */ /* 0x0009e20000100a00 */
[----:B-1----:R-:W-:Y:S02]  /*afb0*/  IMAD.MOV.U32 R17, RZ, RZ, R6 ;  /* 0x000000ffff117224 */ /* 0x002fe400078e0006 */
[----:B------:R-:W-:Y:S02]  /*afc0*/  IMAD.MOV.U32 R16, RZ, RZ, R7 ;  /* 0x000000ffff107224 */ /* 0x000fe400078e0007 */
[----:B----4-:R-:W-:Y:S01]  /*afd0*/  IMAD.MOV.U32 R19, RZ, RZ, R4 ;  /* 0x000000ffff137224 */ /* 0x010fe200078e0004 */
[----:B------:R-:W2:Y:S01]  /*afe0*/  LDL.LU.64 R6, [R1+0x19b8] ;  /* 0x0019b80001067983 */ /* 0x000ea20000300a00 */
[----:B------:R-:W-:-:S03]  /*aff0*/  IMAD.MOV.U32 R18, RZ, RZ, R5 ;  /* 0x000000ffff127224 */ /* 0x000fc600078e0005 */
[----:B------:R-:W2:Y:S02]  /*b000*/  LDL.LU.64 R4, [R1+0x19b0] ;  /* 0x0019b00001047983 */ /* 0x000ea40000300a00 */
[-C--:B--2---:R-:W-:Y:S01]  /*b010*/  HMMA.1688.F32.TF32 R20, R4, R24.reuse, R20 ;  /* 0x000000180414723c */ /* 0x084fe20000081014 */
[----:B------:R-:W-:Y:S02]  /*b020*/  IMAD.MOV.U32 R2, RZ, RZ, R6 ;  /* 0x000000ffff027224 */ /* 0x000fe400078e0006 */
[----:B------:R-:W-:Y:S02]  /*b030*/  IMAD.MOV.U32 R0, RZ, RZ, R7 ;  /* 0x000000ffff007224 */ /* 0x000fe400078e0007 */
[----:B------:R-:W-:Y:S02]  /*b040*/  IMAD.MOV.U32 R28, RZ, RZ, R4 ;  /* 0x000000ffff1c7224 */ /* 0x000fe400078e0004 */
[----:B------:R-:W-:Y:S11]  /*b050*/  IMAD.MOV.U32 R3, RZ, RZ, R5 ;  /* 0x000000ffff037224 */ /* 0x000ff600078e0005 */
[----:B------:R-:W-:Y:S05]  /*b060*/  @!UPT UIADD3 URZ, URZ, URZ, URZ ;  /* 0x0000003f3f3ff290 */ /* 0x000fea000fffe03f */
[----:B------:R-:W-:Y:S04]  /*b070*/  STL.64 [R1+0x1a0], R20 ;  /* 0x0001a01401007387 */ /* 0x000fe80000100a00 */
[----:B------:R1:W-:Y:S04]  /*b080*/  STL.64 [R1+0x1a8], R22 ;  /* 0x0001a81601007387 */ /* 0x0003e80000100a00 */
[----:B-1----:R-:W2:Y:S04]  /*b090*/  LDL.LU.64 R22, [R1+0x19a8] ;  /* 0x0019a80001167983 */ /* 0x002ea80000300a00 */
[----:B------:R-:W4:Y:S04]  /*b0a0*/  LDL.LU R20, [R1+0x19a0] ;  /* 0x0019a00001147983 */ /* 0x000f280000300800 */
[----:B------:R-:W3:Y:S04]  /*b0b0*/  LDL.LU.64 R6, [R1+0x1998] ;  /* 0x0019980001067983 */ /* 0x000ee80000300a00 */
[----:B------:R-:W3:Y:S02]  /*b0c0*/  LDL.LU.64 R4, [R1+0x1990] ;  /* 0x0019900001047983 */ /* 0x000ee40000300a00 */
[-C--:B---3--:R-:W-:Y:S11]  /*b0d0*/  HMMA.1688.F32.TF32 R8, R4, R24.reuse, R8 ;  /* 0x000000180408723c */ /* 0x088ff60000081008 */
[----:B------:R-:W-:Y:S11]  /*b0e0*/  @!UPT UIADD3 URZ, URZ, URZ, URZ ;  /* 0x0000003f3f3ff290 */ /* 0x000ff6000fffe03f */
[----:B------:R-:W-:Y:S01]  /*b0f0*/  @!UPT UIADD3 URZ, URZ, URZ, URZ ;  /* 0x0000003f3f3ff290 */ /* 0x000fe2000fffe03f */
[----:B------:R-:W-:Y:S04]  /*b100*/  STL.64 [R1+0x280], R8 ;  /* 0x0002800801007387 */ /* 0x000fe80000100a00 */
[----:B------:R1:W-:Y:S04]  /*b110*/  STL.64 [R1+0x288], R10 ;  /* 0x0002880a01007387 */ /* 0x0003e80000100a00 */
[----:B-1----:R-:W3:Y:S04]  /*b120*/  LDL.LU.64 R10, [R1+0x1988] ;  /* 0x00198800010a7983 */ /* 0x002ee80000300a00 */
[----:B------:R-:W3:Y:S04]  /*b130*/  LDL.LU.64 R8, [R1+0x1980] ;  /* 0x0019800001087983 */ /* 0x000ee80000300a00 */
[----:B------:R-:W-:Y:S04]  /*b140*/  STL.64 [R1+0x18e0], R6 ;  /* 0x0018e00601007387 */ /* 0x000fe80000100a00 */
[----:B------:R1:W-:Y:S04]  /*b150*/  STL.64 [R1+0x18d8], R4 ;  /* 0x0018d80401007387 */ /* 0x0003e80000100a00 */
[----:B-1----:R-:W3:Y:S04]  /*b160*/  LDL.LU.64 R4, [R1+0x130] ;  /* 0x0001300001047983 */ /* 0x002ee80000300a00 */
[----:B------:R-:W3:Y:S02]  /*b170*/  LDL.LU.64 R6, [R1+0x138] ;  /* 0x0001380001067983 */ /* 0x000ee40000300a00 */
[----:B---3--:R-:W-:Y:S11]  /*b180*/  HMMA.1688.F32.TF32 R4, R8, R24, R4 ;  /* 0x000000180804723c */ /* 0x008ff60000081004 */
[----:B------:R-:W-:Y:S11]  /*b190*/  @!UPT UIADD3 URZ, URZ, URZ, URZ ;  /* 0x0000003f3f3ff290 */ /* 0x000ff6000fffe03f */
[----:B------:R-:W-:Y:S01]  /*b1a0*/  @!UPT UIADD3 URZ, URZ, URZ, URZ ;  /* 0x0000003f3f3ff290 */ /* 0x000fe2000fffe03f */
[----:B------:R-:W-:Y:S04]  /*b1b0*/  STL.64 [R1+0x310], R4 ;  /* 0x0003100401007387 */ /* 0x000fe80000100a00 */
[----:B------:R-:W-:Y:S04]  /*b1c0*/  STL [R1+0x318], R6 ;  /* 0x0003180601007387 */ /* 0x000fe80000100800 */
[----:B------:R1:W-:Y:S04]  /*b1d0*/  STL.64 [R1+0x18f0], R10 ;  /* 0x0018f00a01007387 */ /* 0x0003e80000100a00 */
[----:B------:R3:W-:Y:S01]  /*b1e0*/  STL.64 [R1+0x18e8], R8 ;  /* 0x0018e80801007387 */ /* 0x0007e20000100a00 */
[----:B-1----:R-:W-:-:S02]  /*b1f0*/  IMAD.MOV.U32 R10, RZ, RZ, R17 ;  /* 0x000000ffff0a7224 */ /* 0x002fc400078e0011 */
[----:B------:R-:W-:Y:S02]  /*b200*/  IMAD.MOV.U32 R11, RZ, RZ, R16 ;  /* 0x000000ffff0b7224 */ /* 0x000fe400078e0010 */
[----:B---3--:R-:W-:Y:S01]  /*b210*/  IMAD.MOV.U32 R8, RZ, RZ, R19 ;  /* 0x000000ffff087224 */ /* 0x008fe200078e0013 */
[----:B------:R-:W3:Y:S01]  /*b220*/  LDL.LU.64 R16, [R1+0xd0] ;  /* 0x0000d00001107983 */ /* 0x000ee20000300a00 */
[----:B------:R-:W-:-:S03]  /*b230*/  IMAD.MOV.U32 R9, RZ, RZ, R18 ;  /* 0x000000ffff097224 */ /* 0x000fc600078e0012 */
[----:B------:R-:W3:Y:S04]  /*b240*/  LDL.LU.64 R18, [R1+0xd8] ;  /* 0x0000d80001127983 */ /* 0x000ee80000300a00 */
[----:B------:R1:W-:Y:S04]  /*b250*/  STL.64 [R1+0x1910], R10 ;  /* 0x0019100a01007387 */ /* 0x0003e80000100a00 */
[----:B------:R2:W-:Y:S01]  /*b260*/  STL.64 [R1+0x1908], R8 ;  /* 0x0019080801007387 */ /* 0x0005e20000100a00 */
[----:B-1----:R-:W-:Y:S02]  /*b270*/  IMAD.MOV.U32 R10, RZ, RZ, R29 ;  /* 0x000000ffff0a7224 */ /* 0x002fe400078e001d */
[----:B------:R-:W-:-:S02]  /*b280*/  IMAD.MOV.U32 R11, RZ, RZ, R26 ;  /* 0x000000ffff0b7224 */ /* 0x000fc400078e001a */
[----:B--2---:R-:W-:Y:S02]  /*b290*/  IMAD.MOV.U32 R8, RZ, RZ, R14 ;  /* 0x000000ffff087224 */ /* 0x004fe400078e000e */
[----:B------:R-:W3:Y:S01]  /*b2a0*/  LDL.LU R14, [R1+0x1978] ;  /* 0x00197800010e7983 */ /* 0x000ee20000300800 */
[----:B------:R-:W-:-:S03]  /*b2b0*/  IMAD.MOV.U32 R9, RZ, RZ, R15 ;  /* 0x000000ffff097224 */ /* 0x000fc600078e000f */
[----:B------:R-:W3:Y:S04]  /*b2c0*/  LDL.LU R15, [R1+0x1974] ;  /* 0x00197400010f7983 */ /* 0x000ee80000300800 */
[----:B------:R-:W2:Y:S04]  /*b2d0*/  LDL.LU R29, [R1+0x1970] ;  /* 0x00197000011d7983 */ /* 0x000ea80000300800 */
[----:B------:R-:W2:Y:S04]  /*b2e0*/  LDL.LU R26, [R1+0x196c] ;  /* 0x00196c00011a7983 */ /* 0x000ea80000300800 */
[----:B------:R1:W-:Y:S04]  /*b2f0*/  STL.64 [R1+0x1930], R10 ;  /* 0x0019300a01007387 */ /* 0x0003e80000100a00 */
[----:B------:R4:W-:Y:S01]  /*b300*/  STL.64 [R1+0x1928], R8 ;  /* 0x0019280801007387 */ /* 0x0009e20000100a00 */
[----:B-1----:R-:W-:-:S02]  /*b310*/  IMAD.MOV.U32 R10, RZ, RZ, R22 ;  /* 0x000000ffff0a7224 */ /* 0x002fc400078e0016 */
[----:B----4-:R-:W-:Y:S02]  /*b320*/  IMAD.MOV.U32 R11, RZ, RZ, R20 ;  /* 0x000000ffff0b7224 */ /* 0x010fe400078e0014 */
[----:B------:R-:W-:Y:S02]  /*b330*/  IMAD.MOV.U32 R8, RZ, RZ, R27 ;  /* 0x000000ffff087224 */ /* 0x000fe400078e001b */
[----:B------:R-:W-:Y:S01]  /*b340*/  IMAD.MOV.U32 R9, RZ, RZ, R23 ;  /* 0x000000ffff097224 */ /* 0x000fe200078e0017 */
[----:B------:R-:W2:Y:S04]  /*b350*/  LDL.LU R27, [R1+0x1968] ;  /* 0x00196800011b7983 */ /* 0x000ea80000300800 */
[----:B------:R-:W-:Y:S01]  /*b360*/  STL.64 [R1+0x1950], R10 ;  /* 0x0019500a01007387 */ /* 0x000fe20000100a00 */
[----:B------:R-:W-:-:S03]  /*b370*/  IMAD.MOV.U32 R21, RZ, RZ, R7 ;  /* 0x000000ffff157224 */ /* 0x000fc600078e0007 */
[----:B------:R1:W-:Y:S04]  /*b380*/  STL.64 [R1+0x1948], R8 ;  /* 0x0019480801007387 */ /* 0x0003e80000100a00 */
[----:B-1----:R-:W4:Y:S04]  /*b390*/  LDL.LU.64 R8, [R1+0x70] ;  /* 0x0000700001087983 */ /* 0x002f280000300a00 */
[----:B------:R-:W4:Y:S04]  /*b3a0*/  LDL.LU.64 R10, [R1+0x78] ;  /* 0x00007800010a7983 */ /* 0x000f280000300a00 */
[----:B------:R-:W2:Y:S04]  /*b3b0*/  LDL.LU.64 R4, [R1+0x3a0] ;  /* 0x0003a00001047983 */ /* 0x000ea80000300a00 */
[----:B------:R-:W2:Y:S04]  /*b3c0*/  LDL.LU.64 R6, [R1+0x3a8] ;  /* 0x0003a80001067983 */ /* 0x000ea80000300a00 */
[----:B--2---:R-:W-:Y:S04]  /*b3d0*/  STL.64 [R1+0x1900], R6 ;  /* 0x0019000601007387 */ /* 0x004fe80000100a00 */
[----:B------:R1:W-:Y:S04]  /*b3e0*/  STL.64 [R1+0x18f8], R4 ;  /* 0x0018f80401007387 */ /* 0x0003e80000100a00 */
[----:B-1----:R-:W2:Y:S04]  /*b3f0*/  LDL.LU.64 R4, [R1+0x480] ;  /* 0x0004800001047983 */ /* 0x002ea80000300a00 */
[----:B------:R-:W2:Y:S01]  /*b400*/  LDL.LU.64 R6, [R1+0x488] ;  /* 0x0004880001067983 */ /* 0x000ea20000300a00 */
[-C--:B---3--:R-:W-:Y:S03]  /*b410*/  HMMA.1688.F32.TF32 R16, R12, R24.reuse, R16 ;  /* 0x000000180c10723c */ /* 0x088fe60000081010 */
[----:B--2---:R-:W-:Y:S04]  /*b420*/  STL.64 [R1+0x1920], R6 ;  /* 0x0019200601007387 */ /* 0x004fe80000100a00 */
[----:B------:R1:W-:Y:S04]  /*b430*/  STL.64 [R1+0x1918], R4 ;  /* 0x0019180401007387 */ /* 0x0003e80000100a00 */
[----:B-1----:R-:W2:Y:S04]  /*b440*/  LDL.LU.64 R4, [R1+0x520] ;  /* 0x0005200001047983 */ /* 0x002ea80000300a00 */
[----:B------:R-:W3:Y:S04]  /*b450*/  LDL.LU.64 R6, [R1+0x528] ;  /* 0x0005280001067983 */ /* 0x000ee80000300a00 */
[----:B---3--:R-:W-:Y:S04]  /*b460*/  STL.64 [R1+0x1940], R6 ;  /* 0x0019400601007387 */ /* 0x008fe80000100a00 */
[----:B--2---:R1:W-:Y:S04]  /*b470*/  STL.64 [R1+0x1938], R4 ;  /* 0x0019380401007387 */ /* 0x0043e80000100a00 */
[----:B-1----:R-:W2:Y:S04]  /*b480*/  LDL.LU.64 R4, [R1+0x580] ;  /* 0x0005800001047983 */ /* 0x002ea80000300a00 */
[----:B------:R-:W2:Y:S04]  /*b490*/  LDL.LU.64 R6, [R1+0x588] ;  /* 0x0005880001067983 */ /* 0x000ea80000300a00 */
[----:B------:R1:W-:Y:S04]  /*b4a0*/  STL [R1+0x1734], R21 ;  /* 0x0017341501007387 */ /* 0x0003e80000100800 */
[----:B-1----:R-:W3:Y:S04]  /*b4b0*/  LDL.LU.64 R20, [R1+0x2f0] ;  /* 0x0002f00001147983 */ /* 0x002ee80000300a00 */
[----:B------:R-:W3:Y:S04]  /*b4c0*/  LDL.LU.64 R22, [R1+0x2f8] ;  /* 0x0002f80001167983 */ /* 0x000ee80000300a00 */
[----:B------:R-:W-:Y:S04]  /*b4d0*/  STL.64 [R1+0x3b0], R16 ;  /* 0x0003b01001007387 */ /* 0x000fe80000100a00 */
[----:B------:R1:W-:Y:S04]  /*b4e0*/  STL.64 [R1+0x3b8], R18 ;  /* 0x0003b81201007387 */ /* 0x0003e80000100a00 */
[----:B-1----:R-:W4:Y:S04]  /*b4f0*/  LDL.LU.64 R18, [R1+0x1960] ;  /* 0x0019600001127983 */ /* 0x002f280000300a00 */
[----:B------:R-:W4:Y:S02]  /*b500*/  LDL.LU.64 R16, [R1+0x1958] ;  /* 0x0019580001107983 */ /* 0x000f240000300a00 */
[----:B----4-:R-:W-:Y:S11]  /*b510*/  HMMA.1688.F32.TF32 R8, R16, R24, R8 ;  /* 0x000000181008723c */ /* 0x010ff60000081008 */
[----:B------:R-:W-:Y:S11]  /*b520*/  @!UPT UIADD3 URZ, URZ, URZ, URZ ;  /* 0x0000003f3f3ff290 */ /* 0x000ff6000fffe03f */
[----:B------:R-:W-:Y:S01]  /*b530*/  @!UPT UIADD3 URZ, URZ, URZ, URZ ;  /* 0x0000003f3f3ff290 */ /* 0x000fe2000fffe03f */
[----:B------:R-:W-:Y:S04]  /*b540*/  STL.64 [R1+0x3e0], R8 ;  /* 0x0003e00801007387 */ /* 0x000fe80000100a00 */
[----:B------:R1:W-:Y:S04]  /*b550*/  STL.64 [R1+0x3e8], R10 ;  /* 0x0003e80a01007387 */ /* 0x0003e80000100a00 */
[----:B-1----:R-:W2:Y:S04]  /*b560*/  LDL.LU.64 R10, [R1+0x1950] ;  /* 0x00195000010a7983 */ /* 0x002ea80000300a00 */
[----:B------:R-:W2:Y:S04]  /*b570*/  LDL.LU.64 R8, [R1+0x1948] ;  /* 0x0019480001087983 */ /* 0x000ea80000300a00 */
[----:B------:R-:W-:Y:S04]  /*b580*/  STL.64 [R1+0x18c0], R18 ;  /* 0x0018c01201007387 */ /* 0x000fe80000100a00 */
[----:B------:R1:W-:Y:S04]  /*b590*/  STL.64 [R1+0x18b8], R16 ;  /* 0x0018b81001007387 */ /* 0x0003e80000100a00 */
[----:B-1----:R-:W2:Y:S04]  /*b5a0*/  LDL.LU.64 R16, [R1+0xa0] ;  /* 0x0000a00001107983 */ /* 0x002ea80000300a00 */
[----:B------:R-:W-:Y:S04]  /*b5b0*/  STL.64 [R1+0x1708], R26 ;  /* 0x0017081a01007387 */ /* 0x000fe80000100a00 */
[----:B------:R-:W4:Y:S01]  /*b5c0*/  LDL.LU R24, [R1+0x80] ;  /* 0x0000800001187983 */ /* 0x000f220000300800 */
[----:B------:R-:W-:Y:S01]  /*b5d0*/  IMAD.MOV.U32 R25, RZ, RZ, R29 ;  /* 0x000000ffff197224 */ /* 0x000fe200078e001d */
[-C--:B--2---:R-:W-:Y:S04]  /*b5e0*/  HMMA.1688.F32.TF32 R8, R8, R16.reuse, R4 ;  /* 0x000000100808723c */ /* 0x084fe80000081004 */
[----:B----4-:R-:W-:Y:S04]  /*b5f0*/  STL.64 [R1+0x18b0], R24 ;  /* 0x0018b01801007387 */ /* 0x010fe80000100a00 */
[----:B------:R-:W2:Y:S04]  /*b600*/  LDL.LU.64 R6, [R1+0x1940] ;  /* 0x0019400001067983 */ /* 0x000ea80000300a00 */
[----:B------:R-:W2:Y:S11]  /*b610*/  LDL.LU.64 R4, [R1+0x1938] ;  /* 0x0019380001047983 */ /* 0x000eb60000300a00 */
[----:B------:R-:W-:Y:S04]  /*b620*/  STL.64 [R1+0x190], R8 ;  /* 0x0001900801007387 */ /* 0x000fe80000100a00 */
[----:B------:R1:W-:Y:S04]  /*b630*/  STL.64 [R1+0x198], R10 ;  /* 0x0001980a01007387 */ /* 0x0003e80000100a00 */
[----:B-1----:R-:W2:Y:S04]  /*b640*/  LDL.LU.64 R10, [R1+0x1930] ;  /* 0x00193000010a7983 */ /* 0x002ea80000300a00 */
[----:B------:R-:W2:Y:S02]  /*b650*/  LDL.LU.64 R8, [R1+0x1928] ;  /* 0x0019280001087983 */ /* 0x000ea40000300a00 */
[----:B--2---:R-:W-:Y:S02]  /*b660*/  HMMA.1688.F32.TF32 R8, R8, R16, R4 ;  /* 0x000000100808723c */ /* 0x004fe40000081004 */
[----:B------:R-:W2:Y:S04]  /*b670*/  LDL.LU.64 R6, [R1+0x1920] ;  /* 0x0019200001067983 */ /* 0x000ea80000300a00 */
[----:B------:R-:W2:Y:S11]  /*b680*/  LDL.LU.64 R4, [R1+0x1918] ;  /* 0x0019180001047983 */ /* 0x000eb60000300a00 */
[----:B------:R-:W-:Y:S06]  /*b690*/  @!UPT UIADD3 URZ, URZ, URZ, URZ ;  /* 0x0000003f3f3ff290 */ /* 0x000fec000fffe03f */
[----:B------:R-:W-:Y:S04]  /*b6a0*/  STL.64 [R1+0x150], R8 ;  /* 0x0001500801007387 */ /* 0x000fe80000100a00 */
[----:B------:R1:W-:Y:S04]  /*b6b0*/  STL.64 [R1+0x158], R10 ;  /* 0x0001580a01007387 */ /* 0x0003e80000100a00 */
[----:B-1----:R-:W2:Y:S04]  /*b6c0*/  LDL.LU.64 R10, [R1+0x1910] ;  /* 0x00191000010a7983 */ /* 0x002ea80000300a00 */
[----:B------:R-:W2:Y:S01]  /*b6d0*/  LDL.LU.64 R8, [R1+0x1908] ;  /* 0x0019080001087983 */ /* 0x000ea20000300a00 */
[----:B------:R-:W-:-:S02]  /*b6e0*/  IMAD.MOV.U32 R24, RZ, RZ, R28 ;  /* 0x000000ffff187224 */ /* 0x000fc400078e001c */
[----:B------:R-:W-:Y:S02]  /*b6f0*/  IMAD.MOV.U32 R25, RZ, RZ, R3 ;  /* 0x000000ffff197224 */ /* 0x000fe400078e0003 */
[----:B------:R-:W-:Y:S01]  /*b700*/  IMAD.MOV.U32 R26, RZ, RZ, R2 ;  /* 0x000000ffff1a7224 */ /* 0x000fe200078e0002 */
[-C--:B--2---:R-:W-:Y:S01]  /*b710*/  HMMA.1688.F32.TF32 R8, R8, R16.reuse, R4 ;  /* 0x000000100808723c */ /* 0x084fe20000081004 */
[----:B------:R-:W2:Y:S04]  /*b720*/  LDL.LU.64 R6, [R1+0x1900] ;  /* 0x0019000001067983 */ /* 0x000ea80000300a00 */
[----:B------:R-:W2:Y:S01]  /*b730*/  LDL.LU.64 R4, [R1+0x18f8] ;  /* 0x0018f80001047983 */ /* 0x000ea20000300a00 */
[----:B------:R-:W-:Y:S11]  /*b740*/  IMAD.MOV.U32 R27, RZ, RZ, R0 ;  /* 0x000000ffff1b7224 */ /* 0x000ff600078e0000 */
[----:B------:R-:W-:Y:S06]  /*b750*/  @!UPT UIADD3 URZ, URZ, URZ, URZ ;  /* 0x0000003f3f3ff290 */ /* 0x000fec000fffe03f */
[----:B------:R-:W-:Y:S04]  /*b760*/  STL.64 [R1+0x110], R8 ;  /* 0x0001100801007387 */ /* 0x000fe80000100a00 */
[----:B------:R1:W-:Y:S04]  /*b770*/  STL.64 [R1+0x118], R10 ;  /* 0x0001180a01007387 */ /* 0x0003e80000100a00 */
[----:B-1----:R-:W4:Y:S04]  /*b780*/  LDL.LU.64 R10, [R1+0x18f0] ;  /* 0x0018f000010a7983 */ /* 0x002f280000300a00 */
[----:B------:R-:W4:Y:S01]  /*b790*/  LDL.LU.64 R8, [R1+0x18e8] ;  /* 0x0018e80001087983 */ /* 0x000f220000300a00 */
[-C--:B--2---:R-:W-:Y:S03]  /*b7a0*/  HMMA.1688.F32.TF32 R24, R24, R16.reuse, R4 ;  /* 0x000000101818723c */ /* 0x084fe60000081004 */
[----:B------:R-:W3:Y:S04]  /*b7b0*/  LDL.LU.64 R6, [R1+0x18e0] ;  /* 0x0018e00001067983 */ /* 0x000ee80000300a00 */
[----:B------:R-:W3:Y:S11]  /*b7c0*/  LDL.LU.64 R4, [R1+0x18d8] ;  /* 0x0018d80001047983 */ /* 0x000ef60000300a00 */
[----:B------:R-:W-:Y:S05]  /*b7d0*/  @!UPT UIADD3 URZ, URZ, URZ, URZ ;  /* 0x0000003f3f3ff290 */ /* 0x000fea000fffe03f */
[----:B------:R-:W-:Y:S04]  /*b7e0*/  STL.64 [R1+0xd0], R24 ;  /* 0x0000d01801007387 */ /* 0x000fe80000100a00 */
[----:B------:R3:W-:Y:S02]  /*b7f0*/  STL.64 [R1+0xd8], R26 ;  /* 0x0000d81a01007387 */ /* 0x0007e40000100a00 */
[-C--:B---3--:R-:W-:Y:S02]  /*b800*/  HMMA.1688.F32.TF32 R24, R4, R16.reuse, R20 ;  /* 0x000000100418723c */ /* 0x088fe40000081014 */
[----:B------:R-:W4:Y:S04]  /*b810*/  LDL.LU.64 R20, [R1+0x180] ;  /* 0x0001800001147983 */ /* 0x000f280000300a00 */
[----:B------:R-:W4:Y:S11]  /*b820*/  LDL.LU.64 R22, [R1+0x188] ;  /* 0x0001880001167983 */ /* 0x000f360000300a00 */
[----:B------:R-:W-:Y:S06]  /*b830*/  @!UPT UIADD3 URZ, URZ, URZ, URZ ;  /* 0x0000003f3f3ff290 */ /* 0x000fec000fffe03f */
[----:B------:R1:W-:Y:S04]  /*b840*/  STL.64 [R1+0x270], R24 ;  /* 0x0002701801007387 */ /* 0x0003e80000100a00 */
[----:B------:R2:W-:Y:S04]  /*b850*/  STL.64 [R1+0x278], R26 ;  /* 0x0002781a01007387 */ /* 0x0005e80000100a00 */
[----:B-1----:R-:W3:Y:S04]  /*b860*/  LDL.LU.64 R24, [R1+0x60] ;  /* 0x0000600001187983 */ /* 0x002ee80000300a00 */
[----:B--2---:R-:W2:Y:S04]  /*b870*/  LDL.LU.64 R26, [R1+0x68] ;  /* 0x00006800011a7983 */ /* 0x004ea80000300a00 */
[----:B--2---:R-:W-:Y:S04]  /*b880*/  STL.64 [R1+0x18d0], R26 ;  /* 0x0018d01a01007387 */ /* 0x004fe80000100a00 */
[----:B---3--:R1:W-:Y:S04]  /*b890*/  STL.64 [R1+0x18c8], R24 ;  /* 0x0018c81801007387 */ /* 0x0083e80000100a00 */
[----:B-1----:R-:W2:Y:S04]  /*b8a0*/  LDL.LU.64 R24, [R1+0x120] ;  /* 0x0001200001187983 */ /* 0x002ea80000300a00 */
[----:B------:R-:W2:Y:S04]  /*b8b0*/  LDL.LU.64 R26, [R1+0x128] ;  /* 0x00012800011a7983 */ /* 0x000ea80000300a00 */
[----:B------:R1:W-:Y:S04]  /*b8c0*/  STL.64 [R1+0x1870], R6 ;  /* 0x0018700601007387 */ /* 0x0003e80000100a00 */
[----:B------:R3:W-:Y:S04]  /*b8d0*/  STL.64 [R1+0x1868], R4 ;  /* 0x0018680401007387 */ /* 0x0007e80000100a00 */
[----:B-1----:R-:W2:Y:S04]  /*b8e0*/  LDL.64 R6, [R1+0x8] ;  /* 0x0000080001067983 */ /* 0x002ea80000100a00 */
[----:B---3--:R-:W3:Y:S01]  /*b8f0*/  LDL.64 R4, [R1] ;  /* 0x0000000001047983 */ /* 0x008ee20000100a00 */
[-C--:B----4-:R-:W-:Y:S03]  /*b900*/  HMMA.1688.F32.TF32 R20, R8, R16.reuse, R20 ;  /* 0x000000100814723c */ /* 0x090fe60000081014 */
[----:B--2---:R1:W-:Y:S04]  /*b910*/  STL.64 [R1+0x1888], R6 ;  /* 0x0018880601007387 */ /* 0x0043e80000100a00 */
[----:B---3--:R2:W-:Y:S04]  /*b920*/  STL.64 [R1+0x1880], R4 ;  /* 0x0018800401007387 */ /* 0x0085e80000100a00 */
[----:B-1----:R-:W3:Y:S04]  /*b930*/  LDL.64 R6, [R1+0x18] ;  /* 0x0000180001067983 */ /* 0x002ee80000100a00 */
[----:B--2---:R-:W2:Y:S01]  /*b940*/  LDL.64 R4, [R1+0x10] ;  /* 0x0000100001047983 */ /* 0x004ea20000100a00 */
[----:B------:R-:W-:Y:S01]  /*b950*/  HMMA.1688.F32.TF32 R24, R12, R16, R24 ;  /* 0x000000100c18723c */ /* 0x000fe20000081018 */
[----:B------:R-:W-:-:S02]  /*b960*/  IMAD.MOV.U32 R2, RZ, RZ, R16 ;  /* 0x000000ffff027224 */ /* 0x000fc400078e0010 */
[----:B------:R-:W-:Y:S01]  /*b970*/  IMAD.MOV.U32 R0, RZ, RZ, R17 ;  /* 0x000000ffff007224 */ /* 0x000fe200078e0011 */
[----:B---3--:R1:W-:Y:S04]  /*b980*/  STL.64 [R1+0x18a8], R6 ;  /* 0x0018a80601007387 */ /* 0x0083e80000100a00 */
[----:B--2---:R2:W-:Y:S04]  /*b990*/  STL.64 [R1+0x18a0], R4 ;  /* 0x0018a00401007387 */ /* 0x0045e80000100a00 */
[----:B-1----:R-:W3:Y:S04]  /*b9a0*/  LDL.64 R6, [R1+0x28] ;  /* 0x0000280001067983 */ /* 0x002ee80000100a00 */
[----:B--2---:R-:W2:Y:S04]  /*b9b0*/  LDL.64 R4, [R1+0x20] ;  /* 0x0000200001047983 */ /* 0x004ea80000100a00 */
[----:B------:R1:W-:Y:S04]  /*b9c0*/  STL.64 [R1+0x300], R20 ;  /* 0x0003001401007387 */ /* 0x0003e80000100a00 */
[----:B------:R4:W-:Y:S04]  /*b9d0*/  STL.64 [R1+0x308], R22 ;  /* 0x0003081601007387 */ /* 0x0009e80000100a00 */
[----:B-1----:R-:W2:Y:S04]  /*b9e0*/  LDL.LU.64 R20, [R1+0x5b0] ;  /* 0x0005b00001147983 */ /* 0x002ea80000300a00 */
[----:B----4-:R-:W4:Y:S04]  /*b9f0*/  LDL.LU.64 R22, [R1+0x5b8] ;  /* 0x0005b80001167983 */ /* 0x010f280000300a00 */
[----:B------:R1:W-:Y:S04]  /*ba00*/  STL.64 [R1+0x1860], R10 ;  /* 0x0018600a01007387 */ /* 0x0003e80000100a00 */
[----:B------:R1:W-:Y:S04]  /*ba10*/  STL.64 [R1+0x1858], R8 ;  /* 0x0018580801007387 */ /* 0x0003e80000100a00 */
[----:B-1----:R-:W4:Y:S04]  /*ba20*/  LDL.64 R10, [R1+0x38] ;  /* 0x00003800010a7983 */ /* 0x002f280000100a00 */
[----:B------:R-:W2:Y:S04]  /*ba30*/  LDL.64 R8, [R1+0x30] ;  /* 0x0000300001087983 */ /* 0x000ea80000100a00 */
[----:B------:R-:W-:Y:S04]  /*ba40*/  STL.64 [R1+0x3a0], R24 ;  /* 0x0003a01801007387 */ /* 0x000fe80000100a00 */
[----:B------:R1:W-:Y:S04]  /*ba50*/  STL.64 [R1+0x3a8], R26 ;  /* 0x0003a81a01007387 */ /* 0x0003e80000100a00 */
[----:B-1----:R-:W2:Y:S04]  /*ba60*/  LDL.LU.64 R26, [R1+0x18d0] ;  /* 0x0018d000011a7983 */ /* 0x002ea80000300a00 */
[----:B------:R-:W2:Y:S04]  /*ba70*/  LDL.LU.64 R24, [R1+0x18c8] ;  /* 0x0018c80001187983 */ /* 0x000ea80000300a00 */
[----:B------:R-:W2:Y:S04]  /*ba80*/  LDL.LU.64 R18, [R1+0x18c0] ;  /* 0x0018c00001127983 */ /* 0x000ea80000300a00 */
[----:B------:R-:W2:Y:S04]  /*ba90*/  LDL.LU.64 R16, [R1+0x18b8] ;  /* 0x0018b80001107983 */ /* 0x000ea80000300a00 */
[----:B------:R1:W-:Y:S04]  /*baa0*/  STL [R1+0x1850], R12 ;  /* 0x0018500c01007387 */ /* 0x0003e80000100800 */
[----:B------:R1:W-:Y:S02]  /*bab0*/  STL [R1+0x184c], R13 ;  /* 0x00184c0d01007387 */ /* 0x0003e40000100800 */
[----:B-1----:R-:W-:-:S02]  /*bac0*/  IMAD.MOV.U32 R12, RZ, RZ, R2 ;  /* 0x000000ffff0c7224 */ /* 0x002fc400078e0002 */
[----:B------:R-:W-:Y:S01]  /*bad0*/  IMAD.MOV.U32 R13, RZ, RZ, R0 ;  /* 0x000000ffff0d7224 */ /* 0x000fe200078e0000 */
[----:B------:R-:W-:Y:S04]  /*bae0*/  STL [R1+0x1848], R14 ;  /* 0x0018480e01007387 */ /* 0x000fe80000100800 */
[----:B------:R2:W-:Y:S02]  /*baf0*/  STL [R1+0x1844], R15 ;  /* 0x0018440f01007387 */ /* 0x0005e40000100800 */
[----:B--2---:R-:W-:Y:S02]  /*bb00*/  HMMA.1688.F32.TF32 R12, R16, R12, R24 ;  /* 0x0000000c100c723c */ /* 0x004fe40000081018 */
[----:B------:R-:W4:Y:S11]  /*bb10*/  LDL.LU.64 R24, [R1+0x18b0] ;  /* 0x0018b00001187983 */ /* 0x000f360000300a00 */
[----:B------:R-:W-:Y:S10]  /*bb20*/  @!UPT UIADD3 URZ, URZ, URZ, URZ ;  /* 0x0000003f3f3ff290 */ /* 0x000ff4000fffe03f */
[----:B------:R1:W-:Y:S04]  /*bb30*/  STL.64 [R1+0x4e0], R12 ;  /* 0x0004e00c01007387 */ /* 0x0003e80000100a00 */
[----:B------:R2:W-:Y:S04]  /*bb40*/  STL.64 [R1+0x4e8], R14 ;  /* 0x0004e80e01007387 */ /* 0x0005e80000100a00 */
[----:B-1----:R-:W4:Y:S04]  /*bb50*/  LDL.LU.64 R12, [R1+0x560] ;  /* 0x00056000010c7983 */ /* 0x002f280000300a00 */
[----:B--2---:R-:W2:Y:S04]  /*bb60*/  LDL.LU.64 R14, [R1+0x568] ;  /* 0x00056800010e7983 */ /* 0x004ea80000300a00 */
[----:B------:R-:W-:Y:S04]  /*bb70*/  STL [R1+0x1854], R19 ;  /* 0x0018541301007387 */ /* 0x000fe80000100800 */
[----:B------:R-:W-:Y:S04]  /*bb80*/  STL [R1+0x1898], R18 ;  /* 0x0018981201007387 */ /* 0x000fe80000100800 */
[----:B------:R1:W-:Y:S04]  /*bb90*/  STL.64 [R1+0x1890], R16 ;  /* 0x0018901001007387 */ /* 0x0003e80000100a00 */
[----:B-1----:R-:W2:Y:S04]  /*bba0*/  LDL.LU.64 R16, [R1+0x500] ;  /* 0x0005000001107983 */ /* 0x002ea80000300a00 */
[----:B------:R-:W2:Y:S01]  /*bbb0*/  LDL.LU.64 R18, [R1+0x508] ;  /* 0x0005080001127983 */ /* 0x000ea20000300a00 */
[----:B------:R-:W-:-:S02]  /*bbc0*/  IMAD.MOV.U32 R27, RZ, RZ, R8 ;  /* 0x000000ffff1b7224 */ /* 0x000fc400078e0008 */
[----:B------:R-:W-:Y:S02]  /*bbd0*/  IMAD.MOV.U32 R26, RZ, RZ, R9 ;  /* 0x000000ffff1a7224 */ /* 0x000fe400078e0009 */
[----:B---3--:R-:W-:Y:S02]  /*bbe0*/  IMAD.MOV.U32 R29, RZ, RZ, R6 ;  /* 0x000000ffff1d7224 */ /* 0x008fe400078e0006 */
[----:B------:R-:W-:Y:S02]  /*bbf0*/  IMAD.MOV.U32 R28, RZ, RZ, R7 ;  /* 0x000000ffff1c7224 */ /* 0x000fe400078e0007 */
[----:B------:R-:W-:Y:S01]  /*bc00*/  IMAD.MOV.U32 R3, RZ, RZ, R5 ;  /* 0x000000ffff037224 */ /* 0x000fe200078e0005 */
[-C--:B----4-:R-:W-:Y:S11]  /*bc10*/  HMMA.1688.F32.TF32 R20, R8, R24.reuse, R20 ;  /* 0x000000180814723c */ /* 0x090ff60000081014 */
[----:B------:R-:W-:Y:S11]  /*bc20*/  @!UPT UIADD3 URZ, URZ, URZ, URZ ;  /* 0x0000003f3f3ff290 */ /* 0x000ff6000fffe03f */
[----:B------:R-:W-:Y:S01]  /*bc30*/  @!UPT UIADD3 URZ, URZ, URZ, URZ ;  /* 0x0000003f3f3ff290 */ /* 0x000fe2000fffe03f */
[----:B------:R-:W-:Y:S04]  /*bc40*/  STL.64 [R1+0x180], R20 ;  /* 0x0001801401007387 */ /* 0x000fe80000100a00 */
[----:B------:R1:W-:Y:S01]  /*bc50*/  STL.64 [R1+0x188], R22 ;  /* 0x0001881601007387 */ /* 0x0003e20000100a00 */
[----:B--2---:R-:W-:Y:S01]  /*bc60*/  HMMA.1688.F32.TF32 R12, R4, R24, R12 ;  /* 0x00000018040c723c */ /* 0x004fe2000008100c */
[----:B-1----:R-:W-:Y:S02]  /*bc70*/  IMAD.MOV.U32 R23, RZ, RZ, R10 ;  /* 0x000000ffff177224 */ /* 0x002fe400078e000a */
[----:B------:R-:W-:-:S03]  /*bc80*/  IMAD.MOV.U32 R20, RZ, RZ, R11 ;  /* 0x000000ffff147224 */ /* 0x000fc600078e000b */
[----:B------:R-:W-:Y:S04]  /*bc90*/  STL [R1+0x187c], R23 ;  /* 0x00187c1701007387 */ /* 0x000fe80000100800 */
[----:B------:R1:W-:Y:S04]  /*bca0*/  STL [R1+0x1878], R20 ;  /* 0x0018781401007387 */ /* 0x0003e80000100800 */
[----:B-1----:R-:W2:Y:S04]  /*bcb0*/  LDL.LU.64 R20, [R1+0x430] ;  /* 0x0004300001147983 */ /* 0x002ea80000300a00 */
[----:B------:R-:W2:Y:S04]  /*bcc0*/  LDL.LU.64 R22, [R1+0x438] ;  /* 0x0004380001167983 */ /* 0x000ea80000300a00 */
[----:B------:R-:W3:Y:S04]  /*bcd0*/  LDL.LU.64 R8, [R1+0x340] ;  /* 0x0003400001087983 */ /* 0x000ee80000300a00 */
[----:B------:R-:W3:Y:S04]  /*bce0*/  LDL.LU.64 R10, [R1+0x348] ;  /* 0x00034800010a7983 */ /* 0x000ee80000300a00 */
[----:B------:R-:W-:Y:S04]  /*bcf0*/  STL.64 [R1+0x140], R12 ;  /* 0x0001400c01007387 */ /* 0x000fe80000100a00 */
[----:B------:R1:W-:Y:S04]  /*bd00*/  STL.64 [R1+0x148], R14 ;  /* 0x0001480e01007387 */ /* 0x0003e80000100a00 */
[----:B------:R-:W4:Y:S01]  /*bd10*/  LDL.LU.64 R6, [R1+0x18a8] ;  /* 0x0018a80001067983 */ /* 0x000f220000300a00 */
[----:B-1----:R-:W-:-:S03]  /*bd20*/  IMAD.MOV.U32 R15, RZ, RZ, R4 ;  /* 0x000000ffff0f7224 */ /* 0x002fc600078e0004 */
[----:B------:R-:W4:Y:S02]  /*bd30*/  LDL.LU.64 R4, [R1+0x18a0] ;  /* 0x0018a00001047983 */ /* 0x000f240000300a00 */
[----:B----4-:R-:W-:Y:S01]  /*bd40*/  HMMA.1688.F32.TF32 R16, R4, R24, R16 ;  /* 0x000000180410723c */ /* 0x010fe20000081010 */
[----:B------:R-:W-:Y:S02]  /*bd50*/  IMAD.MOV.U32 R13, RZ, RZ, R6 ;  /* 0x000000ffff0d7224 */ /* 0x000fe400078e0006 */
[----:B------:R-:W-:Y:S02]  /*bd60*/  IMAD.MOV.U32 R14, RZ, RZ, R7 ;  /* 0x000000ffff0e7224 */ /* 0x000fe400078e0007 */
[----:B------:R-:W-:Y:S11]  /*bd70*/  IMAD.MOV.U32 R12, RZ, RZ, R5 ;  /* 0x000000ffff0c7224 */ /* 0x000ff600078e0005 */
[----:B------:R-:W-:Y:S07]  /*bd80*/  @!UPT UIADD3 URZ, URZ, URZ, URZ ;  /* 0x0000003f3f3ff290 */ /* 0x000fee000fffe03f */
[----:B------:R-:W-:Y:S04]  /*bd90*/  STL.64 [R1+0x100], R16 ;  /* 0x0001001001007387 */ /* 0x000fe80000100a00 */
[----:B------:R1:W-:Y:S04]  /*bda0*/  STL.64 [R1+0x108], R18 ;  /* 0x0001081201007387 */ /* 0x0003e80000100a00 */
[----:B-1----:R-:W4:Y:S01]  /*bdb0*/  LDL.LU R18, [R1+0x1898] ;  /* 0x0018980001127983 */ /* 0x002f220000300800 */
[----:B------:R-:W-:-:S03]  /*bdc0*/  IMAD.MOV.U32 R19, RZ, RZ, R4 ;  /* 0x000000ffff137224 */ /* 0x000fc600078e0004 */
[----:B------:R-:W4:Y:S04]  /*bdd0*/  LDL.LU.64 R16, [R1+0x1890] ;  /* 0x0018900001107983 */ /* 0x000f280000300a00 */
        /* <DEDUP_REMOVED lines=8> */
[----:B-1----:R-:W-:-:S03]  /*be60*/  IMAD.MOV.U32 R21, RZ, RZ, R5 ;  /* 0x000000ffff157224 */ /* 0x002fc600078e0005 */
[----:B--2---:R-:W2:Y:S01]  /*be70*/  LDL.LU R23, [R1+0x187c] ;  /* 0x00187c0001177983 */ /* 0x004ea20000300800 */
[----:B------:R-:W-:-:S03]  /*be80*/  IMAD.MOV.U32 R22, RZ, RZ, R4 ;  /* 0x000000ffff167224 */ /* 0x000fc600078e0004 */
[----:B------:R-:W2:Y:S04]  /*be90*/  LDL.LU R20, [R1+0x1878] ;  /* 0x0018780001147983 */ /* 0x000ea80000300800 */
        /* <DEDUP_REMOVED lines=16> */
[----:B------:R1:W-:Y:S04]  /*bfa0*/  STL.64 [R1+0x2f0], R4 ;  /* 0x0002f00401007387 */ /* 0x0003e80000100a00 */
[----:B------:R3:W-:Y:S04]  /*bfb0*/  STL.64 [R1+0x2f8], R6 ;  /* 0x0002f80601007387 */ /* 0x0007e80000100a00 */
[----:B-1----:R-:W4:Y:S04]  /*bfc0*/  LDL.LU.64 R4, [R1+0x160] ;  /* 0x0001600001047983 */ /* 0x002f280000300a00 */
[----:B---3--:R-:W4:Y:S04]  /*bfd0*/  LDL.LU.64 R6, [R1+0x168] ;  /* 0x0001680001067983 */ /* 0x008f280000300a00 */
[----:B------:R1:W-:Y:S04]  /*bfe0*/  STL.64 [R1+0x17d8], R10 ;  /* 0x0017d80a01007387 */ /* 0x0003e80000100a00 */
[----:B------:R3:W-:Y:S01]  /*bff0*/  STL.64 [R1+0x17d0], R8 ;  /* 0x0017d00801007387 */ /* 0x0007e20000100a00 */
[----:B-1----:R-:W-:-:S02]  /*c000*/  IMAD.MOV.U32 R10, RZ, RZ, R13 ;  /* 0x000000ffff0a7224 */ /* 0x002fc400078e000d */
[----:B------:R-:W-:Y:S02]  /*c010*/  IMAD.MOV.U32 R11, RZ, RZ, R14 ;  /* 0x000000ffff0b7224 */ /* 0x000fe400078e000e */
[----:B---3--:R-:W-:Y:S02]  /*c020*/  IMAD.MOV.U32 R8, RZ, RZ, R19 ;  /* 0x000000ffff087224 */ /* 0x008fe400078e0013 */
[----:B------:R-:W3:Y:S01]  /*c030*/  LDL.LU R19, [R1+0x1854] ;  /* 0x0018540001137983 */ /* 0x000ee20000300800 */
[----:B------:R-:W-:-:S03]  /*c040*/  IMAD.MOV.U32 R9, RZ, RZ, R12 ;  /* 0x000000ffff097224 */ /* 0x000fc600078e000c */
[----:B------:R-:W4:Y:S04]  /*c050*/  LDL.LU R12, [R1+0x1850] ;  /* 0x00185000010c7983 */ /* 0x000f280000300800 */
[----:B------:R-:W4:Y:S04]  /*c060*/  LDL.LU R13, [R1+0x184c] ;  /* 0x00184c00010d7983 */ /* 0x000f280000300800 */
[----:B------:R-:W4:Y:S04]  /*c070*/  LDL.LU R14, [R1+0x1848] ;  /* 0x00184800010e7983 */ /* 0x000f280000300800 */
[----:B------:R-:W-:Y:S04]  /*c080*/  STL.64 [R1+0x17f8], R10 ;  /* 0x0017f80a01007387 */ /* 0x000fe80000100a00 */
[----:B------:R1:W-:Y:S02]  /*c090*/  STL.64 [R1+0x17f0], R8 ;  /* 0x0017f00801007387 */ /* 0x0003e40000100a00 */
[----:B-1----:R-:W-:-:S02]  /*c0a0*/  IMAD.MOV.U32 R8, RZ, RZ, R15 ;  /* 0x000000ffff087224 */ /* 0x002fc400078e000f */
[----:B------:R-:W4:Y:S01]  /*c0b0*/  LDL.LU R15, [R1+0x1844] ;  /* 0x00184400010f7983 */ /* 0x000f220000300800 */
[----:B------:R-:W-:Y:S02]  /*c0c0*/  IMAD.MOV.U32 R10, RZ, RZ, R29 ;  /* 0x000000ffff0a7224 */ /* 0x000fe400078e001d */
[----:B------:R-:W-:Y:S02]  /*c0d0*/  IMAD.MOV.U32 R11, RZ, RZ, R28 ;  /* 0x000000ffff0b7224 */ /* 0x000fe400078e001c */
[----:B------:R-:W-:Y:S02]  /*c0e0*/  IMAD.MOV.U32 R9, RZ, RZ, R3 ;  /* 0x000000ffff097224 */ /* 0x000fe400078e0003 */
[----:B------:R-:W3:Y:S04]  /*c0f0*/  LDL.LU R3, [R1+0x1840] ;  /* 0x0018400001037983 */ /* 0x000ee80000300800 */
[----:B------:R2:W-:Y:S04]  /*c100*/  STL.64 [R1+0x1818], R10 ;  /* 0x0018180a01007387 */ /* 0x0005e80000100a00 */
[----:B------:R1:W-:Y:S01]  /*c110*/  STL.64 [R1+0x1810], R8 ;  /* 0x0018100801007387 */ /* 0x0003e20000100a00 */
[----:B--2---:R-:W-:-:S02]  /*c120*/  IMAD.MOV.U32 R10, RZ, RZ, R23 ;  /* 0x000000ffff0a7224 */ /* 0x004fc400078e0017 */
[----:B------:R-:W-:Y:S02]  /*c130*/  IMAD.MOV.U32 R11, RZ, RZ, R20 ;  /* 0x000000ffff0b7224 */ /* 0x000fe400078e0014 */
[----:B-1----:R-:W-:Y:S02]  /*c140*/  IMAD.MOV.U32 R8, RZ, RZ, R27 ;  /* 0x000000ffff087224 */ /* 0x002fe400078e001b */
[----:B------:R-:W-:Y:S01]  /*c150*/  IMAD.MOV.U32 R9, RZ, RZ, R26 ;  /* 0x000000ffff097224 */ /* 0x000fe200078e001a */
[----:B------:R-:W-:Y:S04]  /*c160*/  STL.64 [R1+0x1838], R10 ;  /* 0x0018380a01007387 */ /* 0x000fe80000100a00 */
[----:B------:R1:W-:Y:S01]  /*c170*/  STL.64 [R1+0x1830], R8 ;  /* 0x0018300801007387 */ /* 0x0003e20000100a00 */
[----:B----4-:R-:W-:Y:S11]  /*c180*/  HMMA.1688.F32.TF32 R4, R12, R24, R4 ;  /* 0x000000180c04723c */ /* 0x010ff60000081004 */
[----:B------:R-:W-:Y:S11]  /*c190*/  @!UPT UIADD3 URZ, URZ, URZ, URZ ;  /* 0x0000003f3f3ff290 */ /* 0x000ff6000fffe03f */
[----:B------:R-:W-:Y:S01]  /*c1a0*/  @!UPT UIADD3 URZ, URZ, URZ, URZ ;  /* 0x0000003f3f3ff290 */ /* 0x000fe2000fffe03f */
[----:B------:R2:W-:Y:S01]  /*c1b0*/  STL.64 [R1+0x390], R4 ;  /* 0x0003900401007387 */ /* 0x0005e20000100a00 */
[----:B------:R-:W-:-:S03]  /*c1c0*/  IMAD.MOV.U32 R20, RZ, RZ, R7 ;  /* 0x000000ffff147224 */ /* 0x000fc600078e0007 */
[----:B------:R4:W-:Y:S04]  /*c1d0*/  STL [R1+0x398], R6 ;  /* 0x0003980601007387 */ /* 0x0009e80000100800 */
[----:B-1----:R-:W3:Y:S04]  /*c1e0*/  LDL.LU.64 R8, [R1+0x50] ;  /* 0x0000500001087983 */ /* 0x002ee80000300a00 */
[----:B------:R-:W3:Y:S04]  /*c1f0*/  LDL.LU.64 R10, [R1+0x58] ;  /* 0x00005800010a7983 */ /* 0x000ee80000300a00 */
[----:B--2---:R-:W2:Y:S04]  /*c200*/  LDL.LU.64 R4, [R1+0x510] ;  /* 0x0005100001047983 */ /* 0x004ea80000300a00 */
[----:B----4-:R-:W4:Y:S04]  /*c210*/  LDL.LU.64 R6, [R1+0x518] ;  /* 0x0005180001067983 */ /* 0x010f280000300a00 */
[----:B----4-:R-:W-:Y:S04]  /*c220*/  STL.64 [R1+0x17e8], R6 ;  /* 0x0017e80601007387 */ /* 0x010fe80000100a00 */
[----:B--2---:R1:W-:Y:S04]  /*c230*/  STL.64 [R1+0x17e0], R4 ;  /* 0x0017e00401007387 */ /* 0x0043e80000100a00 */
[----:B-1----:R-:W2:Y:S04]  /*c240*/  LDL.LU.64 R4, [R1+0x570] ;  /* 0x0005700001047983 */ /* 0x002ea80000300a00 */
[----:B------:R-:W4:Y:S01]  /*c250*/  LDL.LU.64 R6, [R1+0x578] ;  /* 0x0005780001067983 */ /* 0x000f220000300a00 */
[----:B---3--:R-:W-:Y:S03]  /*c260*/  HMMA.1688.F32.TF32 R8, R16, R24, R8 ;  /* 0x000000181008723c */ /* 0x008fe60000081008 */
[----:B------:R-:W-:Y:S04]  /*c270*/  LDSM.16.M88.4 R24, [R3+0xa000] ;  /* 0x00a000000318783b */ /* 0x000fe80000000200 */
[----:B----4-:R-:W-:Y:S04]  /*c280*/  STL.64 [R1+0x1808], R6 ;  /* 0x0018080601007387 */ /* 0x010fe80000100a00 */
[----:B--2---:R1:W-:Y:S04]  /*c290*/  STL.64 [R1+0x1800], R4 ;  /* 0x0018000401007387 */ /* 0x0043e80000100a00 */
[----:B-1----:R-:W2:Y:S04]  /*c2a0*/  LDL.LU.64 R4, [R1+0x5c0] ;  /* 0x0005c00001047983 */ /* 0x002ea80000300a00 */
[----:B------:R-:W3:Y:S04]  /*c2b0*/  LDL.LU.64 R6, [R1+0x5c8] ;  /* 0x0005c80001067983 */ /* 0x000ee80000300a00 */
[----:B---3--:R-:W-:Y:S04]  /*c2c0*/  STL.64 [R1+0x1828], R6 ;  /* 0x0018280601007387 */ /* 0x008fe80000100a00 */
[----:B--2---:R1:W-:Y:S04]  /*c2d0*/  STL.64 [R1+0x1820], R4 ;  /* 0x0018200401007387 */ /* 0x0043e80000100a00 */
[----:B-1----:R-:W2:Y:S04]  /*c2e0*/  LDL.LU.64 R4, [R1+0x5f0] ;  /* 0x0005f00001047983 */ /* 0x002ea80000300a00 */
[----:B------:R-:W2:Y:S04]  /*c2f0*/  LDL.LU.64 R6, [R1+0x5f8] ;  /* 0x0005f80001067983 */ /* 0x000ea80000300a00 */
[----:B------:R-:W-:Y:S04]  /*c300*/  STL.64 [R1+0x17b8], R14 ;  /* 0x0017b80e01007387 */ /* 0x000fe80000100a00 */
[----:B------:R1:W-:Y:S04]  /*c310*/  STL.64 [R1+0x17b0], R12 ;  /* 0x0017b00c01007387 */ /* 0x0003e80000100a00 */
[----:B-1----:R-:W3:Y:S04]  /*c320*/  LDL.LU.64 R12, [R1+0x420] ;  /* 0x00042000010c7983 */ /* 0x002ee80000300a00 */
[----:B------:R-:W3:Y:S04]  /*c330*/  LDL.LU.64 R14, [R1+0x428] ;  /* 0x00042800010e7983 */ /* 0x000ee80000300a00 */
[----:B------:R-:W-:Y:S04]  /*c340*/  STL [R1+0x1338], R20 ;  /* 0x0013381401007387 */ /* 0x000fe80000100800 */
[----:B------:R-:W-:Y:S04]  /*c350*/  STL.64 [R1+0x460], R8 ;  /* 0x0004600801007387 */ /* 0x000fe80000100a00 */
[----:B------:R-:W-:Y:S04]  /*c360*/  STL.64 [R1+0x468], R10 ;  /* 0x0004680a01007387 */ /* 0x000fe80000100a00 */
[----:B------:R-:W1:Y:S04]  /*c370*/  LDSM.16.M88.4 R8, [R3+0xc000] ;  /* 0x00c000000308783b */ /* 0x000e680000000200 */
[----:B-1----:R-:W-:Y:S04]  /*c380*/  STL.64 [R1+0x60], R8 ;  /* 0x0000600801007387 */ /* 0x002fe80000100a00 */
[----:B------:R1:W-:Y:S04]  /*c390*/  STL.64 [R1+0x68], R10 ;  /* 0x0000680a01007387 */ /* 0x0003e80000100a00 */
[----:B-1----:R-:W2:Y:S04]  /*c3a0*/  LDL.LU.64 R10, [R1+0x1838] ;  /* 0x00183800010a7983 */ /* 0x002ea80000300a00 */
[----:B------:R-:W2:Y:S04]  /*c3b0*/  LDL.LU.64 R8, [R1+0x1830] ;  /* 0x0018300001087983 */ /* 0x000ea80000300a00 */
[----:B------:R-:W-:Y:S04]  /*c3c0*/  STL [R1+0x1738], R3 ;  /* 0x0017380301007387 */ /* 0x000fe80000100800 */
[----:B------:R-:W-:Y:S01]  /*c3d0*/  STL.64 [R1+0x78], R26 ;  /* 0x0000781a01007387 */ /* 0x000fe20000100a00 */
[-C--:B--2---:R-:W-:Y:S03]  /*c3e0*/  HMMA.1688.F32.TF32 R8, R8, R24.reuse, R4 ;  /* 0x000000180808723c */ /* 0x084fe60000081004 */
[----:B------:R-:W2:Y:S04]  /*c3f0*/  LDL.LU.64 R6, [R1+0x1828] ;  /* 0x0018280001067983 */ /* 0x000ea80000300a00 */
[----:B------:R-:W2:Y:S11]  /*c400*/  LDL.LU.64 R4, [R1+0x1820] ;  /* 0x0018200001047983 */ /* 0x000eb60000300a00 */
[----:B------:R-:W-:Y:S05]  /*c410*/  @!UPT UIADD3 URZ, URZ, URZ, URZ ;  /* 0x0000003f3f3ff290 */ /* 0x000fea000fffe03f */
        /* <DEDUP_REMOVED lines=17> */
[----:B------:R-:W2:Y:S11]  /*c530*/  LDL.LU.64 R4, [R1+0x17e0] ;  /* 0x0017e00001047983 */ /* 0x000eb60000300a00 */
[----:B------:R-:W-:Y:S07]  /*c540*/  @!UPT UIADD3 URZ, URZ, URZ, URZ ;  /* 0x0000003f3f3ff290 */ /* 0x000fee000fffe03f */
        /* <DEDUP_REMOVED lines=17> */
[----:B--2---:R-:W3:Y:S04]  /*c660*/  LDL.LU.64 R22, [R1+0x2d8] ;  /* 0x0002d80001167983 */ /* 0x004ee80000300a00 */
[----:B------:R-:W-:Y:S04]  /*c670*/  STL.64 [R1+0x1758], R6 ;  /* 0x0017580601007387 */ /* 0x000fe80000100a00 */
[----:B------:R1:W-:Y:S04]  /*c680*/  STL.64 [R1+0x1750], R4 ;  /* 0x0017500401007387 */ /* 0x0003e80000100a00 */
[----:B-1----:R-:W2:Y:S04]  /*c690*/  LDL.LU.64 R4, [R1] ;  /* 0x0000000001047983 */ /* 0x002ea80000300a00 */
[----:B------:R-:W2:Y:S04]  /*c6a0*/  LDL.LU.64 R6, [R1+0x8] ;  /* 0x0000080001067983 */ /* 0x000ea80000300a00 */
[----:B--2---:R-:W-:Y:S04]  /*c6b0*/  STL.64 [R1+0x1778], R6 ;  /* 0x0017780601007387 */ /* 0x004fe80000100a00 */
[----:B------:R1:W-:Y:S04]  /*c6c0*/  STL.64 [R1+0x1770], R4 ;  /* 0x0017700401007387 */ /* 0x0003e80000100a00 */
[----:B-1----:R-:W2:Y:S04]  /*c6d0*/  LDL.LU.64 R4, [R1+0x10] ;  /* 0x0000100001047983 */ /* 0x002ea80000300a00 */
[----:B------:R-:W2:Y:S01]  /*c6e0*/  LDL.LU.64 R6, [R1+0x18] ;  /* 0x0000180001067983 */ /* 0x000ea20000300a00 */
[-C--:B----4-:R-:W-:Y:S03]  /*c6f0*/  HMMA.1688.F32.TF32 R12, R8, R24.reuse, R12 ;  /* 0x00000018080c723c */ /* 0x090fe6000008100c */
[----:B--2---:R-:W-:Y:S04]  /*c700*/  STL.64 [R1+0x1788], R6 ;  /* 0x0017880601007387 */ /* 0x004fe80000100a00 */
[----:B------:R1:W-:Y:S04]  /*c710*/  STL.64 [R1+0x1780], R4 ;  /* 0x0017800401007387 */ /* 0x0003e80000100a00 */
[----:B-1----:R-:W2:Y:S04]  /*c720*/  LDL.LU.64 R4, [R1+0x20] ;  /* 0x0000200001047983 */ /* 0x002ea80000300a00 */
[----:B------:R-:W4:Y:S04]  /*c730*/  LDL.LU.64 R6, [R1+0x28] ;  /* 0x0000280001067983 */ /* 0x000f280000300a00 */
[----:B----4-:R-:W-:Y:S04]  /*c740*/  STL.64 [R1+0x17a8], R6 ;  /* 0x0017a80601007387 */ /* 0x010fe80000100a00 */
        /* <DEDUP_REMOVED lines=8> */
[----:B------:R-:W-:Y:S04]  /*c7d0*/  STL [R1+0x1768], R10 ;  /* 0x0017680a01007387 */ /* 0x000fe80000100800 */
[----:B------:R1:W-:Y:S04]  /*c7e0*/  STL.64 [R1+0x1760], R8 ;  /* 0x0017600801007387 */ /* 0x0003e80000100a00 */
[----:B-1----:R-:W4:Y:S04]  /*c7f0*/  LDL.LU.64 R8, [R1+0x30] ;  /* 0x0000300001087983 */ /* 0x002f280000300a00 */
[----:B------:R-:W4:Y:S01]  /*c800*/  LDL.LU.64 R10, [R1+0x38] ;  /* 0x00003800010a7983 */ /* 0x000f220000300a00 */
[-C--:B---3--:R-:W-:Y:S08]  /*c810*/  HMMA.1688.F32.TF32 R20, R12, R24.reuse, R20 ;  /* 0x000000180c14723c */ /* 0x088ff00000081014 */
[----:B--2---:R-:W-:Y:S11]  /*c820*/  HMMA.1688.F32.TF32 R24, R16, R24, R4 ;  /* 0x000000181018723c */ /* 0x004ff60000081004 */
[----:B------:R-:W-:Y:S04]  /*c830*/  @!UPT UIADD3 URZ, URZ, URZ, URZ ;  /* 0x0000003f3f3ff290 */ /* 0x000fe8000fffe03f */
[----:B------:R1:W-:Y:S04]  /*c840*/  STL.64 [R1+0x380], R20 ;  /* 0x0003801401007387 */ /* 0x0003e80000100a00 */
[----:B------:R-:W-:Y:S04]  /*c850*/  STL [R1+0x38c], R23 ;  /* 0x00038c1701007387 */ /* 0x000fe80000100800 */
[----:B------:R-:W-:Y:S01]  /*c860*/  STL.64 [R1+0x1728], R14 ;  /* 0x0017280e01007387 */ /* 0x000fe20000100a00 */
[----:B-1----:R-:W-:-:S03]  /*c870*/  IMAD.MOV.U32 R20, RZ, RZ, R22 ;  /* 0x000000ffff147224 */ /* 0x002fc600078e0016 */
[----:B------:R1:W-:Y:S04]  /*c880*/  STL.64 [R1+0x1720], R12 ;  /* 0x0017200c01007387 */ /* 0x0003e80000100a00 */
[----:B-1----:R-:W4:Y:S04]  /*c890*/  LDL.LU.64 R12, [R1+0x60] ;  /* 0x00006000010c7983 */ /* 0x002f280000300a00 */
[----:B------:R1:W-:Y:S04]  /*c8a0*/  STL [R1+0x133c], R20 ;  /* 0x00133c1401007387 */ /* 0x0003e80000100800 */
[----:B-1----:R-:W4:Y:S04]  /*c8b0*/  LDL.LU.64 R20, [R1+0x610] ;  /* 0x0006100001147983 */ /* 0x002f280000300a00 */
[----:B------:R-:W4:Y:S04]  /*c8c0*/  LDL.LU.64 R22, [R1+0x618] ;  /* 0x0006180001167983 */ /* 0x000f280000300a00 */
[----:B------:R-:W2:Y:S04]  /*c8d0*/  LDL.LU.64 R6, [R1+0x17a8] ;  /* 0x0017a80001067983 */ /* 0x000ea80000300a00 */
[----:B------:R-:W3:Y:S04]  /*c8e0*/  LDL.LU.64 R4, [R1+0x17a0] ;  /* 0x0017a00001047983 */ /* 0x000ee80000300a00 */
[----:B------:R1:W-:Y:S04]  /*c8f0*/  STL.64 [R1+0x430], R24 ;  /* 0x0004301801007387 */ /* 0x0003e80000100a00 */
[----:B------:R1:W-:Y:S04]  /*c900*/  STL.64 [R1+0x438], R26 ;  /* 0x0004381a01007387 */ /* 0x0003e80000100a00 */
[----:B-1----:R-:W2:Y:S04]  /*c910*/  LDL.LU.64 R24, [R1+0x5a0] ;  /* 0x0005a00001187983 */ /* 0x002ea80000300a00 */
[----:B------:R-:W2:Y:S04]  /*c920*/  LDL.LU.64 R26, [R1+0x5a8] ;  /* 0x0005a800011a7983 */ /* 0x000ea80000300a00 */
[----:B--2---:R-:W-:Y:S04]  /*c930*/  STL.64 [R1+0x1798], R26 ;  /* 0x0017981a01007387 */ /* 0x004fe80000100a00 */
[----:B------:R1:W-:Y:S04]  /*c940*/  STL.64 [R1+0x1790], R24 ;  /* 0x0017901801007387 */ /* 0x0003e80000100a00 */
[----:B-1----:R-:W2:Y:S04]  /*c950*/  LDL.LU.64 R24, [R1+0x5e0] ;  /* 0x0005e00001187983 */ /* 0x002ea80000300a00 */
[----:B------:R-:W2:Y:S04]  /*c960*/  LDL.LU.64 R26, [R1+0x5e8] ;  /* 0x0005e800011a7983 */ /* 0x000ea80000300a00 */
[----:B------:R-:W-:Y:S04]  /*c970*/  STL.64 [R1+0x1748], R18 ;  /* 0x0017481201007387 */ /* 0x000fe80000100a00 */
[----:B------:R4:W-:Y:S02]  /*c980*/  STL.64 [R1+0x1740], R16 ;  /* 0x0017401001007387 */ /* 0x0009e40000100a00 */
[----:B----4-:R-:W-:Y:S01]  /*c990*/  HMMA.1688.F32.TF32 R16, R8, R12, R20 ;  /* 0x0000000c0810723c */ /* 0x010fe20000081014 */
[----:B------:R-:W-:-:S02]  /*c9a0*/  IMAD.MOV.U32 R0, RZ, RZ, R9 ;  /* 0x000000ffff007224 */ /* 0x000fc400078e0009 */
[----:B------:R-:W-:Y:S02]  /*c9b0*/  IMAD.MOV.U32 R2, RZ, RZ, R10 ;  /* 0x000000ffff027224 */ /* 0x000fe400078e000a */
[----:B------:R-:W-:Y:S02]  /*c9c0*/  IMAD.MOV.U32 R29, RZ, RZ, R11 ;  /* 0x000000ffff1d7224 */ /* 0x000fe400078e000b */
[----:B------:R-:W-:Y:S02]  /*c9d0*/  IMAD.MOV.U32 R23, RZ, RZ, R8 ;  /* 0x000000ffff177224 */ /* 0x000fe400078e0008 */
[----:B------:R-:W-:Y:S02]  /*c9e0*/  IMAD.MOV.U32 R15, RZ, RZ, R6 ;  /* 0x000000ffff0f7224 */ /* 0x000fe400078e0006 */
[----:B------:R-:W-:Y:S02]  /*c9f0*/  IMAD.MOV.U32 R14, RZ, RZ, R7 ;  /* 0x000000ffff0e7224 */ /* 0x000fe400078e0007 */
[----:B---3--:R-:W-:-:S10]  /*ca00*/  IMAD.MOV.U32 R28, RZ, RZ, R4 ;  /* 0x000000ffff1c7224 */ /* 0x008fd400078e0004 */
[----:B------:R1:W-:Y:S04]  /*ca10*/  STL.64 [R1+0x160], R16 ;  /* 0x0001601001007387 */ /* 0x0003e80000100a00 */
[----:B------:R3:W-:Y:S04]  /*ca20*/  STL.64 [R1+0x168], R18 ;  /* 0x0001681201007387 */ /* 0x0007e80000100a00 */
[----:B------:R-:W4:Y:S04]  /*ca30*/  LDL.LU.64 R8, [R1+0x550] ;  /* 0x0005500001087983 */ /* 0x000f280000300a00 */
[----:B------:R-:W4:Y:S04]  /*ca40*/  LDL.LU.64 R10, [R1+0x558] ;  /* 0x00055800010a7983 */ /* 0x000f280000300a00 */
[----:B-1----:R-:W4:Y:S04]  /*ca50*/  LDL.LU.64 R16, [R1+0x4d0] ;  /* 0x0004d00001107983 */ /* 0x002f280000300a00 */
[----:B---3--:R-:W3:Y:S01]  /*ca60*/  LDL.LU.64 R18, [R1+0x4d8] ;  /* 0x0004d80001127983 */ /* 0x008ee20000300a00 */
[----:B------:R-:W-:Y:S01]  /*ca70*/  IMAD.MOV.U32 R20, RZ, RZ, R5 ;  /* 0x000000ffff147224 */ /* 0x000fe200078e0005 */
[-C--:B--2---:R-:W-:Y:S11]  /*ca80*/  HMMA.1688.F32.TF32 R24, R4, R12.reuse, R24 ;  /* 0x0000000c0418723c */ /* 0x084ff60000081018 */
[----:B------:R-:W-:Y:S11]  /*ca90*/  @!UPT UIADD3 URZ, URZ, URZ, URZ ;  /* 0x0000003f3f3ff290 */ /* 0x000ff6000fffe03f */
[----:B------:R-:W-:Y:S01]  /*caa0*/  @!UPT UIADD3 URZ, URZ, URZ, URZ ;  /* 0x0000003f3f3ff290 */ /* 0x000fe2000fffe03f */
[----:B------:R-:W-:Y:S04]  /*cab0*/  STL.64 [R1+0x120], R24 ;  /* 0x0001201801007387 */ /* 0x000fe80000100a00 */
[----:B------:R1:W-:Y:S04]  /*cac0*/  STL.64 [R1+0x128], R26 ;  /* 0x0001281a01007387 */ /* 0x0003e80000100a00 */
[----:B-1----:R-:W2:Y:S04]  /*cad0*/  LDL.LU.64 R26, [R1+0x1798] ;  /* 0x00179800011a7983 */ /* 0x002ea80000300a00 */
[----:B------:R-:W2:Y:S04]  /*cae0*/  LDL.LU.64 R24, [R1+0x1790] ;  /* 0x0017900001187983 */ /* 0x000ea80000300a00 */
[----:B------:R-:W2:Y:S04]  /*caf0*/  LDL.LU.64 R6, [R1+0x1788] ;  /* 0x0017880001067983 */ /* 0x000ea80000300a00 */
[----:B------:R-:W2:Y:S02]  /*cb00*/  LDL.LU.64 R4, [R1+0x1780] ;  /* 0x0017800001047983 */ /* 0x000ea40000300a00 */
[----:B--2---:R-:W-:Y:S11]  /*cb10*/  HMMA.1688.F32.TF32 R24, R4, R12, R24 ;  /* 0x0000000c0418723c */ /* 0x004ff60000081018 */
[----:B------:R-:W-:Y:S11]  /*cb20*/  @!UPT UIADD3 URZ, URZ, URZ, URZ ;  /* 0x0000003f3f3ff290 */ /* 0x000ff6000fffe03f */
[----:B------:R-:W-:Y:S01]  /*cb30*/  @!UPT UIADD3 URZ, URZ, URZ, URZ ;  /* 0x0000003f3f3ff290 */ /* 0x000fe2000fffe03f */
[----:B------:R1:W-:Y:S04]  /*cb40*/  STL.64 [R1+0xe0], R24 ;  /* 0x0000e01801007387 */ /* 0x0003e80000100a00 */
[----:B------:R2:W-:Y:S01]  /*cb50*/  STL.64 [R1+0xe8], R26 ;  /* 0x0000e81a01007387 */ /* 0x0005e20000100a00 */
[----:B-1----:R-:W-:Y:S02]  /*cb60*/  IMAD.MOV.U32 R25, RZ, RZ, R6 ;  /* 0x000000ffff197224 */ /* 0x002fe400078e0006 */
[----:B------:R-:W-:Y:S02]  /*cb70*/  IMAD.MOV.U32 R24, RZ, RZ, R7 ;  /* 0x000000ffff187224 */ /* 0x000fe400078e0007 */
[----:B--2---:R-:W-:Y:S01]  /*cb80*/  IMAD.MOV.U32 R27, RZ, RZ, R4 ;  /* 0x000000ffff1b7224 */ /* 0x004fe200078e0004 */
[----:B------:R-:W4:Y:S01]  /*cb90*/  LDL.LU.64 R6, [R1+0x1778] ;  /* 0x0017780001067983 */ /* 0x000f220000300a00 */
[----:B------:R-:W-:-:S03]  /*cba0*/  IMAD.MOV.U32 R26, RZ, RZ, R5 ;  /* 0x000000ffff1a7224 */ /* 0x000fc600078e0005 */
        /* <DEDUP_REMOVED lines=8> */
[----:B-1----:R-:W2:Y:S01]  /*cc30*/  LDL.LU R10, [R1+0x1768] ;  /* 0x00176800010a7983 */ /* 0x002ea20000300800 */
[----:B------:R-:W-:-:S03]  /*cc40*/  IMAD.MOV.U32 R11, RZ, RZ, R4 ;  /* 0x000000ffff0b7224 */ /* 0x000fc600078e0004 */
[----:B------:R-:W2:Y:S04]  /*cc50*/  LDL.LU.64 R8, [R1+0x1760] ;  /* 0x0017600001087983 */ /* 0x000ea80000300a00 */
        /* <DEDUP_REMOVED lines=14> */
[----:B------:R-:W2:Y:S01]  /*cd40*/  LDL.LU R11, [R1+0x173c] ;  /* 0x00173c00010b7983 */ /* 0x000ea20000300800 */
[----:B------:R-:W-:-:S03]  /*cd50*/  IMAD.MOV.U32 R5, RZ, RZ, R3 ;  /* 0x000000ffff057224 */ /* 0x000fc600078e0003 */
[----:B------:R-:W4:Y:S04]  /*cd60*/  LDL.LU R3, [R1+0x1738] ;  /* 0x0017380001037983 */ /* 0x000f280000300800 */
[----:B------:R-:W2:Y:S04]  /*cd70*/  LDL.LU R21, [R1+0x1734] ;  /* 0x0017340001157983 */ /* 0x000ea80000300800 */
[----:B------:R-:W2:Y:S04]  /*cd80*/  LDL.LU R22, [R1+0x1730] ;  /* 0x0017300001167983 */ /* 0x000ea80000300800 */
[----:B------:R1:W-:Y:S04]  /*cd90*/  STL.64 [R1+0x16b0], R6 ;  /* 0x0016b00601007387 */ /* 0x0003e80000100a00 */
[----:B------:R1:W-:Y:S02]  /*cda0*/  STL.64 [R1+0x16a8], R4 ;  /* 0x0016a80401007387 */ /* 0x0003e40000100a00 */
[----:B-1----:R-:W-:-:S02]  /*cdb0*/  IMAD.MOV.U32 R6, RZ, RZ, R25 ;  /* 0x000000ffff067224 */ /* 0x002fc400078e0019 */
[----:B------:R-:W-:Y:S02]  /*cdc0*/  IMAD.MOV.U32 R7, RZ, RZ, R24 ;  /* 0x000000ffff077224 */ /* 0x000fe400078e0018 */
[----:B------:R-:W-:Y:S01]  /*cdd0*/  IMAD.MOV.U32 R4, RZ, RZ, R27 ;  /* 0x000000ffff047224 */ /* 0x000fe200078e001b */
[----:B------:R-:W2:Y:S01]  /*cde0*/  LDL.LU.64 R24, [R1+0x370] ;  /* 0x0003700001187983 */ /* 0x000ea20000300a00 */
[----:B------:R-:W-:-:S03]  /*cdf0*/  IMAD.MOV.U32 R5, RZ, RZ, R26 ;  /* 0x000000ffff057224 */ /* 0x000fc600078e001a */
[----:B------:R-:W2:Y:S04]  /*ce00*/  LDL.LU.64 R26, [R1+0x378] ;  /* 0x00037800011a7983 */ /* 0x000ea80000300a00 */
[----:B------:R1:W-:Y:S04]  /*ce10*/  STL.64 [R1+0x16d0], R6 ;  /* 0x0016d00601007387 */ /* 0x0003e80000100a00 */
[----:B------:R1:W-:Y:S02]  /*ce20*/  STL.64 [R1+0x16c8], R4 ;  /* 0x0016c80401007387 */ /* 0x0003e40000100a00 */
[----:B-1----:R-:W-:-:S02]  /*ce30*/  IMAD.MOV.U32 R6, RZ, RZ, R15 ;  /* 0x000000ffff067224 */ /* 0x002fc400078e000f */
[----:B------:R-:W-:Y:S02]  /*ce40*/  IMAD.MOV.U32 R7, RZ, RZ, R14 ;  /* 0x000000ffff077224 */ /* 0x000fe400078e000e */
[----:B------:R-:W-:Y:S02]  /*ce50*/  IMAD.MOV.U32 R4, RZ, RZ, R28 ;  /* 0x000000ffff047224 */ /* 0x000fe400078e001c */
[----:B------:R-:W-:Y:S01]  /*ce60*/  IMAD.MOV.U32 R5, RZ, RZ, R20 ;  /* 0x000000ffff057224 */ /* 0x000fe200078e0014 */
[----:B------:R-:W-:Y:S04]  /*ce70*/  STL.64 [R1+0x16f0], R6 ;  /* 0x0016f00601007387 */ /* 0x000fe80000100a00 */
[----:B------:R1:W-:Y:S04]  /*ce80*/  STL.64 [R1+0x16e8], R4 ;  /* 0x0016e80401007387 */ /* 0x0003e80000100a00 */
[----:B-1----:R-:W2:Y:S04]  /*ce90*/  LDL.LU.64 R4, [R1+0x400] ;  /* 0x0004000001047983 */ /* 0x002ea80000300a00 */
[----:B------:R-:W2:Y:S01]  /*cea0*/  LDL.LU.64 R6, [R1+0x408] ;  /* 0x0004080001067983 */ /* 0x000ea20000300a00 */
[----:B------:R-:W-:-:S02]  /*ceb0*/  IMAD.MOV.U32 R28, RZ, RZ, R12 ;  /* 0x000000ffff1c7224 */ /* 0x000fc400078e000c */
[----:B------:R-:W-:Y:S01]  /*cec0*/  IMAD.MOV.U32 R20, RZ, RZ, R13 ;  /* 0x000000ffff147224 */ /* 0x000fe200078e000d */
[----:B--2---:R-:W-:Y:S11]  /*ced0*/  HMMA.1688.F32.TF32 R4, R8, R12, R4 ;  /* 0x0000000c0804723c */ /* 0x004ff60000081004 */
[----:B------:R-:W-:Y:S11]  /*cee0*/  @!UPT UIADD3 URZ, URZ, URZ, URZ ;  /* 0x0000003f3f3ff290 */ /* 0x000ff6000fffe03f */
[----:B------:R-:W-:Y:S01]  /*cef0*/  @!UPT UIADD3 URZ, URZ, URZ, URZ ;  /* 0x0000003f3f3ff290 */ /* 0x000fe2000fffe03f */
[----:B------:R1:W-:Y:S04]  /*cf00*/  STL.64 [R1+0x340], R4 ;  /* 0x0003400401007387 */ /* 0x0003e80000100a00 */
[----:B------:R2:W-:Y:S04]  /*cf10*/  STL.64 [R1+0x348], R6 ;  /* 0x0003480601007387 */ /* 0x0005e80000100a00 */
[----:B------:R-:W3:Y:S04]  /*cf20*/  LDL.LU.64 R14, [R1+0x1728] ;  /* 0x00172800010e7983 */ /* 0x000ee80000300a00 */
[----:B------:R-:W3:Y:S01]  /*cf30*/  LDL.LU.64 R12, [R1+0x1720] ;  /* 0x00172000010c7983 */ /* 0x000ee20000300a00 */
[----:B-1----:R-:W-:-:S02]  /*cf40*/  IMAD.MOV.U32 R4, RZ, RZ, R23 ;  /* 0x000000ffff047224 */ /* 0x002fc400078e0017 */
[----:B------:R-:W-:Y:S01]  /*cf50*/  IMAD.MOV.U32 R5, RZ, RZ, R0 ;  /* 0x000000ffff057224 */ /* 0x000fe200078e0000 */
[----:B------:R-:W4:Y:S01]  /*cf60*/  LDL.LU R23, [R1+0x1718] ;  /* 0x0017180001177983 */ /* 0x000f220000300800 */
[----:B--2---:R-:W-:-:S03]  /*cf70*/  IMAD.MOV.U32 R6, RZ, RZ, R2 ;  /* 0x000000ffff067224 */ /* 0x004fc600078e0002 */
[----:B------:R-:W2:Y:S04]  /*cf80*/  LDL.LU R0, [R1+0x1714] ;  /* 0x0017140001007983 */ /* 0x000ea80000300800 */
[----:B------:R-:W2:Y:S04]  /*cf90*/  LDL.LU R2, [R1+0x1710] ;  /* 0x0017100001027983 */ /* 0x000ea80000300800 */
[----:B------:R-:W-:Y:S04]  /*cfa0*/  STL.64 [R1+0x1680], R10 ;  /* 0x0016800a01007387 */ /* 0x000fe80000100a00 */
[----:B------:R1:W-:Y:S02]  /*cfb0*/  STL.64 [R1+0x1678], R8 ;  /* 0x0016780801007387 */ /* 0x0003e40000100a00 */
[----:B-1----:R-:W-:-:S02]  /*cfc0*/  IMAD.MOV.U32 R8, RZ, RZ, R28 ;  /* 0x000000ffff087224 */ /* 0x002fc400078e001c */
[----:B------:R-:W-:-:S07]  /*cfd0*/  IMAD.MOV.U32 R9, RZ, RZ, R20 ;  /* 0x000000ffff097224 */ /* 0x000fce00078e0014 */
[----:B---3--:R-:W-:Y:S11]  /*cfe0*/  HMMA.1688.F32.TF32 R24, R12, R8, R24 ;  /* 0x000000080c18723c */ /* 0x008ff60000081018 */
[----:B------:R-:W-:Y:S11]  /*cff0*/  @!UPT UIADD3 URZ, URZ, URZ, URZ ;  /* 0x0000003f3f3ff290 */ /* 0x000ff6000fffe03f */
[----:B------:R-:W-:Y:S01]  /*d000*/  @!UPT UIADD3 URZ, URZ, URZ, URZ ;  /* 0x0000003f3f3ff290 */ /* 0x000fe2000fffe03f */
[----:B------:R-:W-:Y:S04]  /*d010*/  STL [R1+0x370], R24 ;  /* 0x0003701801007387 */ /* 0x000fe80000100800 */
[----:B------:R1:W-:Y:S04]  /*d020*/  STL.64 [R1+0x378], R26 ;  /* 0x0003781a01007387 */ /* 0x0003e80000100a00 */
[----:B-1----:R-:W3:Y:S04]  /*d030*/  LDL.LU.64 R26, [R1+0x1708] ;  /* 0x00170800011a7983 */ /* 0x002ee80000300a00 */
[----:B------:R-:W-:Y:S04]  /*d040*/  STL.64 [R1+0x1670], R14 ;  /* 0x0016700e01007387 */ /* 0x000fe80000100a00 */
[----:B------:R1:W-:Y:S04]  /*d050*/  STL.64 [R1+0x1668], R12 ;  /* 0x0016680c01007387 */ /* 0x0003e80000100a00 */
[----:B-1----:R-:W2:Y:S04]  /*d060*/  LDL.LU.64 R12, [R1+0x260] ;  /* 0x00026000010c7983 */ /* 0x002ea80000300a00 */
[----:B------:R-:W2:Y:S01]  /*d070*/  LDL.LU.64 R14, [R1+0x268] ;  /* 0x00026800010e7983 */ /* 0x000ea20000300a00 */
[----:B------:R-:W-:-:S03]  /*d080*/  IMAD.MOV.U32 R20, RZ, RZ, R25 ;  /* 0x000000ffff147224 */ /* 0x000fc600078e0019 */
[----:B----4-:R-:W-:Y:S04]  /*d090*/  STL.64 [R1+0x1650], R22 ;  /* 0x0016501601007387 */ /* 0x010fe80000100a00 */
[----:B------:R-:W-:Y:S04]  /*d0a0*/  STL.64 [R1+0x1648], R20 ;  /* 0x0016481401007387 */ /* 0x000fe80000100a00 */
[----:B------:R-:W1:Y:S01]  /*d0b0*/  LDSM.16.M88.4 R20, [R3+0xe000] ;  /* 0x00e000000314783b */ /* 0x000e620000000200 */
[----:B--2---:R-:W-:Y:S11]  /*d0c0*/  HMMA.1688.F32.TF32 R8, R16, R8, R12 ;  /* 0x000000081008723c */ /* 0x004ff6000008100c */
[----:B------:R-:W-:Y:S11]  /*d0d0*/  @!UPT UIADD3 URZ, URZ, URZ, URZ ;  /* 0x0000003f3f3ff290 */ /* 0x000ff6000fffe03f */
[----:B------:R-:W-:Y:S01]  /*d0e0*/  @!UPT UIADD3 URZ, URZ, URZ, URZ ;  /* 0x0000003f3f3ff290 */ /* 0x000fe2000fffe03f */
[----:B------:R-:W-:Y:S04]  /*d0f0*/  STL.64 [R1+0x420], R8 ;  /* 0x0004200801007387 */ /* 0x000fe80000100a00 */
[----:B------:R-:W-:Y:S04]  /*d100*/  STL.64 [R1+0x16a0], R18 ;  /* 0x0016a01201007387 */ /* 0x000fe80000100a00 */
[----:B------:R2:W-:Y:S04]  /*d110*/  STL.64 [R1+0x1698], R16 ;  /* 0x0016981001007387 */ /* 0x0005e80000100a00 */
[----:B--2---:R-:W2:Y:S04]  /*d120*/  LDL.LU.64 R16, [R1+0x590] ;  /* 0x0005900001107983 */ /* 0x004ea80000300a00 */
[----:B------:R-:W4:Y:S04]  /*d130*/  LDL.LU.64 R18, [R1+0x598] ;  /* 0x0005980001127983 */ /* 0x000f280000300a00 */
[----:B----4-:R-:W-:Y:S04]  /*d140*/  STL.64 [R1+0x16c0], R18 ;  /* 0x0016c01201007387 */ /* 0x010fe80000100a00 */
[----:B--2---:R2:W-:Y:S04]  /*d150*/  STL.64 [R1+0x16b8], R16 ;  /* 0x0016b81001007387 */ /* 0x0045e80000100a00 */
[----:B--2---:R-:W2:Y:S04]  /*d160*/  LDL.LU.64 R16, [R1+0x5d0] ;  /* 0x0005d00001107983 */ /* 0x004ea80000300a00 */
[----:B------:R-:W4:Y:S04]  /*d170*/  LDL.LU.64 R18, [R1+0x5d8] ;  /* 0x0005d80001127983 */ /* 0x000f280000300a00 */
[----:B----4-:R-:W-:Y:S04]  /*d180*/  STL.64 [R1+0x16e0], R18 ;  /* 0x0016e01201007387 */ /* 0x010fe80000100a00 */
[----:B--2---:R2:W-:Y:S04]  /*d190*/  STL.64 [R1+0x16d8], R16 ;  /* 0x0016d81001007387 */ /* 0x0045e80000100a00 */
[----:B--2---:R-:W2:Y:S04]  /*d1a0*/  LDL.LU.64 R16, [R1+0x600] ;  /* 0x0006000001107983 */ /* 0x004ea80000300a00 */
[----:B------:R-:W4:Y:S01]  /*d1b0*/  LDL.LU.64 R18, [R1+0x608] ;  /* 0x0006080001127983 */ /* 0x000f220000300a00 */
[----:B------:R-:W-:-:S03]  /*d1c0*/  IMAD.MOV.U32 R7, RZ, RZ, R29 ;  /* 0x000000ffff077224 */ /* 0x000fc600078e001d */
[----:B----4-:R-:W-:Y:S04]  /*d1d0*/  STL.64 [R1+0x1700], R18 ;  /* 0x0017001201007387 */ /* 0x010fe80000100a00 */
[----:B--2---:R2:W-:Y:S04]  /*d1e0*/  STL.64 [R1+0x16f8], R16 ;  /* 0x0016f81001007387 */ /* 0x0045e80000100a00 */
[----:B--2---:R-:W2:Y:S04]  /*d1f0*/  LDL.LU.64 R16, [R1+0x620] ;  /* 0x0006200001107983 */ /* 0x004ea80000300a00 */
[----:B------:R-:W2:Y:S01]  /*d200*/  LDL.LU.64 R18, [R1+0x628] ;  /* 0x0006280001127983 */ /* 0x000ea20000300a00 */
[----:B------:R-:W-:-:S02]  /*d210*/  IMAD.MOV.U32 R24, RZ, RZ, R11 ;  /* 0x000000ffff187224 */ /* 0x000fc400078e000b */
[----:B------:R-:W-:Y:S01]  /*d220*/  IMAD.MOV.U32 R25, RZ, RZ, R10 ;  /* 0x000000ffff197224 */ /* 0x000fe200078e000a */
[----:B------:R-:W4:Y:S04]  /*d230*/  LDL.LU.64 R8, [R1+0x540] ;  /* 0x0005400001087983 */ /* 0x000f280000300a00 */
[----:B------:R-:W4:Y:S04]  /*d240*/  LDL.LU.64 R10, [R1+0x548] ;  /* 0x00054800010a7983 */ /* 0x000f280000300a00 */
[----:B------:R-:W3:Y:S04]  /*d250*/  LDL.LU.64 R12, [R1+0x4b0] ;  /* 0x0004b000010c7983 */ /* 0x000ee80000300a00 */
[----:B------:R-:W3:Y:S04]  /*d260*/  LDL.LU.64 R14, [R1+0x4b8] ;  /* 0x0004b800010e7983 */ /* 0x000ee80000300a00 */
[----:B------:R-:W-:Y:S04]  /*d270*/  STL [R1+0x1294], R24 ;  /* 0x0012941801007387 */ /* 0x000fe80000100800 */
[----:B------:R-:W-:Y:S04]  /*d280*/  STL [R1+0x1290], R25 ;  /* 0x0012901901007387 */ /* 0x000fe80000100800 */
[----:B-1----:R-:W-:Y:S01]  /*d290*/  STL.64 [R1+0x58], R22 ;  /* 0x0000581601007387 */ /* 0x002fe20000100a00 */
        /* <DEDUP_REMOVED lines=8> */
[-C--:B--2---:R-:W-:Y:S02]  /*d320*/  HMMA.1688.F32.TF32 R4, R4, R20.reuse, R16 ;  /* 0x000000140404723c */ /* 0x084fe40000081010 */
[----:B------:R-:W2:Y:S04]  /*d330*/  LDL.LU.64 R18, [R1+0x16e0] ;  /* 0x0016e00001127983 */ /* 0x000ea80000300a00 */
[----:B------:R-:W2:Y:S11]  /*d340*/  LDL.LU.64 R16, [R1+0x16d8] ;  /* 0x0016d80001107983 */ /* 0x000eb60000300a00 */
[----:B------:R-:W-:Y:S06]  /*d350*/  @!UPT UIADD3 URZ, URZ, URZ, URZ ;  /* 0x0000003f3f3ff290 */ /* 0x000fec000fffe03f */
        /* <DEDUP_REMOVED lines=8> */
[----:B------:R1:W-:Y:S01]  /*d3e0*/  STL.64 [R1+0x10], R4 ;  /* 0x0000100401007387 */ /* 0x0003e20000100a00 */
[----:B------:R-:W-:Y:S02]  /*d3f0*/  IMAD.MOV.U32 R25, RZ, RZ, R6 ;  /* 0x000000ffff197224 */ /* 0x000fe400078e0006 */
[----:B------:R-:W-:Y:S02]  /*d400*/  IMAD.MOV.U32 R24, RZ, RZ, R7 ;  /* 0x000000ffff187224 */ /* 0x000fe400078e0007 */
[----:B------:R-:W2:Y:S04]  /*d410*/  LDL.LU.64 R6, [R1+0x16b0] ;  /* 0x0016b00001067983 */ /* 0x000ea80000300a00 */
[----:B-1----:R-:W2:Y:S04]  /*d420*/  LDL.LU.64 R4, [R1+0x16a8] ;  /* 0x0016a80001047983 */ /* 0x002ea80000300a00 */
[----:B---3--:R-:W-:Y:S04]  /*d430*/  STL.64 [R1+0x1640], R26 ;  /* 0x0016401a01007387 */ /* 0x008fe80000100a00 */
[----:B------:R1:W-:Y:S04]  /*d440*/  STL.64 [R1+0x1638], R24 ;  /* 0x0016381801007387 */ /* 0x0003e80000100a00 */
[----:B-1----:R-:W3:Y:S04]  /*d450*/  LDL.LU.64 R24, [R1+0x3f0] ;  /* 0x0003f00001187983 */ /* 0x002ee80000300a00 */
[----:B------:R-:W3:Y:S01]  /*d460*/  LDL.LU.64 R26, [R1+0x3f8] ;  /* 0x0003f800011a7983 */ /* 0x000ee20000300a00 */
[-C--:B--2---:R-:W-:Y:S03]  /*d470*/  HMMA.1688.F32.TF32 R4, R4, R20.reuse, R16 ;  /* 0x000000140404723c */ /* 0x084fe60000081010 */
[----:B------:R-:W3:Y:S04]  /*d480*/  LDL.LU.64 R18, [R1+0x16a0] ;  /* 0x0016a00001127983 */ /* 0x000ee80000300a00 */
[----:B------:R-:W3:Y:S11]  /*d490*/  LDL.LU.64 R16, [R1+0x1698] ;  /* 0x0016980001107983 */ /* 0x000ef60000300a00 */
[----:B------:R-:W-:Y:S05]  /*d4a0*/  @!UPT UIADD3 URZ, URZ, URZ, URZ ;  /* 0x0000003f3f3ff290 */ /* 0x000fea000fffe03f */
[----:B------:R1:W-:Y:S01]  /*d4b0*/  STL.64 [R1], R4 ;  /* 0x0000000401007387 */ /* 0x0003e20000100a00 */
[----:B------:R-:W-:Y:S02]  /*d4c0*/  IMAD.MOV.U32 R29, RZ, RZ, R6 ;  /* 0x000000ffff1d7224 */ /* 0x000fe400078e0006 */
[----:B------:R-:W-:Y:S02]  /*d4d0*/  IMAD.MOV.U32 R28, RZ, RZ, R7 ;  /* 0x000000ffff1c7224 */ /* 0x000fe400078e0007 */
[----:B------:R-:W4:Y:S04]  /*d4e0*/  LDL.LU.64 R6, [R1+0x1690] ;  /* 0x0016900001067983 */ /* 0x000f280000300a00 */
[----:B-1----:R-:W4:Y:S02]  /*d4f0*/  LDL.LU.64 R4, [R1+0x1688] ;  /* 0x0016880001047983 */ /* 0x002f240000300a00 */
[-C--:B----4-:R-:W-:Y:S02]  /*d500*/  HMMA.1688.F32.TF32 R4, R4, R20.reuse, R8 ;  /* 0x000000140404723c */ /* 0x090fe40000081008 */
[----:B------:R-:W2:Y:S04]  /*d510*/  LDL.LU.64 R10, [R1+0x1680] ;  /* 0x00168000010a7983 */ /* 0x000ea80000300a00 */
[----:B------:R-:W2:Y:S11]  /*d520*/  LDL.LU.64 R8, [R1+0x1678] ;  /* 0x0016780001087983 */ /* 0x000eb60000300a00 */
[----:B------:R-:W-:Y:S06]  /*d530*/  @!UPT UIADD3 URZ, URZ, URZ, URZ ;  /* 0x0000003f3f3ff290 */ /* 0x000fec000fffe03f */
[----:B------:R1:W-:Y:S04]  /*d540*/  STL.64 [R1+0x260], R4 ;  /* 0x0002600401007387 */ /* 0x0003e80000100a00 */
[----:B------:R4:W-:Y:S04]  /*d550*/  STL.64 [R1+0x268], R6 ;  /* 0x0002680601007387 */ /* 0x0009e80000100a00 */
[----:B-1----:R-:W3:Y:S04]  /*d560*/  LDL.LU.64 R4, [R1+0x490] ;  /* 0x0004900001047983 */ /* 0x002ee80000300a00 */
[----:B----4-:R-:W3:Y:S01]  /*d570*/  LDL.LU.64 R6, [R1+0x498] ;  /* 0x0004980001067983 */ /* 0x010ee20000300a00 */
[-C--:B--2---:R-:W-:Y:S03]  /*d580*/  HMMA.1688.F32.TF32 R8, R8, R20.reuse, R12 ;  /* 0x000000140808723c */ /* 0x084fe6000008100c */
[----:B------:R-:W3:Y:S04]  /*d590*/  LDL.LU.64 R14, [R1+0x1670] ;  /* 0x00167000010e7983 */ /* 0x000ee80000300a00 */
[----:B------:R-:W3:Y:S02]  /*d5a0*/  LDL.LU.64 R12, [R1+0x1668] ;  /* 0x00166800010c7983 */ /* 0x000ee40000300a00 */
[----:B---3--:R-:W-:Y:S02]  /*d5b0*/  HMMA.1688.F32.TF32 R4, R12, R20, R4 ;  /* 0x000000140c04723c */ /* 0x008fe40000081004 */
[----:B------:R-:W-:Y:S04]  /*d5c0*/  LDS R14, [R2+0x23080] ;  /* 0x02308000020e7984 */ /* 0x000fe80000000800 */
[----:B------:R-:W1:Y:S04]  /*d5d0*/  LDS R15, [R0+0x23080] ;  /* 0x02308000000f7984 */ /* 0x000e680000000800 */
[----:B------:R-:W-:Y:S04]  /*d5e0*/  LDS R12, [R2+0x22080] ;  /* 0x02208000020c7984 */ /* 0x000fe80000000800 */
[----:B------:R-:W2:Y:S09]  /*d5f0*/  LDS R13, [R0+0x22080] ;  /* 0x02208000000d7984 */ /* 0x000eb20000000800 */
[----:B------:R-:W-:Y:S01]  /*d600*/  STL.64 [R1+0x320], R4 ;  /* 0x0003200401007387 */ /* 0x000fe20000100a00 */
[----:B------:R-:W-:-:S03]  /*d610*/  IMAD.MOV.U32 R3, RZ, RZ, R7 ;  /* 0x000000ffff037224 */ /* 0x000fc600078e0007 */
[----:B------:R-:W-:Y:S04]  /*d620*/  STL.64 [R1+0x2a0], R8 ;  /* 0x0002a00801007387 */ /* 0x000fe80000100a00 */
[----:B------:R-:W-:Y:S04]  /*d630*/  STL.64 [R1+0x2a8], R10 ;  /* 0x0002a80a01007387 */ /* 0x000fe80000100a00 */
[----:B------:R3:W-:Y:S04]  /*d640*/  STL [R1+0x328], R6 ;  /* 0x0003280601007387 */ /* 0x0007e80000100800 */
[----:B------:R-:W-:Y:S04]  /*d650*/  LDS R8, [R2+0x22000] ;  /* 0x0220000002087984 */ /* 0x000fe80000000800 */
[----:B------:R-:W-:Y:S01]  /*d660*/  LDS R10, [R2+0x23000] ;  /* 0x02300000020a7984 */ /* 0x000fe20000000800 */
[----:B---3--:R-:W-:Y:S03]  /*d670*/  HMMA.1688.F32.TF32 R4, R16, R20, R24 ;  /* 0x000000141004723c */ /* 0x008fe60000081018 */
[----:B------:R-:W-:Y:S04]  /*d680*/  STL [R1+0x1468], R3 ;  /* 0x0014680301007387 */ /* 0x000fe80000100800 */
[----:B------:R-:W-:Y:S04]  /*d690*/  LDS R18, [R2+0x23100] ;  /* 0x0231000002127984 */ /* 0x000fe80000000800 */
[----:B------:R-:W3:Y:S04]  /*d6a0*/  LDS R19, [R0+0x23100] ;  /* 0x0231000000137984 */ /* 0x000ee80000000800 */
[----:B------:R-:W-:Y:S04]  /*d6b0*/  LDS R16, [R2+0x22100] ;  /* 0x0221000002107984 */ /* 0x000fe80000000800 */
[----:B------:R-:W4:Y:S04]  /*d6c0*/  LDS R17, [R0+0x22100] ;  /* 0x0221000000117984 */ /* 0x000f280000000800 */
[----:B------:R-:W-:Y:S04]  /*d6d0*/  LDS R9, [R0+0x22000] ;  /* 0x0220000000097984 */ /* 0x000fe80000000800 */
[----:B------:R-:W-:Y:S04]  /*d6e0*/  STL.64 [R1+0x3f0], R4 ;  /* 0x0003f00401007387 */ /* 0x000fe80000100a00 */
[----:B------:R-:W-:Y:S04]  /*d6f0*/  STL.64 [R1+0x3f8], R6 ;  /* 0x0003f80601007387 */ /* 0x000fe80000100a00 */
[----:B-1----:R-:W-:Y:S04]  /*d700*/  STL.64 [R1+0x15e8], R14 ;  /* 0x0015e80e01007387 */ /* 0x002fe80000100a00 */
[----:B--2---:R1:W-:Y:S04]  /*d710*/  STL.64 [R1+0x15e0], R12 ;  /* 0x0015e00c01007387 */ /* 0x0043e80000100a00 */
[----:B------:R-:W2:Y:S04]  /*d720*/  LDS R11, [R0+0x23000] ;  /* 0x02300000000b7984 */ /* 0x000ea80000000800 */
[----:B------:R-:W-:Y:S04]  /*d730*/  LDS R6, [R2+0x23180] ;  /* 0x0231800002067984 */ /* 0x000fe80000000800 */
[----:B-1----:R-:W2:Y:S04]  /*d740*/  LDL.LU R12, [R1+0x160] ;  /* 0x00016000010c7983 */ /* 0x002ea80000300800 */
[----:B------:R-:W2:Y:S04]  /*d750*/  LDL.LU R13, [R1+0x164] ;  /* 0x00016400010d7983 */ /* 0x000ea80000300800 */
[----:B------:R-:W2:Y:S04]  /*d760*/  LDL.LU R14, [R1+0x168] ;  /* 0x00016800010e7983 */ /* 0x000ea80000300800 */
[----:B------:R-:W2:Y:S04]  /*d770*/  LDL.LU R15, [R1+0x16c] ;  /* 0x00016c00010f7983 */ /* 0x000ea80000300800 */
[----:B------:R-:W1:Y:S04]  /*d780*/  LDS R7, [R0+0x23180] ;  /* 0x0231800000077984 */ /* 0x000e680000000800 */
[----:B------:R-:W-:Y:S04]  /*d790*/  LDS R4, [R2+0x22180] ;  /* 0x0221800002047984 */ /* 0x000fe80000000800 */
[----:B------:R-:W1:Y:S04]  /*d7a0*/  LDS R5, [R0+0x22180] ;  /* 0x0221800000057984 */ /* 0x000e680000000800 */
[----:B--2---:R-:W-:Y:S04]  /*d7b0*/  STL.64 [R1+0x15f8], R14 ;  /* 0x0015f80e01007387 */ /* 0x004fe80000100a00 */
[----:B------:R2:W-:Y:S04]  /*d7c0*/  STL.64 [R1+0x15f0], R12 ;  /* 0x0015f00c01007387 */ /* 0x0005e80000100a00 */
[----:B--2---:R-:W2:Y:S04]  /*d7d0*/  LDL.LU R12, [R1+0x170] ;  /* 0x00017000010c7983 */ /* 0x004ea80000300800 */
[----:B------:R-:W2:Y:S04]  /*d7e0*/  LDL.LU R13, [R1+0x174] ;  /* 0x00017400010d7983 */ /* 0x000ea80000300800 */
[----:B------:R-:W2:Y:S04]  /*d7f0*/  LDL.LU R14, [R1+0x178] ;  /* 0x00017800010e7983 */ /* 0x000ea80000300800 */
[----:B------:R-:W2:Y:S04]  /*d800*/  LDL.LU R15, [R1+0x17c] ;  /* 0x00017c00010f7983 */ /* 0x000ea80000300800 */
[----:B------:R-:W2:Y:S04]  /*d810*/  LDL.LU R24, [R1+0x200] ;  /* 0x0002000001187983 */ /* 0x000ea80000300800 */
[----:B------:R-:W2:Y:S04]  /*d820*/  LDL.LU R25, [R1+0x204] ;  /* 0x0002040001197983 */ /* 0x000ea80000300800 */
[----:B------:R-:W2:Y:S04]  /*d830*/  LDL.LU R26, [R1+0x208] ;  /* 0x00020800011a7983 */ /* 0x000ea80000300800 */
[----:B------:R-:W2:Y:S04]  /*d840*/  LDL.LU R27, [R1+0x20c] ;  /* 0x00020c00011b7983 */ /* 0x000ea80000300800 */
[----:B--2---:R-:W-:Y:S04]  /*d850*/  STL.64 [R1+0x1660], R26 ;  /* 0x0016601a01007387 */ /* 0x004fe80000100a00 */
[----:B------:R2:W-:Y:S04]  /*d860*/  STL.64 [R1+0x1658], R24 ;  /* 0x0016581801007387 */ /* 0x0005e80000100a00 */
[----:B------:R-:W3:Y:S04]  /*d870*/  LDL R22, [R1+0x48] ;  /* 0x0000480001167983 */ /* 0x000ee80000100800 */
[----:B------:R-:W3:Y:S04]  /*d880*/  LDL R23, [R1+0x4c] ;  /* 0x00004c0001177983 */ /* 0x000ee80000100800 */
[----:B--2---:R-:W2:Y:S04]  /*d890*/  LDL.LU R24, [R1+0x250] ;  /* 0x0002500001187983 */ /* 0x004ea80000300800 */
[----:B------:R-:W2:Y:S04]  /*d8a0*/  LDL.LU R25, [R1+0x254] ;  /* 0x0002540001197983 */ /* 0x000ea80000300800 */
[----:B------:R-:W2:Y:S04]  /*d8b0*/  LDL.LU R26, [R1+0x258] ;  /* 0x00025800011a7983 */ /* 0x000ea80000300800 */
[----:B------:R-:W2:Y:S04]  /*d8c0*/  LDL.LU R27, [R1+0x25c] ;  /* 0x00025c00011b7983 */ /* 0x000ea80000300800 */
[----:B------:R1:W-:Y:S04]  /*d8d0*/  STL.64 [R1+0x1608], R14 ;  /* 0x0016080e01007387 */ /* 0x0003e80000100a00 */
[----:B------:R-:W-:Y:S04]  /*d8e0*/  STL.64 [R1+0x1600], R12 ;  /* 0x0016000c01007387 */ /* 0x000fe80000100a00 */
[----:B-1----:R-:W2:Y:S04]  /*d8f0*/  LDL.64 R14, [R1+0x88] ;  /* 0x00008800010e7983 */ /* 0x002ea80000100a00 */
[----:B--2---:R1:W-:Y:S04]  /*d900*/  STL.64 [R1+0x1618], R14 ;  /* 0x0016180e01007387 */ /* 0x0043e80000100a00 */
[----:B-1----:R-:W2:Y:S04]  /*d910*/  LDL.64 R14, [R1+0xa8] ;  /* 0x0000a800010e7983 */ /* 0x002ea80000100a00 */
[----:B--2---:R1:W-:Y:S04]  /*d920*/  STL.64 [R1+0x1630], R14 ;  /* 0x0016300e01007387 */ /* 0x0043e80000100a00 */
[----:B------:R-:W2:Y:S04]  /*d930*/  LDL.LU R12, [R1+0x1d0] ;  /* 0x0001d000010c7983 */ /* 0x000ea80000300800 */
[----:B------:R-:W2:Y:S04]  /*d940*/  LDL.LU R13, [R1+0x1d4] ;  /* 0x0001d400010d7983 */ /* 0x000ea80000300800 */
[----:B-1----:R-:W2:Y:S04]  /*d950*/  LDL.LU R14, [R1+0x1d8] ;  /* 0x0001d800010e7983 */ /* 0x002ea80000300800 */
[----:B------:R-:W2:Y:S04]  /*d960*/  LDL.LU R15, [R1+0x1dc] ;  /* 0x0001dc00010f7983 */ /* 0x000ea80000300800 */
[----:B---3--:R1:W-:Y:S04]  /*d970*/  STL.64 [R1+0x1560], R18 ;  /* 0x0015601201007387 */ /* 0x0083e80000100a00 */
[----:B----4-:R3:W-:Y:S04]  /*d980*/  STL.64 [R1+0x1558], R16 ;  /* 0x0015581001007387 */ /* 0x0107e80000100a00 */
[----:B-1----:R-:W4:Y:S01]  /*d990*/  LDL.64 R18, [R1+0x58] ;  /* 0x0000580001127983 */ /* 0x002f220000100a00 */
[C---:B------:R-:W-:Y:S03]  /*d9a0*/  HMMA.1688.F32.TF32 R20, R8.reuse, R22, R24 ;  /* 0x000000160814723c */ /* 0x040fe60000081018 */
[----:B----4-:R1:W-:Y:S04]  /*d9b0*/  STL.64 [R1+0x1610], R18 ;  /* 0x0016101201007387 */ /* 0x0103e80000100a00 */
[----:B---3--:R-:W3:Y:S04]  /*d9c0*/  LDL.LU R16, [R1+0x180] ;  /* 0x0001800001107983 */ /* 0x008ee80000300800 */
[----:B------:R-:W3:Y:S04]  /*d9d0*/  LDL.LU R17, [R1+0x184] ;  /* 0x0001840001117983 */ /* 0x000ee80000300800 */
[----:B-1----:R-:W4:Y:S04]  /*d9e0*/  LDL.LU R18, [R1+0x188] ;  /* 0x0001880001127983 */ /* 0x002f280000300800 */
[----:B------:R-:W4:Y:S04]  /*d9f0*/  LDL.LU R19, [R1+0x18c] ;  /* 0x00018c0001137983 */ /* 0x000f280000300800 */
[----:B----4-:R-:W-:Y:S04]  /*da00*/  STL.64 [R1+0x1628], R18 ;  /* 0x0016281201007387 */ /* 0x010fe80000100a00 */
[----:B---3--:R1:W-:Y:S04]  /*da10*/  STL.64 [R1+0x1620], R16 ;  /* 0x0016201001007387 */ /* 0x0083e80000100a00 */
[----:B-1----:R-:W3:Y:S04]  /*da20*/  LDL.LU R16, [R1+0x190] ;  /* 0x0001900001107983 */ /* 0x002ee80000300800 */
[----:B------:R-:W3:Y:S04]  /*da30*/  LDL.LU R17, [R1+0x194] ;  /* 0x0001940001117983 */ /* 0x000ee80000300800 */
[----:B------:R-:W3:Y:S04]  /*da40*/  LDL.LU R18, [R1+0x198] ;  /* 0x0001980001127983 */ /* 0x000ee80000300800 */
[----:B------:R-:W3:Y:S04]  /*da50*/  LDL.LU R19, [R1+0x19c] ;  /* 0x00019c0001137983 */ /* 0x000ee80000300800 */
[----:B------:R1:W-:Y:S04]  /*da60*/  STL.64 [R1+0x14e8], R6 ;  /* 0x0014e80601007387 */ /* 0x0003e80000100a00 */
[----:B------:R-:W-:Y:S04]  /*da70*/  STL.64 [R1+0x14e0], R4 ;  /* 0x0014e00401007387 */ /* 0x000fe80000100a00 */
[----:B-1----:R-:W4:Y:S04]  /*da80*/  LDL R6, [R1+0x78] ;  /* 0x0000780001067983 */ /* 0x002f280000100800 */
[----:B------:R-:W4:Y:S04]  /*da90*/  LDL R7, [R1+0x7c] ;  /* 0x00007c0001077983 */ /* 0x000f280000100800 */
[----:B------:R-:W2:Y:S04]  /*daa0*/  LDL.LU.64 R26, [R1+0x1660] ;  /* 0x00166000011a7983 */ /* 0x000ea80000300a00 */
[----:B------:R-:W2:Y:S04]  /*dab0*/  LDL.LU.64 R24, [R1+0x1658] ;  /* 0x0016580001187983 */ /* 0x000ea80000300a00 */
[----:B------:R-:W-:Y:S04]  /*dac0*/  STL.64 [R1+0x400], R20 ;  /* 0x0004001401007387 */ /* 0x000fe80000100a00 */
[----:B------:R1:W-:Y:S04]  /*dad0*/  STL.64 [R1+0x408], R22 ;  /* 0x0004081601007387 */ /* 0x0003e80000100a00 */
[----:B-1----:R-:W2:Y:S04]  /*dae0*/  LDL.LU.64 R22, [R1+0x1650] ;  /* 0x0016500001167983 */ /* 0x002ea80000300a00 */
[----:B------:R-:W3:Y:S01]  /*daf0*/  LDL.LU.64 R20, [R1+0x1648] ;  /* 0x0016480001147983 */ /* 0x000ee20000300a00 */
[C---:B--2---:R-:W-:Y:S11]  /*db00*/  HMMA.1688.F32.TF32 R24, R8.reuse, R22, R24 ;  /* 0x000000160818723c */ /* 0x044ff60000081018 */
[----:B------:R-:W-:Y:S11]  /*db10*/  @!UPT UIADD3 URZ, URZ, URZ, URZ ;  /* 0x0000003f3f3ff290 */ /* 0x000ff6000fffe03f */
[----:B------:R-:W-:Y:S01]  /*db20*/  @!UPT UIADD3 URZ, URZ, URZ, URZ ;  /* 0x0000003f3f3ff290 */ /* 0x000fe2000fffe03f */
[----:B------:R-:W-:Y:S04]  /*db30*/  STL.64 [R1+0x4c0], R24 ;  /* 0x0004c01801007387 */ /* 0x000fe80000100a00 */
[----:B------:R1:W-:Y:S04]  /*db40*/  STL.64 [R1+0x4c8], R26 ;  /* 0x0004c81a01007387 */ /* 0x0003e80000100a00 */
[----:B-1----:R-:W2:Y:S04]  /*db50*/  LDL.LU.64 R26, [R1+0x1640] ;  /* 0x00164000011a7983 */ /* 0x002ea80000300a00 */
[----:B------:R-:W4:Y:S04]  /*db60*/  LDL.LU.64 R24, [R1+0x1638] ;  /* 0x0016380001187983 */ /* 0x000f280000300a00 */
[----:B------:R-:W-:Y:S04]  /*db70*/  STL.64 [R1+0x15c8], R22 ;  /* 0x0015c81601007387 */ /* 0x000fe80000100a00 */
[----:B---3--:R1:W-:Y:S04]  /*db80*/  STL.64 [R1+0x15c0], R20 ;  /* 0x0015c01401007387 */ /* 0x0083e80000100a00 */
[----:B-1----:R-:W3:Y:S04]  /*db90*/  LDL.LU R20, [R1+0x30] ;  /* 0x0000300001147983 */ /* 0x002ee80000300800 */
[----:B------:R-:W3:Y:S04]  /*dba0*/  LDL.LU R21, [R1+0x34] ;  /* 0x0000340001157983 */ /* 0x000ee80000300800 */
[----:B------:R-:W3:Y:S04]  /*dbb0*/  LDL.LU R22, [R1+0x38] ;  /* 0x0000380001167983 */ /* 0x000ee80000300800 */
[----:B------:R-:W3:Y:S01]  /*dbc0*/  LDL.LU R23, [R1+0x3c] ;  /* 0x00003c0001177983 */ /* 0x000ee20000300800 */
[C---:B--2---:R-:W-:Y:S11]  /*dbd0*/  HMMA.1688.F32.TF32 R12, R8.reuse, R26, R12 ;  /* 0x0000001a080c723c */ /* 0x044ff6000008100c */
[----:B------:R-:W-:Y:S11]  /*dbe0*/  @!UPT UIADD3 URZ, URZ, URZ, URZ ;  /* 0x0000003f3f3ff290 */ /* 0x000ff6000fffe03f */
[----:B------:R-:W-:Y:S01]  /*dbf0*/  @!UPT UIADD3 URZ, URZ, URZ, URZ ;  /* 0x0000003f3f3ff290 */ /* 0x000fe2000fffe03f */
[----:B------:R-:W-:Y:S04]  /*dc00*/  STL.64 [R1+0x550], R12 ;  /* 0x0005500c01007387 */ /* 0x000fe80000100a00 */
[----:B------:R1:W-:Y:S04]  /*dc10*/  STL.64 [R1+0x558], R14 ;  /* 0x0005580e01007387 */ /* 0x0003e80000100a00 */
[----:B-1----:R-:W2:Y:S04]  /*dc20*/  LDL.LU.64 R14, [R1+0x1630] ;  /* 0x00163000010e7983 */ /* 0x002ea80000300a00 */
[----:B------:R1:W-:Y:S04]  /*dc30*/  STL.64 [R1+0x15b8], R26 ;  /* 0x0015b81a01007387 */ /* 0x0003e80000100a00 */
[----:B----4-:R-:W-:Y:S04]  /*dc40*/  STL.64 [R1+0x15b0], R24 ;  /* 0x0015b01801007387 */ /* 0x010fe80000100a00 */
[----:B-1----:R-:W4:Y:S04]  /*dc50*/  LDL R26, [R1+0x68] ;  /* 0x00006800011a7983 */ /* 0x002f280000100800 */
[----:B------:R-:W4:Y:S01]  /*dc60*/  LDL R27, [R1+0x6c] ;  /* 0x00006c00011b7983 */ /* 0x000f220000100800 */
[----:B--2---:R-:W-:Y:S01]  /*dc70*/  HMMA.1688.F32.TF32 R16, R8, R14, R16 ;  /* 0x0000000e0810723c */ /* 0x004fe20000081010 */
[----:B------:R-:W-:-:S02]  /*dc80*/  IMAD.MOV.U32 R4, RZ, RZ, R14 ;  /* 0x000000ffff047224 */ /* 0x000fc400078e000e */
[----:B------:R-:W-:Y:S11]  /*dc90*/  IMAD.MOV.U32 R3, RZ, RZ, R15 ;  /* 0x000000ffff037224 */ /* 0x000ff600078e000f */
[----:B------:R-:W-:Y:S09]  /*dca0*/  @!UPT UIADD3 URZ, URZ, URZ, URZ ;  /* 0x0000003f3f3ff290 */ /* 0x000ff2000fffe03f */
[----:B------:R-:W-:Y:S04]  /*dcb0*/  STL.64 [R1+0x590], R16 ;  /* 0x0005901001007387 */ /* 0x000fe80000100a00 */
[----:B------:R1:W-:Y:S04]  /*dcc0*/  STL.64 [R1+0x598], R18 ;  /* 0x0005981201007387 */ /* 0x0003e80000100a00 */
[----:B-1----:R-:W2:Y:S04]  /*dcd0*/  LDL.LU.64 R18, [R1+0x1628] ;  /* 0x0016280001127983 */ /* 0x002ea80000300a00 */
[----:B------:R-:W2:Y:S04]  /*dce0*/  LDL.LU.64 R16, [R1+0x1620] ;  /* 0x0016200001107983 */ /* 0x000ea80000300a00 */
[----:B------:R-:W2:Y:S02]  /*dcf0*/  LDL.LU.64 R14, [R1+0x1618] ;  /* 0x00161800010e7983 */ /* 0x000ea40000300a00 */
[----:B--2---:R-:W-:Y:S01]  /*dd00*/  HMMA.1688.F32.TF32 R16, R8, R14, R16 ;  /* 0x0000000e0810723c */ /* 0x004fe20000081010 */
[----:B------:R-:W-:Y:S11]  /*dd10*/  IMAD.MOV.U32 R5, RZ, RZ, R15 ;  /* 0x000000ffff057224 */ /* 0x000ff600078e000f */
[----:B------:R-:W-:Y:S11]  /*dd20*/  @!UPT UIADD3 URZ, URZ, URZ, URZ ;  /* 0x0000003f3f3ff290 */ /* 0x000ff6000fffe03f */
[----:B------:R1:W-:Y:S04]  /*dd30*/  STL.64 [R1+0x5c0], R16 ;  /* 0x0005c01001007387 */ /* 0x0003e80000100a00 */
[----:B------:R2:W-:Y:S01]  /*dd40*/  STL.64 [R1+0x5c8], R18 ;  /* 0x0005c81201007387 */ /* 0x0005e20000100a00 */
[----:B-1----:R-:W-:-:S03]  /*dd50*/  IMAD.MOV.U32 R16, RZ, RZ, R14 ;  /* 0x000000ffff107224 */ /* 0x002fc600078e000e */
[----:B--2---:R-:W3:Y:S04]  /*dd60*/  LDL.LU.64 R18, [R1+0x1610] ;  /* 0x0016100001127983 */ /* 0x004ee80000300a00 */
[----:B------:R-:W2:Y:S04]  /*dd70*/  LDL.LU.64 R14, [R1+0x1608] ;  /* 0x00160800010e7983 */ /* 0x000ea80000300a00 */
[----:B------:R-:W2:Y:S02]  /*dd80*/  LDL.LU.64 R12, [R1+0x1600] ;  /* 0x00160000010c7983 */ /* 0x000ea40000300a00 */
[C---:B--2---:R-:W-:Y:S11]  /*dd90*/  HMMA.1688.F32.TF32 R12, R8.reuse, R6, R12 ;  /* 0x00000006080c723c */ /* 0x044ff6000008100c */
[----:B------:R-:W-:Y:S11]  /*dda0*/  @!UPT UIADD3 URZ, URZ, URZ, URZ ;  /* 0x0000003f3f3ff290 */ /* 0x000ff6000fffe03f */
[----:B------:R-:W-:Y:S01]  /*ddb0*/  @!UPT UIADD3 URZ, URZ, URZ, URZ ;  /* 0x0000003f3f3ff290 */ /* 0x000fe2000fffe03f */
[----:B------:R-:W-:Y:S04]  /*ddc0*/  STL.64 [R1+0x610], R12 ;  /* 0x0006100c01007387 */ /* 0x000fe80000100a00 */
[----:B------:R1:W-:Y:S04]  /*ddd0*/  STL.64 [R1+0x618], R14 ;  /* 0x0006180e01007387 */ /* 0x0003e80000100a00 */
[----:B-1----:R-:W4:Y:S04]  /*dde0*/  LDL.LU.64 R14, [R1+0x15f8] ;  /* 0x0015f800010e7983 */ /* 0x002f280000300a00 */
[----:B------:R-:W4:Y:S04]  /*ddf0*/  LDL.LU.64 R12, [R1+0x15f0] ;  /* 0x0015f000010c7983 */ /* 0x000f280000300a00 */
[----:B------:R-:W-:Y:S01]  /*de00*/  STL.64 [R1+0x1580], R6 ;  /* 0x0015800601007387 */ /* 0x000fe20000100a00 */
[C---:B----4-:R-:W-:Y:S03]  /*de10*/  HMMA.1688.F32.TF32 R24, R8.reuse, R26, R12 ;  /* 0x0000001a0818723c */ /* 0x050fe6000008100c */
[----:B------:R-:W2:Y:S04]  /*de20*/  LDL.LU.64 R14, [R1+0x15e8] ;  /* 0x0015e800010e7983 */ /* 0x000ea80000300a00 */
[----:B------:R-:W2:Y:S01]  /*de30*/  LDL.LU.64 R12, [R1+0x15e0] ;  /* 0x0015e000010c7983 */ /* 0x000ea20000300a00 */
[----:B---3--:R-:W-:Y:S03]  /*de40*/  HMMA.1688.F32.TF32 R8, R8, R18, R20 ;  /* 0x000000120808723c */ /* 0x008fe60000081014 */
[----:B------:R-:W2:Y:S11]  /*de50*/  LDL.64 R22, [R1+0x48] ;  /* 0x0000480001167983 */ /* 0x000eb60000100a00 */
[----:B------:R-:W-:Y:S01]  /*de60*/  @!UPT UIADD3 URZ, URZ, URZ, URZ ;  /* 0x0000003f3f3ff290 */ /* 0x000fe2000fffe03f */
[----:B------:R1:W-:Y:S04]  /*de70*/  STL.64 [R1+0x630], R24 ;  /* 0x0006301801007387 */ /* 0x0003e80000100a00 */
[----:B------:R3:W-:Y:S04]  /*de80*/  STL.64 [R1+0x638], R26 ;  /* 0x0006381a01007387 */ /* 0x0007e80000100a00 */
[----:B-1----:R-:W4:Y:S04]  /*de90*/  LDL.LU R24, [R1+0x1f0] ;  /* 0x0001f00001187983 */ /* 0x002f280000300800 */
[----:B------:R-:W-:Y:S04]  /*dea0*/  STL.64 [R1+0x640], R8 ;  /* 0x0006400801007387 */ /* 0x000fe80000100a00 */
[----:B------:R-:W-:Y:S04]  /*deb0*/  STL.64 [R1+0x648], R10 ;  /* 0x0006480a01007387 */ /* 0x000fe80000100a00 */
[----:B------:R-:W4:Y:S04]  /*dec0*/  LDL.LU R25, [R1+0x1f4] ;  /* 0x0001f40001197983 */ /* 0x000f280000300800 */
[----:B---3--:R-:W3:Y:S04]  /*ded0*/  LDL.LU R26, [R1+0x1f8] ;  /* 0x0001f800011a7983 */ /* 0x008ee80000300800 */
[----:B------:R-:W3:Y:S01]  /*dee0*/  LDL.LU R27, [R1+0x1fc] ;  /* 0x0001fc00011b7983 */ /* 0x000ee20000300800 */
[----:B------:R-:W-:-:S02]  /*def0*/  IMAD.MOV.U32 R6, RZ, RZ, R16 ;  /* 0x000000ffff067224 */ /* 0x000fc400078e0010 */
[----:B------:R-:W-:Y:S01]  /*df00*/  IMAD.MOV.U32 R7, RZ, RZ, R5 ;  /* 0x000000ffff077224 */ /* 0x000fe200078e0005 */
[----:B---3--:R-:W-:Y:S04]  /*df10*/  STL.64 [R1+0x15d8], R26 ;  /* 0x0015d81a01007387 */ /* 0x008fe80000100a00 */
[----:B----4-:R1:W-:Y:S04]  /*df20*/  STL.64 [R1+0x15d0], R24 ;  /* 0x0015d01801007387 */ /* 0x0103e80000100a00 */
[----:B-1----:R-:W2:Y:S04]  /*df30*/  LDL.LU R24, [R1+0x240] ;  /* 0x0002400001187983 */ /* 0x002ea80000300800 */
[----:B------:R-:W2:Y:S04]  /*df40*/  LDL.LU R25, [R1+0x244] ;  /* 0x0002440001197983 */ /* 0x000ea80000300800 */
[----:B------:R-:W2:Y:S04]  /*df50*/  LDL.LU R26, [R1+0x248] ;  /* 0x00024800011a7983 */ /* 0x000ea80000300800 */
[----:B------:R-:W2:Y:S04]  /*df60*/  LDL.LU R27, [R1+0x24c] ;  /* 0x00024c00011b7983 */ /* 0x000ea80000300800 */
[----:B------:R-:W-:Y:S04]  /*df70*/  STL.64 [R1+0x1598], R6 ;  /* 0x0015980601007387 */ /* 0x000fe80000100a00 */
[----:B------:R1:W-:Y:S04]  /*df80*/  STL.64 [R1+0x1570], R18 ;  /* 0x0015701201007387 */ /* 0x0003e80000100a00 */
[----:B------:R-:W3:Y:S04]  /*df90*/  LDL.LU R16, [R1+0x1c0] ;  /* 0x0001c00001107983 */ /* 0x000ee80000300800 */
[----:B------:R-:W3:Y:S04]  /*dfa0*/  LDL.LU R17, [R1+0x1c4] ;  /* 0x0001c40001117983 */ /* 0x000ee80000300800 */
[----:B-1----:R-:W3:Y:S04]  /*dfb0*/  LDL.LU R18, [R1+0x1c8] ;  /* 0x0001c80001127983 */ /* 0x002ee80000300800 */
[----:B------:R-:W3:Y:S04]  /*dfc0*/  LDL.LU R19, [R1+0x1cc] ;  /* 0x0001cc0001137983 */ /* 0x000ee80000300800 */
[----:B------:R-:W4:Y:S04]  /*dfd0*/  LDL.64 R10, [R1+0x68] ;  /* 0x00006800010a7983 */ /* 0x000f280000100a00 */
[----:B----4-:R1:W-:Y:S04]  /*dfe0*/  STL.64 [R1+0x1578], R10 ;  /* 0x0015780a01007387 */ /* 0x0103e80000100a00 */
[----:B------:R-:W4:Y:S04]  /*dff0*/  LDL.LU R8, [R1+0x130] ;  /* 0x0001300001087983 */ /* 0x000f280000300800 */
[----:B------:R-:W4:Y:S04]  /*e000*/  LDL.LU R9, [R1+0x134] ;  /* 0x0001340001097983 */ /* 0x000f280000300800 */
[----:B-1----:R-:W3:Y:S04]  /*e010*/  LDL.LU R10, [R1+0x138] ;  /* 0x00013800010a7983 */ /* 0x002ee80000300800 */
[----:B------:R-:W3:Y:S01]  /*e020*/  LDL.LU R11, [R1+0x13c] ;  /* 0x00013c00010b7983 */ /* 0x000ee20000300800 */
[----:B--2---:R-:W-:Y:S03]  /*e030*/  HMMA.1688.F32.TF32 R24, R12, R22, R24 ;  /* 0x000000160c18723c */ /* 0x004fe60000081018 */
[----:B---3--:R-:W-:Y:S04]  /*e040*/  STL.64 [R1+0x1590], R10 ;  /* 0x0015900a01007387 */ /* 0x008fe80000100a00 */
[----:B----4-:R1:W-:Y:S04]  /*e050*/  STL.64 [R1+0x1588], R8 ;  /* 0x0015880801007387 */ /* 0x0103e80000100a00 */
[----:B-1----:R-:W2:Y:S04]  /*e060*/  LDL.LU R8, [R1+0x140] ;  /* 0x0001400001087983 */ /* 0x002ea80000300800 */
[----:B------:R-:W2:Y:S04]  /*e070*/  LDL.LU R9, [R1+0x144] ;  /* 0x0001440001097983 */ /* 0x000ea80000300800 */
[----:B------:R-:W3:Y:S04]  /*e080*/  LDL.LU R10, [R1+0x148] ;  /* 0x00014800010a7983 */ /* 0x000ee80000300800 */
[----:B------:R-:W3:Y:S01]  /*e090*/  LDL.LU R11, [R1+0x14c] ;  /* 0x00014c00010b7983 */ /* 0x000ee20000300800 */
[----:B------:R-:W-:-:S02]  /*e0a0*/  IMAD.MOV.U32 R6, RZ, RZ, R4 ;  /* 0x000000ffff067224 */ /* 0x000fc400078e0004 */
[----:B------:R-:W-:Y:S02]  /*e0b0*/  IMAD.MOV.U32 R7, RZ, RZ, R3 ;  /* 0x000000ffff077224 */ /* 0x000fe400078e0003 */
[----:B------:R-:W-:Y:S02]  /*e0c0*/  IMAD.MOV.U32 R4, RZ, RZ, R22 ;  /* 0x000000ffff047224 */ /* 0x000fe400078e0016 */
[----:B------:R-:W-:Y:S01]  /*e0d0*/  IMAD.MOV.U32 R3, RZ, RZ, R23 ;  /* 0x000000ffff037224 */ /* 0x000fe200078e0017 */
[----:B---3--:R-:W-:Y:S04]  /*e0e0*/  STL.64 [R1+0x15a8], R10 ;  /* 0x0015a80a01007387 */ /* 0x008fe80000100a00 */
[----:B--2---:R1:W-:Y:S04]  /*e0f0*/  STL.64 [R1+0x15a0], R8 ;  /* 0x0015a00801007387 */ /* 0x0043e80000100a00 */
[----:B-1----:R-:W2:Y:S04]  /*e100*/  LDL.LU R8, [R1+0x150] ;  /* 0x0001500001087983 */ /* 0x002ea80000300800 */
[----:B------:R-:W2:Y:S04]  /*e110*/  LDL.LU R9, [R1+0x154] ;  /* 0x0001540001097983 */ /* 0x000ea80000300800 */
[----:B------:R-:W2:Y:S04]  /*e120*/  LDL.LU R10, [R1+0x158] ;  /* 0x00015800010a7983 */ /* 0x000ea80000300800 */
[----:B------:R-:W2:Y:S04]  /*e130*/  LDL.LU R11, [R1+0x15c] ;  /* 0x00015c00010b7983 */ /* 0x000ea80000300800 */
[----:B------:R-:W-:Y:S04]  /*e140*/  STL.64 [R1+0x240], R24 ;  /* 0x0002401801007387 */ /* 0x000fe80000100a00 */
[----:B------:R1:W-:Y:S04]  /*e150*/  STL.64 [R1+0x248], R26 ;  /* 0x0002481a01007387 */ /* 0x0003e80000100a00 */
[----:B-1----:R-:W3:Y:S04]  /*e160*/  LDL.LU.64 R26, [R1+0x15d8] ;  /* 0x0015d800011a7983 */ /* 0x002ee80000300a00 */
[----:B------:R-:W3:Y:S04]  /*e170*/  LDL.LU.64 R24, [R1+0x15d0] ;  /* 0x0015d00001187983 */ /* 0x000ee80000300a00 */
[----:B------:R-:W3:Y:S04]  /*e180*/  LDL.LU.64 R22, [R1+0x15c8] ;  /* 0x0015c80001167983 */ /* 0x000ee80000300a00 */
[----:B------:R-:W4:Y:S01]  /*e190*/  LDL.LU.64 R20, [R1+0x15c0] ;  /* 0x0015c00001147983 */ /* 0x000f220000300a00 */
[C---:B---3--:R-:W-:Y:S11]  /*e1a0*/  HMMA.1688.F32.TF32 R24, R12.reuse, R22, R24 ;  /* 0x000000160c18723c */ /* 0x048ff60000081018 */
[----:B------:R-:W-:Y:S11]  /*e1b0*/  @!UPT UIADD3 URZ, URZ, URZ, URZ ;  /* 0x0000003f3f3ff290 */ /* 0x000ff6000fffe03f */
[----:B------:R-:W-:Y:S01]  /*e1c0*/  @!UPT UIADD3 URZ, URZ, URZ, URZ ;  /* 0x0000003f3f3ff290 */ /* 0x000fe2000fffe03f */
[----:B------:R-:W-:Y:S04]  /*e1d0*/  STL.64 [R1+0x440], R24 ;  /* 0x0004401801007387 */ /* 0x000fe80000100a00 */
[----:B------:R1:W-:Y:S04]  /*e1e0*/  STL.64 [R1+0x448], R26 ;  /* 0x0004481a01007387 */ /* 0x0003e80000100a00 */
[----:B-1----:R-:W3:Y:S04]  /*e1f0*/  LDL.LU.64 R26, [R1+0x15b8] ;  /* 0x0015b800011a7983 */ /* 0x002ee80000300a00 */
[----:B------:R-:W2:Y:S04]  /*e200*/  LDL.LU.64 R24, [R1+0x15b0] ;  /* 0x0015b00001187983 */ /* 0x000ea80000300a00 */
[----:B------:R-:W-:Y:S04]  /*e210*/  STL.64 [R1+0x1540], R22 ;  /* 0x0015401601007387 */ /* 0x000fe80000100a00 */
[----:B----4-:R3:W-:Y:S02]  /*e220*/  STL.64 [R1+0x1538], R20 ;  /* 0x0015381401007387 */ /* 0x0107e40000100a00 */
[----:B---3--:R-:W-:Y:S02]  /*e230*/  HMMA.1688.F32.TF32 R20, R12, R26, R16 ;  /* 0x0000001a0c14723c */ /* 0x008fe40000081010 */
[----:B------:R-:W3:Y:S11]  /*e240*/  LDL.LU R16, [R1+0x120] ;  /* 0x0001200001107983 */ /* 0x000ef60000300800 */
[----:B------:R-:W-:Y:S10]  /*e250*/  @!UPT UIADD3 URZ, URZ, URZ, URZ ;  /* 0x0000003f3f3ff290 */ /* 0x000ff4000fffe03f */
[----:B------:R-:W-:Y:S04]  /*e260*/  STL.64 [R1+0x470], R20 ;  /* 0x0004701401007387 */ /* 0x000fe80000100a00 */
[----:B------:R1:W-:Y:S04]  /*e270*/  STL.64 [R1+0x478], R22 ;  /* 0x0004781601007387 */ /* 0x0003e80000100a00 */
[----:B------:R-:W3:Y:S04]  /*e280*/  LDL.LU R17, [R1+0x124] ;  /* 0x0001240001117983 */ /* 0x000ee80000300800 */
[----:B------:R-:W3:Y:S01]  /*e290*/  LDL.LU R18, [R1+0x128] ;  /* 0x0001280001127983 */ /* 0x000ee20000300800 */
[----:B-1----:R-:W-:-:S03]  /*e2a0*/  IMAD.MOV.U32 R22, RZ, RZ, R4 ;  /* 0x000000ffff167224 */ /* 0x002fc600078e0004 */
[----:B------:R-:W3:Y:S01]  /*e2b0*/  LDL.LU R19, [R1+0x12c] ;  /* 0x00012c0001137983 */ /* 0x000ee20000300800 */
[----:B------:R-:W-:-:S05]  /*e2c0*/  IMAD.MOV.U32 R23, RZ, RZ, R3 ;  /* 0x000000ffff177224 */ /* 0x000fca00078e0003 */
[----:B------:R1:W-:Y:S04]  /*e2d0*/  STL.64 [R1+0x1568], R22 ;  /* 0x0015681601007387 */ /* 0x0003e80000100a00 */
[----:B------:R-:W4:Y:S04]  /*e2e0*/  LDL.LU R20, [R1+0x20] ;  /* 0x0000200001147983 */ /* 0x000f280000300800 */
[----:B------:R-:W4:Y:S04]  /*e2f0*/  LDL.LU R21, [R1+0x24] ;  /* 0x0000240001157983 */ /* 0x000f280000300800 */
[----:B-1----:R-:W4:Y:S04]  /*e300*/  LDL.LU R22, [R1+0x28] ;  /* 0x0000280001167983 */ /* 0x002f280000300800 */
[----:B------:R-:W4:Y:S04]  /*e310*/  LDL.LU R23, [R1+0x2c] ;  /* 0x00002c0001177983 */ /* 0x000f280000300800 */
[----:B------:R-:W-:Y:S04]  /*e320*/  STL.64 [R1+0x1530], R26 ;  /* 0x0015301a01007387 */ /* 0x000fe80000100a00 */
[----:B--2---:R1:W-:Y:S04]  /*e330*/  STL.64 [R1+0x1528], R24 ;  /* 0x0015281801007387 */ /* 0x0043e80000100a00 */
[----:B-1----:R-:W2:Y:S04]  /*e340*/  LDL.LU R24, [R1+0x1e0] ;  /* 0x0001e00001187983 */ /* 0x002ea80000300800 */
[----:B------:R-:W2:Y:S04]  /*e350*/  LDL.LU R25, [R1+0x1e4] ;  /* 0x0001e40001197983 */ /* 0x000ea80000300800 */
[----:B------:R-:W2:Y:S04]  /*e360*/  LDL.LU R26, [R1+0x1e8] ;  /* 0x0001e800011a7983 */ /* 0x000ea80000300800 */
[----:B------:R-:W2:Y:S01]  /*e370*/  LDL.LU R27, [R1+0x1ec] ;  /* 0x0001ec00011b7983 */ /* 0x000ea20000300800 */
[C---:B------:R-:W-:Y:S03]  /*e380*/  HMMA.1688.F32.TF32 R4, R12.reuse, R6, R8 ;  /* 0x000000060c04723c */ /* 0x040fe60000081008 */
[----:B--2---:R-:W-:Y:S04]  /*e390*/  STL.64 [R1+0x1550], R26 ;  /* 0x0015501a01007387 */ /* 0x004fe80000100a00 */
[----:B------:R1:W-:Y:S04]  /*e3a0*/  STL.64 [R1+0x1548], R24 ;  /* 0x0015481801007387 */ /* 0x0003e80000100a00 */
[----:B-1----:R-:W2:Y:S04]  /*e3b0*/  LDL.LU R24, [R1+0x230] ;  /* 0x0002300001187983 */ /* 0x002ea80000300800 */
[----:B------:R-:W2:Y:S04]  /*e3c0*/  LDL.LU R25, [R1+0x234] ;  /* 0x0002340001197983 */ /* 0x000ea80000300800 */
[----:B------:R-:W2:Y:S04]  /*e3d0*/  LDL.LU R26, [R1+0x238] ;  /* 0x00023800011a7983 */ /* 0x000ea80000300800 */
[----:B------:R-:W2:Y:S04]  /*e3e0*/  LDL.LU R27, [R1+0x23c] ;  /* 0x00023c00011b7983 */ /* 0x000ea80000300800 */
[----:B------:R-:W2:Y:S04]  /*e3f0*/  LDL.LU.64 R10, [R1+0x15a8] ;  /* 0x0015a800010a7983 */ /* 0x000ea80000300a00 */
[----:B------:R-:W2:Y:S04]  /*e400*/  LDL.LU.64 R8, [R1+0x15a0] ;  /* 0x0015a00001087983 */ /* 0x000ea80000300a00 */
[----:B------:R-:W-:Y:S04]  /*e410*/  STL.64 [R1+0x530], R4 ;  /* 0x0005300401007387 */ /* 0x000fe80000100a00 */
[----:B------:R1:W-:Y:S04]  /*e420*/  STL.64 [R1+0x538], R6 ;  /* 0x0005380601007387 */ /* 0x0003e80000100a00 */
[----:B-1----:R-:W2:Y:S02]  /*e430*/  LDL.LU.64 R6, [R1+0x1598] ;  /* 0x0015980001067983 */ /* 0x002ea40000300a00 */
[C---:B--2---:R-:W-:Y:S02]  /*e440*/  HMMA.1688.F32.TF32 R4, R12.reuse, R6, R8 ;  /* 0x000000060c04723c */ /* 0x044fe40000081008 */
[----:B------:R-:W2:Y:S04]  /*e450*/  LDL.LU.64 R10, [R1+0x1590] ;  /* 0x00159000010a7983 */ /* 0x000ea80000300a00 */
[----:B------:R-:W2:Y:S11]  /*e460*/  LDL.LU.64 R8, [R1+0x1588] ;  /* 0x0015880001087983 */ /* 0x000eb60000300a00 */
[----:B------:R-:W-:Y:S06]  /*e470*/  @!UPT UIADD3 URZ, URZ, URZ, URZ ;  /* 0x0000003f3f3ff290 */ /* 0x000fec000fffe03f */
[----:B------:R-:W-:Y:S04]  /*e480*/  STL.64 [R1+0x570], R4 ;  /* 0x0005700401007387 */ /* 0x000fe80000100a00 */
[----:B------:R1:W-:Y:S04]  /*e490*/  STL.64 [R1+0x578], R6 ;  /* 0x0005780601007387 */ /* 0x0003e80000100a00 */
[----:B-1----:R-:W2:Y:S02]  /*e4a0*/  LDL.LU.64 R6, [R1+0x1580] ;  /* 0x0015800001067983 */ /* 0x002ea40000300a00 */
[C---:B--2---:R-:W-:Y:S11]  /*e4b0*/  HMMA.1688.F32.TF32 R8, R12.reuse, R6, R8 ;  /* 0x000000060c08723c */ /* 0x044ff60000081008 */
[----:B------:R-:W-:Y:S11]  /*e4c0*/  @!UPT UIADD3 URZ, URZ, URZ, URZ ;  /* 0x0000003f3f3ff290 */ /* 0x000ff6000fffe03f */
[----:B------:R-:W-:Y:S01]  /*e4d0*/  @!UPT UIADD3 URZ, URZ, URZ, URZ ;  /* 0x0000003f3f3ff290 */ /* 0x000fe2000fffe03f */
[----:B------:R-:W-:Y:S04]  /*e4e0*/  STL.64 [R1+0x5d0], R8 ;  /* 0x0005d00801007387 */ /* 0x000fe80000100a00 */
[----:B------:R1:W-:Y:S04]  /*e4f0*/  STL.64 [R1+0x5d8], R10 ;  /* 0x0005d80a01007387 */ /* 0x0003e80000100a00 */
[----:B-1----:R-:W3:Y:S04]  /*e500*/  LDL.LU.64 R10, [R1+0x1578] ;  /* 0x00157800010a7983 */ /* 0x002ee80000300a00 */
[----:B------:R1:W-:Y:S04]  /*e510*/  STL.64 [R1+0x1500], R6 ;  /* 0x0015000601007387 */ /* 0x0003e80000100a00 */
[----:B-1----:R-:W2:Y:S04]  /*e520*/  LDL.64 R6, [R1+0x88] ;  /* 0x0000880001067983 */ /* 0x002ea80000100a00 */
[----:B--2---:R1:W-:Y:S04]  /*e530*/  STL.64 [R1+0x1510], R6 ;  /* 0x0015100601007387 */ /* 0x0043e80000100a00 */
[----:B-1----:R-:W2:Y:S01]  /*e540*/  LDL.64 R6, [R1+0xa8] ;  /* 0x0000a80001067983 */ /* 0x002ea20000100a00 */
[C---:B---3--:R-:W-:Y:S03]  /*e550*/  HMMA.1688.F32.TF32 R16, R12.reuse, R10, R16 ;  /* 0x0000000a0c10723c */ /* 0x048fe60000081010 */
[----:B--2---:R1:W-:Y:S04]  /*e560*/  STL.64 [R1+0x1520], R6 ;  /* 0x0015200601007387 */ /* 0x0043e80000100a00 */
[----:B------:R-:W2:Y:S04]  /*e570*/  LDL.LU R4, [R1+0x1b0] ;  /* 0x0001b00001047983 */ /* 0x000ea80000300800 */
[----:B------:R-:W2:Y:S04]  /*e580*/  LDL.LU R5, [R1+0x1b4] ;  /* 0x0001b40001057983 */ /* 0x000ea80000300800 */
[----:B-1----:R-:W2:Y:S04]  /*e590*/  LDL.LU R6, [R1+0x1b8] ;  /* 0x0001b80001067983 */ /* 0x002ea80000300800 */
[----:B------:R-:W2:Y:S04]  /*e5a0*/  LDL.LU R7, [R1+0x1bc] ;  /* 0x0001bc0001077983 */ /* 0x000ea80000300800 */
[----:B------:R-:W-:Y:S04]  /*e5b0*/  STL.64 [R1+0x600], R16 ;  /* 0x0006001001007387 */ /* 0x000fe80000100a00 */
[----:B------:R1:W-:Y:S04]  /*e5c0*/  STL.64 [R1+0x608], R18 ;  /* 0x0006081201007387 */ /* 0x0003e80000100a00 */
[----:B-1----:R-:W4:Y:S04]  /*e5d0*/  LDL.LU.64 R18, [R1+0x1570] ;  /* 0x0015700001127983 */ /* 0x002f280000300a00 */
[----:B------:R1:W-:Y:S04]  /*e5e0*/  STL.64 [R1+0x1518], R10 ;  /* 0x0015180a01007387 */ /* 0x0003e80000100a00 */
[----:B------:R-:W3:Y:S04]  /*e5f0*/  LDL.LU R8, [R1+0x110] ;  /* 0x0001100001087983 */ /* 0x000ee80000300800 */
[----:B------:R-:W3:Y:S04]  /*e600*/  LDL.LU R9, [R1+0x114] ;  /* 0x0001140001097983 */ /* 0x000ee80000300800 */
[----:B-1----:R-:W3:Y:S04]  /*e610*/  LDL.LU R10, [R1+0x118] ;  /* 0x00011800010a7983 */ /* 0x002ee80000300800 */
[----:B------:R-:W3:Y:S01]  /*e620*/  LDL.LU R11, [R1+0x11c] ;  /* 0x00011c00010b7983 */ /* 0x000ee20000300800 */
[----:B----4-:R-:W-:Y:S03]  /*e630*/  HMMA.1688.F32.TF32 R12, R12, R18, R20 ;  /* 0x000000120c0c723c */ /* 0x010fe60000081014 */
[----:B------:R-:W4:Y:S01]  /*e640*/  LDL.LU.64 R22, [R1+0x1568] ;  /* 0x0015680001167983 */ /* 0x000f220000300a00 */
[----:B------:R-:W-:-:S03]  /*e650*/  IMAD.MOV.U32 R3, RZ, RZ, R19 ;  /* 0x000000ffff037224 */ /* 0x000fc600078e0013 */
[----:B------:R-:W-:Y:S11]  /*e660*/  IMAD.MOV.U32 R20, RZ, RZ, R18 ;  /* 0x000000ffff147224 */ /* 0x000ff600078e0012 */
[----:B------:R-:W-:Y:S05]  /*e670*/  @!UPT UIADD3 URZ, URZ, URZ, URZ ;  /* 0x0000003f3f3ff290 */ /* 0x000fea000fffe03f */
[----:B------:R-:W-:Y:S04]  /*e680*/  STL.64 [R1+0x620], R12 ;  /* 0x0006200c01007387 */ /* 0x000fe80000100a00 */
[----:B------:R1:W-:Y:S04]  /*e690*/  STL.64 [R1+0x628], R14 ;  /* 0x0006280e01007387 */ /* 0x0003e80000100a00 */
[----:B------:R-:W4:Y:S04]  /*e6a0*/  LDL.LU.64 R18, [R1+0x1560] ;  /* 0x0015600001127983 */ /* 0x000f280000300a00 */
[----:B------:R-:W4:Y:S01]  /*e6b0*/  LDL.LU.64 R16, [R1+0x1558] ;  /* 0x0015580001107983 */ /* 0x000f220000300a00 */
[----:B-1----:R-:W-:-:S02]  /*e6c0*/  IMAD.MOV.U32 R14, RZ, RZ, R20 ;  /* 0x000000ffff0e7224 */ /* 0x002fc400078e0014 */
[----:B------:R-:W-:-:S05]  /*e6d0*/  IMAD.MOV.U32 R15, RZ, RZ, R3 ;  /* 0x000000ffff0f7224 */ /* 0x000fca00078e0003 */
[----:B------:R1:W-:Y:S04]  /*e6e0*/  STL.64 [R1+0x1508], R14 ;  /* 0x0015080e01007387 */ /* 0x0003e80000100a00 */
[----:B------:R-:W2:Y:S04]  /*e6f0*/  LDL.LU R12, [R1+0x100] ;  /* 0x00010000010c7983 */ /* 0x000ea80000300800 */
[----:B------:R-:W2:Y:S04]  /*e700*/  LDL.LU R13, [R1+0x104] ;  /* 0x00010400010d7983 */ /* 0x000ea80000300800 */
[----:B-1----:R-:W2:Y:S04]  /*e710*/  LDL.LU R14, [R1+0x108] ;  /* 0x00010800010e7983 */ /* 0x002ea80000300800 */
[----:B------:R-:W2:Y:S01]  /*e720*/  LDL.LU R15, [R1+0x10c] ;  /* 0x00010c00010f7983 */ /* 0x000ea20000300800 */
[C---:B----4-:R-:W-:Y:S03]  /*e730*/  HMMA.1688.F32.TF32 R20, R16.reuse, R22, R24 ;  /* 0x000000161014723c */ /* 0x050fe60000081018 */
[----:B------:R-:W4:Y:S04]  /*e740*/  LDL.LU.64 R26, [R1+0x1550] ;  /* 0x00155000011a7983 */ /* 0x000f280000300a00 */
[----:B------:R-:W4:Y:S11]  /*e750*/  LDL.LU.64 R24, [R1+0x1548] ;  /* 0x0015480001187983 */ /* 0x000f360000300a00 */
[----:B------:R-:W-:Y:S05]  /*e760*/  @!UPT UIADD3 URZ, URZ, URZ, URZ ;  /* 0x0000003f3f3ff290 */ /* 0x000fea000fffe03f */
[----:B------:R-:W-:Y:S04]  /*e770*/  STL.64 [R1+0x1f0], R20 ;  /* 0x0001f01401007387 */ /* 0x000fe80000100a00 */
[----:B------:R1:W-:Y:S04]  /*e780*/  STL.64 [R1+0x1f8], R22 ;  /* 0x0001f81601007387 */ /* 0x0003e80000100a00 */
[----:B-1----:R-:W4:Y:S04]  /*e790*/  LDL.LU.64 R22, [R1+0x1540] ;  /* 0x0015400001167983 */ /* 0x002f280000300a00 */
[----:B------:R-:W2:Y:S01]  /*e7a0*/  LDL.LU.64 R20, [R1+0x1538] ;  /* 0x0015380001147983 */ /* 0x000ea20000300a00 */
[C---:B----4-:R-:W-:Y:S11]  /*e7b0*/  HMMA.1688.F32.TF32 R24, R16.reuse, R22, R24 ;  /* 0x000000161018723c */ /* 0x050ff60000081018 */
[----:B------:R-:W-:Y:S11]  /*e7c0*/  @!UPT UIADD3 URZ, URZ, URZ, URZ ;  /* 0x0000003f3f3ff290 */ /* 0x000ff6000fffe03f */
[----:B------:R-:W-:Y:S01]  /*e7d0*/  @!UPT UIADD3 URZ, URZ, URZ, URZ ;  /* 0x0000003f3f3ff290 */ /* 0x000fe2000fffe03f */
[----:B------:R-:W-:Y:S04]  /*e7e0*/  STL.64 [R1+0x200], R24 ;  /* 0x0002001801007387 */ /* 0x000fe80000100a00 */
[----:B------:R1:W-:Y:S04]  /*e7f0*/  STL.64 [R1+0x208], R26 ;  /* 0x0002081a01007387 */ /* 0x0003e80000100a00 */
[----:B-1----:R-:W4:Y:S04]  /*e800*/  LDL.LU.64 R26, [R1+0x1530] ;  /* 0x00153000011a7983 */ /* 0x002f280000300a00 */
[----:B------:R-:W3:Y:S04]  /*e810*/  LDL.LU.64 R24, [R1+0x1528] ;  /* 0x0015280001187983 */ /* 0x000ee80000300a00 */
[----:B------:R-:W-:Y:S04]  /*e820*/  STL.64 [R1+0x14c8], R22 ;  /* 0x0014c81601007387 */ /* 0x000fe80000100a00 */
[----:B--2---:R1:W-:Y:S04]  /*e830*/  STL.64 [R1+0x14c0], R20 ;  /* 0x0014c01401007387 */ /* 0x0043e80000100a00 */
[----:B-1----:R-:W2:Y:S04]  /*e840*/  LDL.LU R20, [R1+0x10] ;  /* 0x0000100001147983 */ /* 0x002ea80000300800 */
[----:B------:R-:W2:Y:S01]  /*e850*/  LDL.LU R21, [R1+0x14] ;  /* 0x0000140001157983 */ /* 0x000ea20000300800 */
[----:B----4-:R-:W-:Y:S01]  /*e860*/  HMMA.1688.F32.TF32 R4, R16, R26, R4 ;  /* 0x0000001a1004723c */ /* 0x010fe20000081004 */
[----:B---3--:R-:W-:-:S02]  /*e870*/  IMAD.MOV.U32 R22, RZ, RZ, R25 ;  /* 0x000000ffff167224 */ /* 0x008fc400078e0019 */
[----:B------:R-:W-:-:S05]  /*e880*/  IMAD.MOV.U32 R23, RZ, RZ, R24 ;  /* 0x000000ffff177224 */ /* 0x000fca00078e0018 */
[----:B------:R-:W-:Y:S04]  /*e890*/  STL.64 [R1+0x14f8], R22 ;  /* 0x0014f81601007387 */ /* 0x000fe80000100a00 */
        /* <DEDUP_REMOVED lines=8> */
[----:B------:R1:W-:Y:S04]  /*e920*/  STL.64 [R1+0x14b8], R26 ;  /* 0x0014b81a01007387 */ /* 0x0003e80000100a00 */
[----:B------:R-:W4:Y:S04]  /*e930*/  LDL.LU R24, [R1+0xe0] ;  /* 0x0000e00001187983 */ /* 0x000f280000300800 */
[----:B------:R-:W4:Y:S04]  /*e940*/  LDL.LU R25, [R1+0xe4] ;  /* 0x0000e40001197983 */ /* 0x000f280000300800 */
[----:B-1----:R-:W4:Y:S04]  /*e950*/  LDL.LU R26, [R1+0xe8] ;  /* 0x0000e800011a7983 */ /* 0x002f280000300800 */
[----:B------:R-:W4:Y:S01]  /*e960*/  LDL.LU R27, [R1+0xec] ;  /* 0x0000ec00011b7983 */ /* 0x000f220000300800 */
[----:B---3--:R-:W-:Y:S01]  /*e970*/  HMMA.1688.F32.TF32 R8, R16, R6, R8 ;  /* 0x000000061008723c */ /* 0x008fe20000081008 */
[----:B------:R-:W-:Y:S11]  /*e980*/  IMAD.MOV.U32 R3, RZ, RZ, R7 ;  /* 0x000000ffff037224 */ /* 0x000ff600078e0007 */
[----:B------:R-:W-:Y:S11]  /*e990*/  @!UPT UIADD3 URZ, URZ, URZ, URZ ;  /* 0x0000003f3f3ff290 */ /* 0x000ff6000fffe03f */
[----:B------:R1:W-:Y:S04]  /*e9a0*/  STL.64 [R1+0x4b0], R8 ;  /* 0x0004b00801007387 */ /* 0x0003e80000100a00 */
[----:B------:R3:W-:Y:S01]  /*e9b0*/  STL.64 [R1+0x4b8], R10 ;  /* 0x0004b80a01007387 */ /* 0x0007e20000100a00 */
[----:B-1----:R-:W-:-:S03]  /*e9c0*/  IMAD.MOV.U32 R8, RZ, RZ, R6 ;  /* 0x000000ffff087224 */ /* 0x002fc600078e0006 */
[----:B---3--:R-:W4:Y:S04]  /*e9d0*/  LDL.LU.64 R10, [R1+0x1518] ;  /* 0x00151800010a7983 */ /* 0x008f280000300a00 */
[----:B------:R-:W3:Y:S02]  /*e9e0*/  LDL.LU.64 R6, [R1+0x1510] ;  /* 0x0015100001067983 */ /* 0x000ee40000300a00 */
[----:B---3--:R-:W-:Y:S01]  /*e9f0*/  HMMA.1688.F32.TF32 R12, R16, R6, R12 ;  /* 0x00000006100c723c */ /* 0x008fe2000008100c */
[----:B------:R-:W-:Y:S11]  /*ea00*/  IMAD.MOV.U32 R9, RZ, RZ, R7 ;  /* 0x000000ffff097224 */ /* 0x000ff600078e0007 */
[----:B------:R-:W-:Y:S11]  /*ea10*/  @!UPT UIADD3 URZ, URZ, URZ, URZ ;  /* 0x0000003f3f3ff290 */ /* 0x000ff6000fffe03f */
[----:B------:R1:W-:Y:S04]  /*ea20*/  STL.64 [R1+0x510], R12 ;  /* 0x0005100c01007387 */ /* 0x0003e80000100a00 */
[----:B------:R3:W-:Y:S01]  /*ea30*/  STL.64 [R1+0x518], R14 ;  /* 0x0005180e01007387 */ /* 0x0007e20000100a00 */
[----:B-1----:R-:W-:-:S03]  /*ea40*/  IMAD.MOV.U32 R12, RZ, RZ, R6 ;  /* 0x000000ffff0c7224 */ /* 0x002fc600078e0006 */
[----:B---3--:R-:W3:Y:S04]  /*ea50*/  LDL.LU.64 R14, [R1+0x1508] ;  /* 0x00150800010e7983 */ /* 0x008ee80000300a00 */
[----:B------:R-:W2:Y:S01]  /*ea60*/  LDL.LU.64 R6, [R1+0x1500] ;  /* 0x0015000001067983 */ /* 0x000ea20000300a00 */
[C---:B----4-:R-:W-:Y:S08]  /*ea70*/  HMMA.1688.F32.TF32 R24, R16.reuse, R10, R24 ;  /* 0x0000000a1018723c */ /* 0x050ff00000081018 */
[----:B--2---:R-:W-:Y:S01]  /*ea80*/  HMMA.1688.F32.TF32 R4, R16, R6, R20 ;  /* 0x000000061004723c */ /* 0x004fe20000081014 */
[----:B------:R-:W3:Y:S04]  /*ea90*/  LDL.LU.64 R22, [R1+0x14f8] ;  /* 0x0014f80001167983 */ /* 0x000ee80000300a00 */
[----:B------:R-:W3:Y:S11]  /*eaa0*/  LDL.LU.64 R20, [R1+0x14f0] ;  /* 0x0014f00001147983 */ /* 0x000ef60000300a00 */
[----:B------:R-:W-:Y:S07]  /*eab0*/  @!UPT UIADD3 URZ, URZ, URZ, URZ ;  /* 0x0000003f3f3ff290 */ /* 0x000fee000fffe03f */
[----:B------:R-:W-:Y:S04]  /*eac0*/  STL.64 [R1+0x580], R4 ;  /* 0x0005800401007387 */ /* 0x000fe80000100a00 */
[----:B------:R1:W-:Y:S04]  /*ead0*/  STL.64 [R1+0x588], R6 ;  /* 0x0005880601007387 */ /* 0x0003e80000100a00 */
[----:B-1----:R-:W2:Y:S04]  /*eae0*/  LDL.LU.64 R6, [R1+0x14e8] ;  /* 0x0014e80001067983 */ /* 0x002ea80000300a00 */
[----:B------:R-:W2:Y:S04]  /*eaf0*/  LDL.LU.64 R4, [R1+0x14e0] ;  /* 0x0014e00001047983 */ /* 0x000ea80000300a00 */
[----:B------:R1:W-:Y:S04]  /*eb00*/  STL.64 [R1+0x1470], R10 ;  /* 0x0014700a01007387 */ /* 0x0003e80000100a00 */
[----:B-1----:R-:W4:Y:S04]  /*eb10*/  LDL.64 R10, [R1+0x78] ;  /* 0x00007800010a7983 */ /* 0x002f280000100a00 */
[----:B------:R-:W-:Y:S04]  /*eb20*/  STL.64 [R1+0x5b0], R24 ;  /* 0x0005b01801007387 */ /* 0x000fe80000100a00 */
[----:B------:R-:W-:Y:S04]  /*eb30*/  STL.64 [R1+0x5b8], R26 ;  /* 0x0005b81a01007387 */ /* 0x000fe80000100a00 */
[----:B----4-:R1:W-:Y:S02]  /*eb40*/  STL.64 [R1+0x1480], R10 ;  /* 0x0014800a01007387 */ /* 0x0103e40000100a00 */
[----:B-1----:R-:W-:-:S02]  /*eb50*/  IMAD.MOV.U32 R10, RZ, RZ, R12 ;  /* 0x000000ffff0a7224 */ /* 0x002fc400078e000c */
[----:B------:R-:W-:-:S05]  /*eb60*/  IMAD.MOV.U32 R11, RZ, RZ, R9 ;  /* 0x000000ffff0b7224 */ /* 0x000fca00078e0009 */
[----:B------:R1:W-:Y:S02]  /*eb70*/  STL.64 [R1+0x1498], R10 ;  /* 0x0014980a01007387 */ /* 0x0003e40000100a00 */
[----:B-1----:R-:W-:Y:S02]  /*eb80*/  IMAD.MOV.U32 R10, RZ, RZ, R8 ;  /* 0x000000ffff0a7224 */ /* 0x002fe400078e0008 */
[----:B------:R-:W-:-:S05]  /*eb90*/  IMAD.MOV.U32 R11, RZ, RZ, R3 ;  /* 0x000000ffff0b7224 */ /* 0x000fca00078e0003 */
[----:B------:R3:W-:Y:S02]  /*eba0*/  STL.64 [R1+0x14b0], R10 ;  /* 0x0014b00a01007387 */ /* 0x0007e40000100a00 */
[----:B---3--:R-:W-:Y:S02]  /*ebb0*/  HMMA.1688.F32.TF32 R8, R16, R14, R20 ;  /* 0x0000000e1008723c */ /* 0x008fe40000081014 */
[----:B------:R-:W2:Y:S11]  /*ebc0*/  LDL.LU R20, [R1+0x220] ;  /* 0x0002200001147983 */ /* 0x000eb60000300800 */
[----:B------:R-:W-:Y:S10]  /*ebd0*/  @!UPT UIADD3 URZ, URZ, URZ, URZ ;  /* 0x0000003f3f3ff290 */ /* 0x000ff4000fffe03f */
[----:B------:R-:W-:Y:S04]  /*ebe0*/  STL.64 [R1+0x5f0], R8 ;  /* 0x0005f00801007387 */ /* 0x000fe80000100a00 */
[----:B------:R-:W-:Y:S04]  /*ebf0*/  STL.64 [R1+0x5f8], R10 ;  /* 0x0005f80a01007387 */ /* 0x000fe80000100a00 */
[----:B------:R-:W2:Y:S04]  /*ec00*/  LDL.LU R21, [R1+0x224] ;  /* 0x0002240001157983 */ /* 0x000ea80000300800 */
[----:B------:R-:W2:Y:S04]  /*ec10*/  LDL.LU R22, [R1+0x228] ;  /* 0x0002280001167983 */ /* 0x000ea80000300800 */
[----:B------:R-:W2:Y:S04]  /*ec20*/  LDL.LU R23, [R1+0x22c] ;  /* 0x00022c0001177983 */ /* 0x000ea80000300800 */
[----:B------:R-:W3:Y:S04]  /*ec30*/  LDL.LU R24, [R1+0x210] ;  /* 0x0002100001187983 */ /* 0x000ee80000300800 */
[----:B------:R-:W3:Y:S04]  /*ec40*/  LDL.LU R25, [R1+0x214] ;  /* 0x0002140001197983 */ /* 0x000ee80000300800 */
[----:B------:R-:W4:Y:S04]  /*ec50*/  LDL.LU R26, [R1+0x218] ;  /* 0x00021800011a7983 */ /* 0x000f280000300800 */
[----:B------:R-:W4:Y:S04]  /*ec60*/  LDL.LU R27, [R1+0x21c] ;  /* 0x00021c00011b7983 */ /* 0x000f280000300800 */
[----:B----4-:R1:W-:Y:S04]  /*ec70*/  STL.64 [R1+0x14d8], R26 ;  /* 0x0014d81a01007387 */ /* 0x0103e80000100a00 */
[----:B---3--:R-:W-:Y:S04]  /*ec80*/  STL.64 [R1+0x14d0], R24 ;  /* 0x0014d01801007387 */ /* 0x008fe80000100a00 */
[----:B-1----:R-:W2:Y:S04]  /*ec90*/  LDL.64 R26, [R1+0x48] ;  /* 0x00004800011a7983 */ /* 0x002ea80000100a00 */
[----:B------:R-:W3:Y:S04]  /*eca0*/  LDL.LU R8, [R1+0x1a0] ;  /* 0x0001a00001087983 */ /* 0x000ee80000300800 */
[----:B------:R-:W3:Y:S04]  /*ecb0*/  LDL.LU R9, [R1+0x1a4] ;  /* 0x0001a40001097983 */ /* 0x000ee80000300800 */
[----:B------:R-:W3:Y:S04]  /*ecc0*/  LDL.LU R10, [R1+0x1a8] ;  /* 0x0001a800010a7983 */ /* 0x000ee80000300800 */
[----:B------:R-:W3:Y:S04]  /*ecd0*/  LDL.LU R11, [R1+0x1ac] ;  /* 0x0001ac00010b7983 */ /* 0x000ee80000300800 */
[----:B------:R1:W-:Y:S04]  /*ece0*/  STL.64 [R1+0x1478], R14 ;  /* 0x0014780e01007387 */ /* 0x0003e80000100a00 */
[----:B------:R-:W4:Y:S04]  /*ecf0*/  LDL.LU R12, [R1+0xb0] ;  /* 0x0000b000010c7983 */ /* 0x000f280000300800 */
[----:B------:R-:W4:Y:S04]  /*ed00*/  LDL.LU R13, [R1+0xb4] ;  /* 0x0000b400010d7983 */ /* 0x000f280000300800 */
[----:B-1----:R-:W2:Y:S04]  /*ed10*/  LDL.LU R14, [R1+0xb8] ;  /* 0x0000b800010e7983 */ /* 0x002ea80000300800 */
[----:B------:R-:W2:Y:S04]  /*ed20*/  LDL.LU R15, [R1+0xbc] ;  /* 0x0000bc00010f7983 */ /* 0x000ea80000300800 */
[----:B--2---:R-:W-:Y:S04]  /*ed30*/  STL.64 [R1+0x1490], R14 ;  /* 0x0014900e01007387 */ /* 0x004fe80000100a00 */
[----:B----4-:R1:W-:Y:S04]  /*ed40*/  STL.64 [R1+0x1488], R12 ;  /* 0x0014880c01007387 */ /* 0x0103e80000100a00 */
[----:B-1----:R-:W2:Y:S04]  /*ed50*/  LDL.LU R12, [R1+0xc0] ;  /* 0x0000c000010c7983 */ /* 0x002ea80000300800 */
[----:B------:R-:W2:Y:S04]  /*ed60*/  LDL.LU R13, [R1+0xc4] ;  /* 0x0000c400010d7983 */ /* 0x000ea80000300800 */
[----:B------:R-:W4:Y:S04]  /*ed70*/  LDL.LU R14, [R1+0xc8] ;  /* 0x0000c800010e7983 */ /* 0x000f280000300800 */
[----:B------:R-:W4:Y:S01]  /*ed80*/  LDL.LU R15, [R1+0xcc] ;  /* 0x0000cc00010f7983 */ /* 0x000f220000300800 */
[----:B------:R-:W-:Y:S01]  /*ed90*/  HMMA.1688.F32.TF32 R20, R4, R26, R20 ;  /* 0x0000001a0414723c */ /* 0x000fe20000081014 */
[----:B------:R-:W-:-:S02]  /*eda0*/  IMAD.MOV.U32 R3, RZ, RZ, R27 ;  /* 0x000000ffff037224 */ /* 0x000fc400078e001b */
[----:B------:R-:W-:Y:S02]  /*edb0*/  IMAD.MOV.U32 R18, RZ, RZ, R29 ;  /* 0x000000ffff127224 */ /* 0x000fe400078e001d */
[----:B------:R-:W-:Y:S11]  /*edc0*/  IMAD.MOV.U32 R19, RZ, RZ, R28 ;  /* 0x000000ffff137224 */ /* 0x000ff600078e001c */
[----:B------:R-:W-:Y:S08]  /*edd0*/  @!UPT UIADD3 URZ, URZ, URZ, URZ ;  /* 0x0000003f3f3ff290 */ /* 0x000ff0000fffe03f */
[----:B------:R-:W-:Y:S02]  /*ede0*/  IMAD.MOV.U32 R29, RZ, RZ, R22 ;  /* 0x000000ffff1d7224 */ /* 0x000fe400078e0016 */
[----:B------:R-:W-:Y:S01]  /*edf0*/  IMAD.MOV.U32 R28, RZ, RZ, R23 ;  /* 0x000000ffff1c7224 */ /* 0x000fe200078e0017 */
[----:B----4-:R-:W-:Y:S04]  /*ee00*/  STL.64 [R1+0x14a8], R14 ;  /* 0x0014a80e01007387 */ /* 0x010fe80000100a00 */
[----:B--2---:R1:W-:Y:S04]  /*ee10*/  STL.64 [R1+0x14a0], R12 ;  /* 0x0014a00c01007387 */ /* 0x0043e80000100a00 */
[----:B-1----:R-:W2:Y:S04]  /*ee20*/  LDL.LU R12, [R1+0xd0] ;  /* 0x0000d000010c7983 */ /* 0x002ea80000300800 */
[----:B------:R-:W2:Y:S04]  /*ee30*/  LDL.LU R13, [R1+0xd4] ;  /* 0x0000d400010d7983 */ /* 0x000ea80000300800 */
[----:B------:R-:W2:Y:S04]  /*ee40*/  LDL.LU R14, [R1+0xd8] ;  /* 0x0000d800010e7983 */ /* 0x000ea80000300800 */
[----:B------:R-:W2:Y:S04]  /*ee50*/  LDL.LU R15, [R1+0xdc] ;  /* 0x0000dc00010f7983 */ /* 0x000ea80000300800 */
[----:B------:R-:W4:Y:S04]  /*ee60*/  LDL.LU R16, [R1] ;  /* 0x0000000001107983 */ /* 0x000f280000300800 */
[----:B------:R-:W4:Y:S04]  /*ee70*/  LDL.LU R17, [R1+0x4] ;  /* 0x0000040001117983 */ /* 0x000f280000300800 */
[----:B------:R-:W2:Y:S04]  /*ee80*/  LDL.LU.64 R26, [R1+0x14d8] ;  /* 0x0014d800011a7983 */ /* 0x000ea80000300a00 */
[----:B------:R-:W2:Y:S04]  /*ee90*/  LDL.LU.64 R24, [R1+0x14d0] ;  /* 0x0014d00001187983 */ /* 0x000ea80000300a00 */
[----:B------:R1:W-:Y:S04]  /*eea0*/  STL.64 [R1+0x1c0], R20 ;  /* 0x0001c01401007387 */ /* 0x0003e80000100a00 */
[----:B------:R-:W2:Y:S04]  /*eeb0*/  LDL.LU.64 R22, [R1+0x14c8] ;  /* 0x0014c80001167983 */ /* 0x000ea80000300a00 */
[----:B-1----:R-:W3:Y:S04]  /*eec0*/  LDL.LU.64 R20, [R1+0x14c0] ;  /* 0x0014c00001147983 */ /* 0x002ee80000300a00 */
[----:B------:R-:W-:Y:S04]  /*eed0*/  STL [R1+0x1244], R28 ;  /* 0x0012441c01007387 */ /* 0x000fe80000100800 */
[----:B------:R-:W-:Y:S01]  /*eee0*/  STL [R1+0x1240], R29 ;  /* 0x0012401d01007387 */ /* 0x000fe20000100800 */
[C---:B--2---:R-:W-:Y:S11]  /*eef0*/  HMMA.1688.F32.TF32 R24, R4.reuse, R22, R24 ;  /* 0x000000160418723c */ /* 0x044ff60000081018 */
[----:B------:R-:W-:Y:S11]  /*ef00*/  @!UPT UIADD3 URZ, URZ, URZ, URZ ;  /* 0x0000003f3f3ff290 */ /* 0x000ff6000fffe03f */
[----:B------:R-:W-:Y:S01]  /*ef10*/  @!UPT UIADD3 URZ, URZ, URZ, URZ ;  /* 0x0000003f3f3ff290 */ /* 0x000fe2000fffe03f */
[----:B------:R-:W-:Y:S04]  /*ef20*/  STL.64 [R1+0x1e0], R24 ;  /* 0x0001e01801007387 */ /* 0x000fe80000100a00 */
[----:B------:R1:W-:Y:S04]  /*ef30*/  STL.64 [R1+0x1e8], R26 ;  /* 0x0001e81a01007387 */ /* 0x0003e80000100a00 */
[----:B-1----:R-:W2:Y:S04]  /*ef40*/  LDL.LU.64 R26, [R1+0x14b8] ;  /* 0x0014b800011a7983 */ /* 0x002ea80000300a00 */
        /* <DEDUP_REMOVED lines=25> */
[----:B------:R-:W-:Y:S04]  /*f0e0*/  LDS R8, [R2+0x22200] ;  /* 0x0222000002087984 */ /* 0x000fe80000000800 */
[----:B------:R-:W-:Y:S04]  /*f0f0*/  LDS R9, [R0+0x22200] ;  /* 0x0222000000097984 */ /* 0x000fe80000000800 */
[----:B-1----:R-:W2:Y:S02]  /*f100*/  LDL.LU.64 R10, [R1+0x1480] ;  /* 0x00148000010a7983 */ /* 0x002ea40000300a00 */
[----:B--2---:R-:W-:Y:S01]  /*f110*/  HMMA.1688.F32.TF32 R12, R4, R10, R12 ;  /* 0x0000000a040c723c */ /* 0x004fe2000008100c */
[----:B------:R-:W-:-:S02]  /*f120*/  IMAD.MOV.U32 R25, RZ, RZ, R10 ;  /* 0x000000ffff197224 */ /* 0x000fc400078e000a */
[----:B------:R-:W-:Y:S11]  /*f130*/  IMAD.MOV.U32 R24, RZ, RZ, R11 ;  /* 0x000000ffff187224 */ /* 0x000ff600078e000b */
[----:B------:R-:W-:Y:S09]  /*f140*/  @!UPT UIADD3 URZ, URZ, URZ, URZ ;  /* 0x0000003f3f3ff290 */ /* 0x000ff2000fffe03f */
[----:B------:R-:W-:Y:S04]  /*f150*/  STL.64 [R1+0x520], R12 ;  /* 0x0005200c01007387 */ /* 0x000fe80000100a00 */
[----:B------:R1:W-:Y:S04]  /*f160*/  STL.64 [R1+0x528], R14 ;  /* 0x0005280e01007387 */ /* 0x0003e80000100a00 */
[----:B------:R-:W-:Y:S04]  /*f170*/  LDS R12, [R2+0x22280] ;  /* 0x02228000020c7984 */ /* 0x000fe80000000800 */
[----:B------:R-:W-:Y:S04]  /*f180*/  LDS R13, [R0+0x22280] ;  /* 0x02228000000d7984 */ /* 0x000fe80000000800 */
[----:B-1----:R-:W4:Y:S04]  /*f190*/  LDL.LU.64 R14, [R1+0x1478] ;  /* 0x00147800010e7983 */ /* 0x002f280000300a00 */
[----:B------:R-:W3:Y:S04]  /*f1a0*/  LDL.LU.64 R10, [R1+0x1470] ;  /* 0x00147000010a7983 */ /* 0x000ee80000300a00 */
[----:B------:R-:W-:Y:S04]  /*f1b0*/  STL.64 [R1+0x1440], R26 ;  /* 0x0014401a01007387 */ /* 0x000fe80000100a00 */
[----:B------:R3:W-:Y:S02]  /*f1c0*/  STL.64 [R1+0x1438], R24 ;  /* 0x0014381801007387 */ /* 0x0007e40000100a00 */
[C---:B---3--:R-:W-:Y:S08]  /*f1d0*/  HMMA.1688.F32.TF32 R24, R4.reuse, R10, R20 ;  /* 0x0000000a0418723c */ /* 0x048ff00000081014 */
[----:B----4-:R-:W-:Y:S01]  /*f1e0*/  HMMA.1688.F32.TF32 R4, R4, R14, R16 ;  /* 0x0000000e0404723c */ /* 0x010fe20000081010 */
[----:B------:R-:W-:Y:S04]  /*f1f0*/  LDS R14, [R2+0x23280] ;  /* 0x02328000020e7984 */ /* 0x000fe80000000800 */
[----:B------:R-:W1:Y:S04]  /*f200*/  LDS R15, [R0+0x23280] ;  /* 0x02328000000f7984 */ /* 0x000e680000000800 */
[----:B------:R-:W-:Y:S04]  /*f210*/  LDS R18, [R2+0x23300] ;  /* 0x0233000002127984 */ /* 0x000fe80000000800 */
[----:B------:R-:W2:Y:S04]  /*f220*/  LDS R19, [R0+0x23300] ;  /* 0x0233000000137984 */ /* 0x000ea80000000800 */
[----:B------:R-:W-:Y:S04]  /*f230*/  LDS R16, [R2+0x22300] ;  /* 0x0223000002107984 */ /* 0x000fe80000000800 */
[----:B------:R-:W3:Y:S04]  /*f240*/  LDS R17, [R0+0x22300] ;  /* 0x0223000000117984 */ /* 0x000ee80000000800 */
[----:B------:R-:W-:Y:S04]  /*f250*/  STL.64 [R1+0x560], R24 ;  /* 0x0005601801007387 */ /* 0x000fe80000100a00 */
[----:B------:R-:W-:Y:S04]  /*f260*/  STL.64 [R1+0x568], R26 ;  /* 0x0005681a01007387 */ /* 0x000fe80000100a00 */
[----:B------:R-:W-:Y:S04]  /*f270*/  STL.64 [R1+0x5e0], R4 ;  /* 0x0005e00401007387 */ /* 0x000fe80000100a00 */
[----:B------:R-:W-:Y:S01]  /*f280*/  STL.64 [R1+0x5e8], R6 ;  /* 0x0005e80601007387 */ /* 0x000fe20000100a00 */
[----:B------:R-:W-:-:S02]  /*f290*/  IMAD.MOV.U32 R23, RZ, RZ, R3 ;  /* 0x000000ffff177224 */ /* 0x000fc400078e0003 */
[----:B------:R-:W-:Y:S01]  /*f2a0*/  IMAD.MOV.U32 R21, RZ, RZ, R10 ;  /* 0x000000ffff157224 */ /* 0x000fe200078e000a */
[----:B------:R-:W-:Y:S04]  /*f2b0*/  LDS R6, [R2+0x23380] ;  /* 0x0233800002067984 */ /* 0x000fe80000000800 */
[----:B-1----:R-:W-:Y:S04]  /*f2c0*/  STL.64 [R1+0x13e0], R14 ;  /* 0x0013e00e01007387 */ /* 0x002fe80000100a00 */
[----:B------:R-:W-:Y:S04]  /*f2d0*/  STL.64 [R1+0x13d8], R12 ;  /* 0x0013d80c01007387 */ /* 0x000fe80000100a00 */
[----:B--2---:R-:W-:Y:S01]  /*f2e0*/  STL.64 [R1+0x1348], R18 ;  /* 0x0013481201007387 */ /* 0x004fe20000100a00 */
[----:B------:R-:W-:-:S03]  /*f2f0*/  IMAD.MOV.U32 R20, RZ, RZ, R11 ;  /* 0x000000ffff147224 */ /* 0x000fc600078e000b */
[----:B------:R-:W-:Y:S04]  /*f300*/  LDS R10, [R2+0x23200] ;  /* 0x02320000020a7984 */ /* 0x000fe80000000800 */
[----:B---3--:R1:W-:Y:S04]  /*f310*/  STL.64 [R1+0x1340], R16 ;  /* 0x0013401001007387 */ /* 0x0083e80000100a00 */
[----:B------:R-:W2:Y:S04]  /*f320*/  LDS R11, [R0+0x23200] ;  /* 0x02320000000b7984 */ /* 0x000ea80000000800 */
[----:B------:R-:W3:Y:S04]  /*f330*/  LDS R7, [R0+0x23380] ;  /* 0x0233800000077984 */ /* 0x000ee80000000800 */
[----:B-1----:R-:W4:Y:S04]  /*f340*/  LDL.LU R16, [R1+0x2a0] ;  /* 0x0002a00001107983 */ /* 0x002f280000300800 */
[----:B------:R-:W4:Y:S04]  /*f350*/  LDL.LU R17, [R1+0x2a4] ;  /* 0x0002a40001117983 */ /* 0x000f280000300800 */
[----:B------:R-:W2:Y:S04]  /*f360*/  LDL.LU R18, [R1+0x2a8] ;  /* 0x0002a80001127983 */ /* 0x000ea80000300800 */
[----:B------:R-:W2:Y:S04]  /*f370*/  LDL.LU R19, [R1+0x2ac] ;  /* 0x0002ac0001137983 */ /* 0x000ea80000300800 */
[----:B------:R-:W3:Y:S04]  /*f380*/  LDL R22, [R1+0x48] ;  /* 0x0000480001167983 */ /* 0x000ee80000100800 */
[----:B------:R-:W3:Y:S04]  /*f390*/  LDL.LU R3, [R1+0x1468] ;  /* 0x0014680001037983 */ /* 0x000ee80000300800 */
[----:B------:R-:W-:Y:S04]  /*f3a0*/  LDS R4, [R2+0x22380] ;  /* 0x0223800002047984 */ /* 0x000fe80000000800 */
[----:B------:R-:W1:Y:S04]  /*f3b0*/  LDS R5, [R0+0x22380] ;  /* 0x0223800000057984 */ /* 0x000e680000000800 */
[----:B--2---:R2:W-:Y:S04]  /*f3c0*/  STL.64 [R1+0x1358], R18 ;  /* 0x0013581201007387 */ /* 0x0045e80000100a00 */
[----:B----4-:R-:W-:Y:S04]  /*f3d0*/  STL.64 [R1+0x1350], R16 ;  /* 0x0013501001007387 */ /* 0x010fe80000100a00 */
[----:B------:R-:W4:Y:S04]  /*f3e0*/  LDL.LU R24, [R1+0x290] ;  /* 0x0002900001187983 */ /* 0x000f280000300800 */
[----:B------:R-:W4:Y:S04]  /*f3f0*/  LDL.LU R25, [R1+0x294] ;  /* 0x0002940001197983 */ /* 0x000f280000300800 */
[----:B------:R-:W3:Y:S04]  /*f400*/  LDL.LU R26, [R1+0x298] ;  /* 0x00029800011a7983 */ /* 0x000ee80000300800 */
[----:B------:R-:W3:Y:S01]  /*f410*/  LDL.LU R27, [R1+0x29c] ;  /* 0x00029c00011b7983 */ /* 0x000ee20000300800 */
[----:B--2---:R-:W-:-:S02]  /*f420*/  IMAD.MOV.U32 R18, RZ, RZ, R21 ;  /* 0x000000ffff127224 */ /* 0x004fc400078e0015 */
[----:B------:R-:W-:Y:S01]  /*f430*/  IMAD.MOV.U32 R19, RZ, RZ, R20 ;  /* 0x000000ffff137224 */ /* 0x000fe200078e0014 */
[----:B---3--:R-:W-:Y:S04]  /*f440*/  STL.64 [R1+0x1460], R26 ;  /* 0x0014601a01007387 */ /* 0x008fe80000100a00 */
[----:B----4-:R2:W-:Y:S04]  /*f450*/  STL.64 [R1+0x1458], R24 ;  /* 0x0014581801007387 */ /* 0x0105e80000100a00 */
[----:B--2---:R-:W2:Y:S04]  /*f460*/  LDL.LU R24, [R1+0x2c0] ;  /* 0x0002c00001187983 */ /* 0x004ea80000300800 */
[----:B------:R-:W2:Y:S04]  /*f470*/  LDL.LU R25, [R1+0x2c4] ;  /* 0x0002c40001197983 */ /* 0x000ea80000300800 */
[----:B------:R-:W2:Y:S04]  /*f480*/  LDL.LU R26, [R1+0x2c8] ;  /* 0x0002c800011a7983 */ /* 0x000ea80000300800 */
[----:B------:R-:W2:Y:S04]  /*f490*/  LDL.LU R27, [R1+0x2cc] ;  /* 0x0002cc00011b7983 */ /* 0x000ea80000300800 */
[----:B------:R3:W-:Y:S04]  /*f4a0*/  STL.64 [R1+0x1410], R18 ;  /* 0x0014101201007387 */ /* 0x0007e80000100a00 */
[----:B------:R-:W4:Y:S04]  /*f4b0*/  LDL.LU R16, [R1+0x2b0] ;  /* 0x0002b00001107983 */ /* 0x000f280000300800 */
[----:B------:R-:W4:Y:S04]  /*f4c0*/  LDL.LU R17, [R1+0x2b4] ;  /* 0x0002b40001117983 */ /* 0x000f280000300800 */
[----:B---3--:R-:W3:Y:S04]  /*f4d0*/  LDL.LU R18, [R1+0x2b8] ;  /* 0x0002b80001127983 */ /* 0x008ee80000300800 */
[----:B------:R-:W3:Y:S04]  /*f4e0*/  LDL.LU R19, [R1+0x2bc] ;  /* 0x0002bc0001137983 */ /* 0x000ee80000300800 */
[----:B---3--:R-:W-:Y:S04]  /*f4f0*/  STL.64 [R1+0x1420], R18 ;  /* 0x0014201201007387 */ /* 0x008fe80000100a00 */
[----:B----4-:R3:W-:Y:S04]  /*f500*/  STL.64 [R1+0x1418], R16 ;  /* 0x0014181001007387 */ /* 0x0107e80000100a00 */
[----:B---3--:R-:W3:Y:S04]  /*f510*/  LDL.LU R16, [R1+0x270] ;  /* 0x0002700001107983 */ /* 0x008ee80000300800 */
[----:B------:R-:W3:Y:S04]  /*f520*/  LDL.LU R17, [R1+0x274] ;  /* 0x0002740001117983 */ /* 0x000ee80000300800 */
[----:B------:R-:W4:Y:S04]  /*f530*/  LDL.LU R18, [R1+0x278] ;  /* 0x0002780001127983 */ /* 0x000f280000300800 */
[----:B------:R-:W4:Y:S01]  /*f540*/  LDL.LU R19, [R1+0x27c] ;  /* 0x00027c0001137983 */ /* 0x000f220000300800 */
[C---:B--2---:R-:W-:Y:S11]  /*f550*/  HMMA.1688.F32.TF32 R20, R8.reuse, R22, R24 ;  /* 0x000000160814723c */ /* 0x044ff60000081018 */
[----:B------:R-:W-:Y:S11]  /*f560*/  @!UPT UIADD3 URZ, URZ, URZ, URZ ;  /* 0x0000003f3f3ff290 */ /* 0x000ff6000fffe03f */
[----:B------:R-:W-:Y:S02]  /*f570*/  @!UPT UIADD3 URZ, URZ, URZ, URZ ;  /* 0x0000003f3f3ff290 */ /* 0x000fe4000fffe03f */
[----:B------:R-:W-:Y:S02]  /*f580*/  IMAD.MOV.U32 R28, RZ, RZ, R22 ;  /* 0x000000ffff1c7224 */ /* 0x000fe400078e0016 */
[----:B------:R-:W-:Y:S01]  /*f590*/  IMAD.MOV.U32 R29, RZ, RZ, R23 ;  /* 0x000000ffff1d7224 */ /* 0x000fe200078e0017 */
[----:B----4-:R-:W-:Y:S04]  /*f5a0*/  STL.64 [R1+0x1430], R18 ;  /* 0x0014301201007387 */ /* 0x010fe80000100a00 */
[----:B---3--:R2:W-:Y:S04]  /*f5b0*/  STL.64 [R1+0x1428], R16 ;  /* 0x0014281001007387 */ /* 0x0085e80000100a00 */
[----:B--2---:R-:W2:Y:S04]  /*f5c0*/  LDL.LU R16, [R1+0x280] ;  /* 0x0002800001107983 */ /* 0x004ea80000300800 */
[----:B------:R-:W2:Y:S04]  /*f5d0*/  LDL.LU R17, [R1+0x284] ;  /* 0x0002840001117983 */ /* 0x000ea80000300800 */
[----:B------:R-:W2:Y:S04]  /*f5e0*/  LDL.LU R18, [R1+0x288] ;  /* 0x0002880001127983 */ /* 0x000ea80000300800 */
[----:B------:R-:W2:Y:S04]  /*f5f0*/  LDL.LU R19, [R1+0x28c] ;  /* 0x00028c0001137983 */ /* 0x000ea80000300800 */
[----:B------:R-:W3:Y:S04]  /*f600*/  LDL.64 R14, [R1+0xa8] ;  /* 0x0000a800010e7983 */ /* 0x000ee80000100a00 */
[----:B------:R4:W-:Y:S04]  /*f610*/  STL.64 [R1+0x12c0], R6 ;  /* 0x0012c00601007387 */ /* 0x0009e80000100a00 */
[----:B-1----:R-:W-:Y:S04]  /*f620*/  STL.64 [R1+0x12b8], R4 ;  /* 0x0012b80401007387 */ /* 0x002fe80000100a00 */
[----:B----4-:R-:W4:Y:S04]  /*f630*/  LDL.LU.64 R6, [R1+0x58] ;  /* 0x0000580001067983 */ /* 0x010f280000300a00 */
        /* <DEDUP_REMOVED lines=13> */
[----:B------:R-:W4:Y:S04]  /*f710*/  LDL.LU.64 R24, [R1+0x1438] ;  /* 0x0014380001187983 */ /* 0x000f280000300a00 */
[----:B------:R4:W-:Y:S04]  /*f720*/  STL.64 [R1+0x13f0], R22 ;  /* 0x0013f01601007387 */ /* 0x0009e80000100a00 */
[----:B---3--:R-:W-:Y:S01]  /*f730*/  STL.64 [R1+0x13e8], R20 ;  /* 0x0013e81401007387 */ /* 0x008fe20000100a00 */
[----:B--2---:R-:W-:Y:S01]  /*f740*/  HMMA.1688.F32.TF32 R16, R8, R26, R16 ;  /* 0x0000001a0810723c */ /* 0x004fe20000081010 */
[----:B----4-:R-:W-:-:S02]  /*f750*/  IMAD.MOV.U32 R22, RZ, RZ, R25 ;  /* 0x000000ffff167224 */ /* 0x010fc400078e0019 */
[----:B------:R-:W-:-:S05]  /*f760*/  IMAD.MOV.U32 R23, RZ, RZ, R24 ;  /* 0x000000ffff177224 */ /* 0x000fca00078e0018 */
[----:B------:R1:W-:Y:S04]  /*f770*/  STL.64 [R1+0x1408], R22 ;  /* 0x0014081601007387 */ /* 0x0003e80000100a00 */
[----:B-1----:R-:W2:Y:S11]  /*f780*/  LDL.64 R22, [R1+0x88] ;  /* 0x0000880001167983 */ /* 0x002eb60000100a00 */
[----:B------:R-:W-:Y:S04]  /*f790*/  STL.64 [R1+0x170], R16 ;  /* 0x0001701001007387 */ /* 0x000fe80000100a00 */
[----:B------:R1:W-:Y:S04]  /*f7a0*/  STL.64 [R1+0x178], R18 ;  /* 0x0001781201007387 */ /* 0x0003e80000100a00 */
[----:B-1----:R-:W3:Y:S04]  /*f7b0*/  LDL.LU.64 R18, [R1+0x1430] ;  /* 0x0014300001127983 */ /* 0x002ee80000300a00 */
[----:B------:R-:W3:Y:S04]  /*f7c0*/  LDL.LU.64 R16, [R1+0x1428] ;  /* 0x0014280001107983 */ /* 0x000ee80000300a00 */
[----:B------:R1:W-:Y:S04]  /*f7d0*/  STL.64 [R1+0x13b0], R26 ;  /* 0x0013b01a01007387 */ /* 0x0003e80000100a00 */
[----:B------:R-:W4:Y:S04]  /*f7e0*/  LDL.LU R24, [R1+0x2d0] ;  /* 0x0002d00001187983 */ /* 0x000f280000300800 */
[----:B------:R-:W4:Y:S04]  /*f7f0*/  LDL.LU R25, [R1+0x2d4] ;  /* 0x0002d40001197983 */ /* 0x000f280000300800 */
[----:B-1----:R-:W2:Y:S04]  /*f800*/  LDL.LU R26, [R1+0x2d8] ;  /* 0x0002d800011a7983 */ /* 0x002ea80000300800 */
[----:B------:R-:W2:Y:S01]  /*f810*/  LDL.LU R27, [R1+0x2dc] ;  /* 0x0002dc00011b7983 */ /* 0x000ea20000300800 */
[----:B---3--:R-:W-:Y:S03]  /*f820*/  HMMA.1688.F32.TF32 R16, R8, R14, R16 ;  /* 0x0000000e0810723c */ /* 0x008fe60000081010 */
[----:B--2---:R-:W-:Y:S04]  /*f830*/  STL.64 [R1+0x1400], R26 ;  /* 0x0014001a01007387 */ /* 0x004fe80000100a00 */
[----:B----4-:R1:W-:Y:S04]  /*f840*/  STL.64 [R1+0x13f8], R24 ;  /* 0x0013f81801007387 */ /* 0x0103e80000100a00 */
[----:B-1----:R-:W2:Y:S04]  /*f850*/  LDL.LU R24, [R1+0x2e0] ;  /* 0x0002e00001187983 */ /* 0x002ea80000300800 */
[----:B------:R-:W2:Y:S04]  /*f860*/  LDL.LU R25, [R1+0x2e4] ;  /* 0x0002e40001197983 */ /* 0x000ea80000300800 */
[----:B------:R-:W2:Y:S04]  /*f870*/  LDL.LU R26, [R1+0x2e8] ;  /* 0x0002e800011a7983 */ /* 0x000ea80000300800 */
[----:B------:R-:W2:Y:S04]  /*f880*/  LDL.LU R27, [R1+0x2ec] ;  /* 0x0002ec00011b7983 */ /* 0x000ea80000300800 */
[----:B------:R-:W-:Y:S04]  /*f890*/  STL.64 [R1+0x160], R16 ;  /* 0x0001601001007387 */ /* 0x000fe80000100a00 */
[----:B------:R1:W-:Y:S04]  /*f8a0*/  STL.64 [R1+0x168], R18 ;  /* 0x0001681201007387 */ /* 0x0003e80000100a00 */
[----:B-1----:R-:W3:Y:S04]  /*f8b0*/  LDL.LU.64 R18, [R1+0x1420] ;  /* 0x0014200001127983 */ /* 0x002ee80000300a00 */
[----:B------:R-:W3:Y:S01]  /*f8c0*/  LDL.LU.64 R16, [R1+0x1418] ;  /* 0x0014180001107983 */ /* 0x000ee20000300a00 */
[----:B------:R-:W-:-:S03]  /*f8d0*/  IMAD.MOV.U32 R5, RZ, RZ, R14 ;  /* 0x000000ffff057224 */ /* 0x000fc600078e000e */
[----:B------:R-:W4:Y:S01]  /*f8e0*/  LDL.LU R12, [R1+0x260] ;  /* 0x00026000010c7983 */ /* 0x000f220000300800 */
[----:B------:R-:W-:-:S03]  /*f8f0*/  IMAD.MOV.U32 R4, RZ, RZ, R15 ;  /* 0x000000ffff047224 */ /* 0x000fc600078e000f */
[----:B------:R-:W4:Y:S04]  /*f900*/  LDL.LU R13, [R1+0x264] ;  /* 0x00026400010d7983 */ /* 0x000f280000300800 */
[----:B------:R-:W4:Y:S04]  /*f910*/  LDL.LU R14, [R1+0x268] ;  /* 0x00026800010e7983 */ /* 0x000f280000300800 */
[----:B------:R-:W4:Y:S01]  /*f920*/  LDL.LU R15, [R1+0x26c] ;  /* 0x00026c00010f7983 */ /* 0x000f220000300800 */
[C---:B---3--:R-:W-:Y:S11]  /*f930*/  HMMA.1688.F32.TF32 R16, R8.reuse, R22, R16 ;  /* 0x000000160810723c */ /* 0x048ff60000081010 */
[----:B------:R-:W-:Y:S11]  /*f940*/  @!UPT UIADD3 URZ, URZ, URZ, URZ ;  /* 0x0000003f3f3ff290 */ /* 0x000ff6000fffe03f */
[----:B------:R-:W-:Y:S01]  /*f950*/  @!UPT UIADD3 URZ, URZ, URZ, URZ ;  /* 0x0000003f3f3ff290 */ /* 0x000fe2000fffe03f */
[----:B------:R1:W-:Y:S04]  /*f960*/  STL.64 [R1+0x1b0], R16 ;  /* 0x0001b01001007387 */ /* 0x0003e80000100a00 */
[----:B------:R3:W-:Y:S01]  /*f970*/  STL.64 [R1+0x1b8], R18 ;  /* 0x0001b81201007387 */ /* 0x0007e20000100a00 */
[----:B-1----:R-:W-:Y:S02]  /*f980*/  IMAD.MOV.U32 R17, RZ, RZ, R22 ;  /* 0x000000ffff117224 */ /* 0x002fe400078e0016 */
[----:B------:R-:W-:Y:S01]  /*f990*/  IMAD.MOV.U32 R16, RZ, RZ, R23 ;  /* 0x000000ffff107224 */ /* 0x000fe200078e0017 */
[----:B---3--:R-:W3:Y:S04]  /*f9a0*/  LDL.LU.64 R18, [R1+0x1410] ;  /* 0x0014100001127983 */ /* 0x008ee80000300a00 */
[----:B------:R-:W2:Y:S02]  /*f9b0*/  LDL.LU.64 R22, [R1+0x1408] ;  /* 0x0014080001167983 */ /* 0x000ea40000300a00 */
[C---:B--2---:R-:W-:Y:S02]  /*f9c0*/  HMMA.1688.F32.TF32 R20, R8.reuse, R22, R24 ;  /* 0x000000160814723c */ /* 0x044fe40000081018 */
[----:B------:R-:W2:Y:S04]  /*f9d0*/  LDL.LU.64 R26, [R1+0x1400] ;  /* 0x00140000011a7983 */ /* 0x000ea80000300a00 */
[----:B------:R-:W2:Y:S11]  /*f9e0*/  LDL.LU.64 R24, [R1+0x13f8] ;  /* 0x0013f80001187983 */ /* 0x000eb60000300a00 */
[----:B------:R-:W-:Y:S06]  /*f9f0*/  @!UPT UIADD3 URZ, URZ, URZ, URZ ;  /* 0x0000003f3f3ff290 */ /* 0x000fec000fffe03f */
[----:B------:R-:W-:Y:S04]  /*fa00*/  STL.64 [R1+0x4a0], R20 ;  /* 0x0004a01401007387 */ /* 0x000fe80000100a00 */
[----:B------:R1:W-:Y:S04]  /*fa10*/  STL.64 [R1+0x4a8], R22 ;  /* 0x0004a81601007387 */ /* 0x0003e80000100a00 */
[----:B-1----:R-:W4:Y:S04]  /*fa20*/  LDL.LU.64 R22, [R1+0x13f0] ;  /* 0x0013f00001167983 */ /* 0x002f280000300a00 */
[----:B------:R-:W4:Y:S04]  /*fa30*/  LDL.LU.64 R20, [R1+0x13e8] ;  /* 0x0013e80001147983 */ /* 0x000f280000300a00 */
[----:B---3--:R1:W-:Y:S01]  /*fa40*/  STL.64 [R1+0x1370], R18 ;  /* 0x0013701201007387 */ /* 0x0083e20000100a00 */
[----:B--2---:R-:W-:Y:S03]  /*fa50*/  HMMA.1688.F32.TF32 R24, R8, R18, R24 ;  /* 0x000000120818723c */ /* 0x004fe60000081018 */
[----:B-1----:R-:W2:Y:S11]  /*fa60*/  LDL.64 R18, [R1+0x78] ;  /* 0x0000780001127983 */ /* 0x002eb60000100a00 */
[----:B------:R-:W-:Y:S09]  /*fa70*/  @!UPT UIADD3 URZ, URZ, URZ, URZ ;  /* 0x0000003f3f3ff290 */ /* 0x000ff2000fffe03f */
[----:B------:R-:W-:Y:S04]  /*fa80*/  STL.64 [R1+0x500], R24 ;  /* 0x0005001801007387 */ /* 0x000fe80000100a00 */
[----:B------:R-:W-:Y:S04]  /*fa90*/  STL.64 [R1+0x508], R26 ;  /* 0x0005081a01007387 */ /* 0x000fe80000100a00 */
[----:B--2---:R1:W-:Y:S02]  /*faa0*/  STL.64 [R1+0x1378], R18 ;  /* 0x0013781201007387 */ /* 0x0043e40000100a00 */
[----:B-1----:R-:W-:-:S02]  /*fab0*/  IMAD.MOV.U32 R18, RZ, RZ, R17 ;  /* 0x000000ffff127224 */ /* 0x002fc400078e0011 */
[----:B------:R-:W-:-:S05]  /*fac0*/  IMAD.MOV.U32 R19, RZ, RZ, R16 ;  /* 0x000000ffff137224 */ /* 0x000fca00078e0010 */
[----:B------:R1:W-:Y:S04]  /*fad0*/  STL.64 [R1+0x1390], R18 ;  /* 0x0013901201007387 */ /* 0x0003e80000100a00 */
[----:B------:R-:W2:Y:S04]  /*fae0*/  LDL.LU R24, [R1+0x350] ;  /* 0x0003500001187983 */ /* 0x000ea80000300800 */
[----:B------:R-:W2:Y:S04]  /*faf0*/  LDL.LU R25, [R1+0x354] ;  /* 0x0003540001197983 */ /* 0x000ea80000300800 */
[----:B------:R-:W3:Y:S04]  /*fb00*/  LDL.LU R26, [R1+0x358] ;  /* 0x00035800011a7983 */ /* 0x000ee80000300800 */
[----:B------:R-:W3:Y:S01]  /*fb10*/  LDL.LU R27, [R1+0x35c] ;  /* 0x00035c00011b7983 */ /* 0x000ee20000300800 */
[----:B-1----:R-:W-:-:S02]  /*fb20*/  IMAD.MOV.U32 R18, RZ, RZ, R5 ;  /* 0x000000ffff127224 */ /* 0x002fc400078e0005 */
[----:B------:R-:W-:Y:S01]  /*fb30*/  IMAD.MOV.U32 R19, RZ, RZ, R4 ;  /* 0x000000ffff137224 */ /* 0x000fe200078e0004 */
[----:B----4-:R-:W-:Y:S01]  /*fb40*/  HMMA.1688.F32.TF32 R8, R8, R6, R12 ;  /* 0x000000060808723c */ /* 0x010fe2000008100c */
[----:B---3--:R1:W-:Y:S04]  /*fb50*/  STL.64 [R1+0x13c0], R26 ;  /* 0x0013c01a01007387 */ /* 0x0083e80000100a00 */
[----:B--2---:R-:W-:Y:S04]  /*fb60*/  STL.64 [R1+0x13b8], R24 ;  /* 0x0013b81801007387 */ /* 0x004fe80000100a00 */
[----:B-1----:R-:W2:Y:S04]  /*fb70*/  LDL.LU.64 R26, [R1+0x48] ;  /* 0x00004800011a7983 */ /* 0x002ea80000300a00 */
[----:B------:R1:W-:Y:S04]  /*fb80*/  STL.64 [R1+0x13a8], R18 ;  /* 0x0013a81201007387 */ /* 0x0003e80000100a00 */
[----:B------:R-:W3:Y:S04]  /*fb90*/  LDL.LU R16, [R1+0x310] ;  /* 0x0003100001107983 */ /* 0x000ee80000300800 */
[----:B------:R-:W3:Y:S04]  /*fba0*/  LDL.LU R17, [R1+0x314] ;  /* 0x0003140001117983 */ /* 0x000ee80000300800 */
[----:B-1----:R-:W4:Y:S01]  /*fbb0*/  LDL.LU R18, [R1+0x318] ;  /* 0x0003180001127983 */ /* 0x002f220000300800 */
[----:B------:R-:W-:-:S05]  /*fbc0*/  IMAD.MOV.U32 R19, RZ, RZ, R21 ;  /* 0x000000ffff137224 */ /* 0x000fca00078e0015 */
[----:B----4-:R-:W-:Y:S04]  /*fbd0*/  STL.64 [R1+0x13d0], R18 ;  /* 0x0013d01201007387 */ /* 0x010fe80000100a00 */
[----:B---3--:R1:W-:Y:S04]  /*fbe0*/  STL.64 [R1+0x13c8], R16 ;  /* 0x0013c81001007387 */ /* 0x0083e80000100a00 */
[----:B-1----:R-:W2:Y:S04]  /*fbf0*/  LDL.LU R16, [R1+0x360] ;  /* 0x0003600001107983 */ /* 0x002ea80000300800 */
[----:B------:R-:W2:Y:S04]  /*fc00*/  LDL.LU R17, [R1+0x364] ;  /* 0x0003640001117983 */ /* 0x000ea80000300800 */
[----:B------:R-:W2:Y:S04]  /*fc10*/  LDL.LU R18, [R1+0x368] ;  /* 0x0003680001127983 */ /* 0x000ea80000300800 */
[----:B------:R-:W2:Y:S04]  /*fc20*/  LDL.LU R19, [R1+0x36c] ;  /* 0x00036c0001137983 */ /* 0x000ea80000300800 */
[----:B------:R-:W3:Y:S04]  /*fc30*/  LDL R21, [R1+0x650] ;  /* 0x0006500001157983 */ /* 0x000ee80000100800 */
[----:B------:R-:W2:Y:S04]  /*fc40*/  LDL.LU.64 R14, [R1+0x13e0] ;  /* 0x0013e000010e7983 */ /* 0x000ea80000300a00 */
[----:B------:R-:W2:Y:S04]  /*fc50*/  LDL.LU.64 R12, [R1+0x13d8] ;  /* 0x0013d800010c7983 */ /* 0x000ea80000300a00 */
[----:B------:R1:W-:Y:S04]  /*fc60*/  STL.64 [R1+0x5a0], R8 ;  /* 0x0005a00801007387 */ /* 0x0003e80000100a00 */
[----:B------:R4:W-:Y:S04]  /*fc70*/  STL.64 [R1+0x5a8], R10 ;  /* 0x0005a80a01007387 */ /* 0x0009e80000100a00 */
[----:B-1----:R-:W2:Y:S04]  /*fc80*/  LDL.LU R8, [R1+0x3d0] ;  /* 0x0003d00001087983 */ /* 0x002ea80000300800 */
[----:B------:R-:W2:Y:S04]  /*fc90*/  LDL.LU R9, [R1+0x3d4] ;  /* 0x0003d40001097983 */ /* 0x000ea80000300800 */
[----:B----4-:R-:W4:Y:S04]  /*fca0*/  LDL.LU R10, [R1+0x3d8] ;  /* 0x0003d800010a7983 */ /* 0x010f280000300800 */
[----:B------:R-:W4:Y:S04]  /*fcb0*/  LDL.LU R11, [R1+0x3dc] ;  /* 0x0003dc00010b7983 */ /* 0x000f280000300800 */
[----:B----4-:R-:W-:Y:S04]  /*fcc0*/  STL.64 [R1+0x1368], R10 ;  /* 0x0013680a01007387 */ /* 0x010fe80000100a00 */
[----:B--2---:R1:W-:Y:S04]  /*fcd0*/  STL.64 [R1+0x1360], R8 ;  /* 0x0013600801007387 */ /* 0x0043e80000100a00 */
[----:B-1----:R-:W2:Y:S04]  /*fce0*/  LDL.LU R8, [R1+0x340] ;  /* 0x0003400001087983 */ /* 0x002ea80000300800 */
[----:B------:R-:W2:Y:S04]  /*fcf0*/  LDL.LU R9, [R1+0x344] ;  /* 0x0003440001097983 */ /* 0x000ea80000300800 */
[----:B------:R-:W4:Y:S04]  /*fd00*/  LDL.LU R10, [R1+0x348] ;  /* 0x00034800010a7983 */ /* 0x000f280000300800 */
[----:B------:R-:W4:Y:S01]  /*fd10*/  LDL.LU R11, [R1+0x34c] ;  /* 0x00034c00010b7983 */ /* 0x000f220000300800 */
[----:B------:R-:W-:Y:S03]  /*fd20*/  HMMA.1688.F32.TF32 R16, R12, R26, R16 ;  /* 0x0000001a0c10723c */ /* 0x000fe60000081010 */
[----:B----4-:R-:W-:Y:S04]  /*fd30*/  STL.64 [R1+0x1388], R10 ;  /* 0x0013880a01007387 */ /* 0x010fe80000100a00 */
[----:B--2---:R1:W-:Y:S04]  /*fd40*/  STL.64 [R1+0x1380], R8 ;  /* 0x0013800801007387 */ /* 0x0043e80000100a00 */
[----:B-1----:R-:W2:Y:S04]  /*fd50*/  LDL.LU R8, [R1+0x2f0] ;  /* 0x0002f00001087983 */ /* 0x002ea80000300800 */
[----:B------:R-:W2:Y:S04]  /*fd60*/  LDL.LU R9, [R1+0x2f4] ;  /* 0x0002f40001097983 */ /* 0x000ea80000300800 */
[----:B------:R-:W4:Y:S04]  /*fd70*/  LDL.LU R10, [R1+0x2f8] ;  /* 0x0002f800010a7983 */ /* 0x000f280000300800 */
[----:B------:R-:W4:Y:S01]  /*fd80*/  LDL.LU R11, [R1+0x2fc] ;  /* 0x0002fc00010b7983 */ /* 0x000f220000300800 */
[----:B------:R-:W-:-:S02]  /*fd90*/  IMAD.MOV.U32 R5, RZ, RZ, R26 ;  /* 0x000000ffff057224 */ /* 0x000fc400078e001a */
[----:B------:R-:W-:Y:S01]  /*fda0*/  IMAD.MOV.U32 R4, RZ, RZ, R27 ;  /* 0x000000ffff047224 */ /* 0x000fe200078e001b */
[----:B----4-:R-:W-:Y:S04]  /*fdb0*/  STL.64 [R1+0x13a0], R10 ;  /* 0x0013a00a01007387 */ /* 0x010fe80000100a00 */
[----:B--2---:R1:W-:Y:S04]  /*fdc0*/  STL.64 [R1+0x1398], R8 ;  /* 0x0013980801007387 */ /* 0x0043e80000100a00 */
[----:B-1----:R-:W2:Y:S04]  /*fdd0*/  LDL.LU R8, [R1+0x300] ;  /* 0x0003000001087983 */ /* 0x002ea80000300800 */
[----:B------:R-:W2:Y:S04]  /*fde0*/  LDL.LU R9, [R1+0x304] ;  /* 0x0003040001097983 */ /* 0x000ea80000300800 */
[----:B------:R-:W2:Y:S04]  /*fdf0*/  LDL.LU R10, [R1+0x308] ;  /* 0x00030800010a7983 */ /* 0x000ea80000300800 */
[----:B------:R-:W2:Y:S04]  /*fe00*/  LDL.LU R11, [R1+0x30c] ;  /* 0x00030c00010b7983 */ /* 0x000ea80000300800 */
[----:B------:R-:W-:Y:S04]  /*fe10*/  STL.64 [R1+0xe0], R16 ;  /* 0x0000e01001007387 */ /* 0x000fe80000100a00 */
[----:B------:R1:W-:Y:S04]  /*fe20*/  STL.64 [R1+0xe8], R18 ;  /* 0x0000e81201007387 */ /* 0x0003e80000100a00 */
[----:B-1----:R-:W4:Y:S04]  /*fe30*/  LDL.LU.64 R18, [R1+0x13d0] ;  /* 0x0013d00001127983 */ /* 0x002f280000300a00 */
[----:B------:R-:W4:Y:S04]  /*fe40*/  LDL.LU.64 R16, [R1+0x13c8] ;  /* 0x0013c80001107983 */ /* 0x000f280000300a00 */
[----:B------:R-:W2:Y:S04]  /*fe50*/  LDL.LU.64 R26, [R1+0x13c0] ;  /* 0x0013c000011a7983 */ /* 0x000ea80000300a00 */
[----:B------:R-:W2:Y:S02]  /*fe60*/  LDL.LU.64 R24, [R1+0x13b8] ;  /* 0x0013b80001187983 */ /* 0x000ea40000300a00 */
[C---:B--2---:R-:W-:Y:S11]  /*fe70*/  HMMA.1688.F32.TF32 R24, R12.reuse, R22, R24 ;  /* 0x000000160c18723c */ /* 0x044ff60000081018 */
[----:B------:R-:W-:Y:S11]  /*fe80*/  @!UPT UIADD3 URZ, URZ, URZ, URZ ;  /* 0x0000003f3f3ff290 */ /* 0x000ff6000fffe03f */
[----:B------:R-:W-:Y:S01]  /*fe90*/  @!UPT UIADD3 URZ, URZ, URZ, URZ ;  /* 0x0000003f3f3ff290 */ /* 0x000fe2000fffe03f */
[----:B------:R-:W-:Y:S04]  /*fea0*/  STL.64 [R1+0x150], R24 ;  /* 0x0001501801007387 */ /* 0x000fe80000100a00 */
[----:B------:R1:W-:Y:S04]  /*feb0*/  STL.64 [R1+0x158], R26 ;  /* 0x0001581a01007387 */ /* 0x0003e80000100a00 */
[----:B-1----:R-:W4:Y:S02]  /*fec0*/  LDL.LU.64 R26, [R1+0x13b0] ;  /* 0x0013b000011a7983 */ /* 0x002f240000300a00 */
[C---:B----4-:R-:W-:Y:S11]  /*fed0*/  HMMA.1688.F32.TF32 R16, R12.reuse, R26, R16 ;  /* 0x0000001a0c10723c */ /* 0x050ff60000081010 */
[----:B------:R-:W-:Y:S11]  /*fee0*/  @!UPT UIADD3 URZ, URZ, URZ, URZ ;  /* 0x0000003f3f3ff290 */ /* 0x000ff6000fffe03f */
[----:B------:R-:W-:Y:S01]  /*fef0*/  @!UPT UIADD3 URZ, URZ, URZ, URZ ;  /* 0x0000003f3f3ff290 */ /* 0x000fe2000fffe03f */
[----:B------:R-:W-:Y:S04]  /*ff00*/  STL.64 [R1+0x140], R16 ;  /* 0x0001401001007387 */ /* 0x000fe80000100a00 */
[----:B------:R1:W-:Y:S04]  /*ff10*/  STL.64 [R1+0x148], R18 ;  /* 0x0001481201007387 */ /* 0x0003e80000100a00 */
[----:B-1----:R-:W2:Y:S04]  /*ff20*/  LDL.LU.64 R18, [R1+0x13a8] ;  /* 0x0013a80001127983 */ /* 0x002ea80000300a00 */
[----:B------:R1:W-:Y:S04]  /*ff30*/  STL.64 [R1+0x1330], R26 ;  /* 0x0013301a01007387 */ /* 0x0003e80000100a00 */
[----:B------:R-:W4:Y:S04]  /*ff40*/  LDL.LU R24, [R1+0x330] ;  /* 0x0003300001187983 */ /* 0x000f280000300800 */
[----:B------:R-:W4:Y:S04]  /*ff50*/  LDL.LU R25, [R1+0x334] ;  /* 0x0003340001197983 */ /* 0x000f280000300800 */
[----:B-1----:R-:W4:Y:S04]  /*ff60*/  LDL.LU R26, [R1+0x338] ;  /* 0x00033800011a7983 */ /* 0x002f280000300800 */
[----:B------:R-:W4:Y:S01]  /*ff70*/  LDL.LU R27, [R1+0x33c] ;  /* 0x00033c00011b7983 */ /* 0x000f220000300800 */
[C---:B--2---:R-:W-:Y:S03]  /*ff80*/  HMMA.1688.F32.TF32 R16, R12.reuse, R18, R8 ;  /* 0x000000120c10723c */ /* 0x044fe60000081008 */
[----:B------:R-:W2:Y:S04]  /*ff90*/  LDL.LU.64 R10, [R1+0x13a0] ;  /* 0x0013a000010a7983 */ /* 0x000ea80000300a00 */
[----:B------:R-:W2:Y:S11]  /*ffa0*/  LDL.LU.64 R8, [R1+0x1398] ;  /* 0x0013980001087983 */ /* 0x000eb60000300a00 */
[----:B------:R-:W-:Y:S05]  /*ffb0*/  @!UPT UIADD3 URZ, URZ, URZ, URZ ;  /* 0x0000003f3f3ff290 */ /* 0x000fea000fffe03f */
        /* <DEDUP_REMOVED lines=9> */
[----:B-1----:R-:W4:Y:S02]  /*10050*/  LDL.LU.64 R18, [R1+0x1378] ;  /* 0x0013780001127983 */ /* 0x002f240000300a00 */
[C---:B----4-:R-:W-:Y:S11]  /*10060*/  HMMA.1688.F32.TF32 R24, R12.reuse, R18, R24 ;  /* 0x000000120c18723c */ /* 0x050ff60000081018 */
[----:B------:R-:W-:Y:S11]  /*10070*/  @!UPT UIADD3 URZ, URZ, URZ, URZ ;  /* 0x0000003f3f3ff290 */ /* 0x000ff6000fffe03f */
[----:B------:R-:W-:Y:S01]  /*10080*/  @!UPT UIADD3 URZ, URZ, URZ, URZ ;  /* 0x0000003f3f3ff290 */ /* 0x000fe2000fffe03f */
[----:B------:R1:W-:Y:S04]  /*10090*/  STL.64 [R1+0x330], R24 ;  /* 0x0003301801007387 */ /* 0x0003e80000100a00 */
[----:B------:R-:W-:Y:S01]  /*100a0*/  STL.64 [R1+0x338], R26 ;  /* 0x0003381a01007387 */ /* 0x000fe20000100a00 */
[----:B-1----:R-:W-:Y:S02]  /*100b0*/  IMAD.MOV.U32 R25, RZ, RZ, R18 ;  /* 0x000000ffff197224 */ /* 0x002fe400078e0012 */
[----:B------:R-:W-:Y:S02]  /*100c0*/  IMAD.MOV.U32 R24, RZ, RZ, R19 ;  /* 0x000000ffff187224 */ /* 0x000fe400078e0013 */
        /* <DEDUP_REMOVED lines=8> */
[----:B------:R-:W4:Y:S02]  /*10150*/  LDL.LU.64 R16, [R1+0x1350] ;  /* 0x0013500001107983 */ /* 0x000f240000300a00 */
[----:B----4-:R-:W-:Y:S02]  /*10160*/  HMMA.1688.F32.TF32 R12, R12, R6, R16 ;  /* 0x000000060c0c723c */ /* 0x010fe40000081010 */
[----:B------:R-:W2:Y:S04]  /*10170*/  LDL.LU.64 R18, [R1+0x1348] ;  /* 0x0013480001127983 */ /* 0x000ea80000300a00 */
[----:B------:R-:W2:Y:S04]  /*10180*/  LDL.LU.64 R16, [R1+0x1340] ;  /* 0x0013400001107983 */ /* 0x000ea80000300a00 */
[----:B------:R1:W-:Y:S04]  /*10190*/  STL.64 [R1+0x12d0], R6 ;  /* 0x0012d00601007387 */ /* 0x0003e80000100a00 */
[----:B-1----:R-:W4:Y:S09]  /*101a0*/  LDL.LU.64 R6, [R1+0x68] ;  /* 0x0000680001067983 */ /* 0x002f320000300a00 */
[----:B------:R1:W-:Y:S04]  /*101b0*/  STL.64 [R1+0x540], R12 ;  /* 0x0005400c01007387 */ /* 0x0003e80000100a00 */
[----:B------:R1:W-:Y:S04]  /*101c0*/  STL.64 [R1+0x548], R14 ;  /* 0x0005480e01007387 */ /* 0x0003e80000100a00 */
[----:B----4-:R4:W-:Y:S04]  /*101d0*/  STL.64 [R1+0x12e8], R6 ;  /* 0x0012e80601007387 */ /* 0x0109e80000100a00 */
[----:B-1----:R-:W2:Y:S04]  /*101e0*/  LDL.LU R12, [R1+0x3e0] ;  /* 0x0003e000010c7983 */ /* 0x002ea80000300800 */
[----:B------:R-:W2:Y:S04]  /*101f0*/  LDL.LU R13, [R1+0x3e4] ;  /* 0x0003e400010d7983 */ /* 0x000ea80000300800 */
[----:B------:R-:W2:Y:S04]  /*10200*/  LDL.LU R14, [R1+0x3e8] ;  /* 0x0003e800010e7983 */ /* 0x000ea80000300800 */
[----:B------:R-:W2:Y:S01]  /*10210*/  LDL.LU R15, [R1+0x3ec] ;  /* 0x0003ec00010f7983 */ /* 0x000ea20000300800 */
[----:B----4-:R-:W-:-:S02]  /*10220*/  IMAD.MOV.U32 R6, RZ, RZ, R25 ;  /* 0x000000ffff067224 */ /* 0x010fc400078e0019 */
[----:B------:R-:W-:-:S05]  /*10230*/  IMAD.MOV.U32 R7, RZ, RZ, R24 ;  /* 0x000000ffff077224 */ /* 0x000fca00078e0018 */
[----:B------:R1:W-:Y:S04]  /*10240*/  STL.64 [R1+0x1300], R6 ;  /* 0x0013000601007387 */ /* 0x0003e80000100a00 */
[----:B--2---:R2:W-:Y:S04]  /*10250*/  STL.64 [R1+0x12a0], R14 ;  /* 0x0012a00e01007387 */ /* 0x0045e80000100a00 */
[----:B------:R-:W-:Y:S04]  /*10260*/  STL.64 [R1+0x1298], R12 ;  /* 0x0012980c01007387 */ /* 0x000fe80000100a00 */
[----:B-1----:R-:W4:Y:S01]  /*10270*/  LDL.LU.64 R6, [R1+0x88] ;  /* 0x0000880001067983 */ /* 0x002f220000300a00 */
[----:B--2---:R-:W-:-:S02]  /*10280*/  IMAD.MOV.U32 R14, RZ, RZ, R5 ;  /* 0x000000ffff0e7224 */ /* 0x004fc400078e0005 */
[----:B------:R-:W-:Y:S01]  /*10290*/  IMAD.MOV.U32 R15, RZ, RZ, R4 ;  /* 0x000000ffff0f7224 */ /* 0x000fe200078e0004 */
[----:B----4-:R1:W-:Y:S06]  /*102a0*/  STL.64 [R1+0x1318], R6 ;  /* 0x0013180601007387 */ /* 0x0103ec0000100a00 */
[----:B-1----:R-:W-:Y:S01]  /*102b0*/  HMMA.1688.F32.TF32 R4, R16, R14, R8 ;  /* 0x0000000e1004723c */ /* 0x002fe20000081008 */
[----:B------:R-:W2:Y:S11]  /*102c0*/  LDL.LU R8, [R1+0x3a0] ;  /* 0x0003a00001087983 */ /* 0x000eb60000300800 */
[----:B------:R-:W-:Y:S11]  /*102d0*/  @!UPT UIADD3 URZ, URZ, URZ, URZ ;  /* 0x0000003f3f3ff290 */ /* 0x000ff6000fffe03f */
[----:B------:R-:W-:Y:S04]  /*102e0*/  STL.64 [R1+0xc0], R4 ;  /* 0x0000c00401007387 */ /* 0x000fe80000100a00 */
[----:B------:R-:W-:Y:S04]  /*102f0*/  STL.64 [R1+0xc8], R6 ;  /* 0x0000c80601007387 */ /* 0x000fe80000100a00 */
[----:B------:R-:W2:Y:S04]  /*10300*/  LDL.LU R9, [R1+0x3a4] ;  /* 0x0003a40001097983 */ /* 0x000ea80000300800 */
[----:B------:R-:W4:Y:S04]  /*10310*/  LDL.LU R10, [R1+0x3a8] ;  /* 0x0003a800010a7983 */ /* 0x000f280000300800 */
[----:B------:R-:W4:Y:S04]  /*10320*/  LDL.LU R11, [R1+0x3ac] ;  /* 0x0003ac00010b7983 */ /* 0x000f280000300800 */
[----:B------:R-:W2:Y:S04]  /*10330*/  LDL.LU R24, [R1+0x3c0] ;  /* 0x0003c00001187983 */ /* 0x000ea80000300800 */
[----:B------:R-:W3:Y:S04]  /*10340*/  LDL.LU R25, [R1+0x3c4] ;  /* 0x0003c40001197983 */ /* 0x000ee80000300800 */
[----:B------:R-:W3:Y:S04]  /*10350*/  LDL.LU R26, [R1+0x3c8] ;  /* 0x0003c800011a7983 */ /* 0x000ee80000300800 */
[----:B------:R-:W3:Y:S04]  /*10360*/  LDL.LU R27, [R1+0x3cc] ;  /* 0x0003cc00011b7983 */ /* 0x000ee80000300800 */
[----:B----4-:R-:W-:Y:S04]  /*10370*/  STL.64 [R1+0x1328], R10 ;  /* 0x0013280a01007387 */ /* 0x010fe80000100a00 */
[----:B--2---:R1:W-:Y:S04]  /*10380*/  STL.64 [R1+0x1320], R8 ;  /* 0x0013200801007387 */ /* 0x0043e80000100a00 */
[----:B-1----:R-:W2:Y:S04]  /*10390*/  LDL.LU R8, [R1+0x3b0] ;  /* 0x0003b00001087983 */ /* 0x002ea80000300800 */
[----:B------:R-:W2:Y:S04]  /*103a0*/  LDL.LU R9, [R1+0x3b4] ;  /* 0x0003b40001097983 */ /* 0x000ea80000300800 */
[----:B------:R-:W2:Y:S04]  /*103b0*/  LDL.LU R10, [R1+0x3b8] ;  /* 0x0003b800010a7983 */ /* 0x000ea80000300800 */
[----:B------:R-:W2:Y:S04]  /*103c0*/  LDL.LU R11, [R1+0x3bc] ;  /* 0x0003bc00010b7983 */ /* 0x000ea80000300800 */
[----:B------:R-:W4:Y:S04]  /*103d0*/  LDL.LU.64 R6, [R1+0xa8] ;  /* 0x0000a80001067983 */ /* 0x000f280000300a00 */
[----:B------:R1:W-:Y:S04]  /*103e0*/  STL.64 [R1+0x12c8], R14 ;  /* 0x0012c80e01007387 */ /* 0x0003e80000100a00 */
[----:B------:R-:W2:Y:S04]  /*103f0*/  LDL.LU R12, [R1+0x320] ;  /* 0x00032000010c7983 */ /* 0x000ea80000300800 */
[----:B------:R-:W2:Y:S04]  /*10400*/  LDL.LU R13, [R1+0x324] ;  /* 0x00032400010d7983 */ /* 0x000ea80000300800 */
[----:B-1----:R-:W2:Y:S01]  /*10410*/  LDL.LU R14, [R1+0x328] ;  /* 0x00032800010e7983 */ /* 0x002ea20000300800 */
[----:B------:R-:W-:-:S05]  /*10420*/  IMAD.MOV.U32 R15, RZ, RZ, R3 ;  /* 0x000000ffff0f7224 */ /* 0x000fca00078e0003 */
[----:B--2---:R-:W-:Y:S04]  /*10430*/  STL.64 [R1+0x12e0], R14 ;  /* 0x0012e00e01007387 */ /* 0x004fe80000100a00 */
[----:B------:R1:W-:Y:S04]  /*10440*/  STL.64 [R1+0x12d8], R12 ;  /* 0x0012d80c01007387 */ /* 0x0003e80000100a00 */
[----:B-1----:R-:W2:Y:S01]  /*10450*/  LDL.LU R12, [R1+0x370] ;  /* 0x00037000010c7983 */ /* 0x002ea20000300800 */
[----:B------:R-:W-:-:S03]  /*10460*/  IMAD.MOV.U32 R13, RZ, RZ, R20 ;  /* 0x000000ffff0d7224 */ /* 0x000fc600078e0014 */
[----:B------:R-:W2:Y:S04]  /*10470*/  LDL.LU R20, [R1+0x133c] ;  /* 0x00133c0001147983 */ /* 0x000ea80000300800 */
[----:B------:R-:W2:Y:S04]  /*10480*/  LDL.LU R14, [R1+0x378] ;  /* 0x00037800010e7983 */ /* 0x000ea80000300800 */
[----:B------:R-:W2:Y:S01]  /*10490*/  LDL.LU R15, [R1+0x37c] ;  /* 0x00037c00010f7983 */ /* 0x000ea20000300800 */
[----:B---3--:R-:W-:Y:S03]  /*104a0*/  HMMA.1688.F32.TF32 R24, R16, R22, R24 ;  /* 0x000000161018723c */ /* 0x008fe60000081018 */
[----:B--2---:R1:W-:Y:S04]  /*104b0*/  STL.64 [R1+0x12f8], R14 ;  /* 0x0012f80e01007387 */ /* 0x0043e80000100a00 */
[----:B------:R2:W-:Y:S01]  /*104c0*/  STL.64 [R1+0x12f0], R12 ;  /* 0x0012f00c01007387 */ /* 0x0005e20000100a00 */
[----:B-1----:R-:W-:-:S03]  /*104d0*/  IMAD.MOV.U32 R14, RZ, RZ, R20 ;  /* 0x000000ffff0e7224 */ /* 0x002fc600078e0014 */
[----:B--2---:R-:W2:Y:S04]  /*104e0*/  LDL.LU R12, [R1+0x380] ;  /* 0x00038000010c7983 */ /* 0x004ea80000300800 */
[----:B------:R-:W2:Y:S04]  /*104f0*/  LDL.LU R13, [R1+0x384] ;  /* 0x00038400010d7983 */ /* 0x000ea80000300800 */
[----:B------:R-:W3:Y:S04]  /*10500*/  LDL.LU R20, [R1+0x1338] ;  /* 0x0013380001147983 */ /* 0x000ee80000300800 */
[----:B------:R-:W2:Y:S04]  /*10510*/  LDL.LU R15, [R1+0x38c] ;  /* 0x00038c00010f7983 */ /* 0x000ea80000300800 */
[----:B--2---:R-:W-:Y:S04]  /*10520*/  STL.64 [R1+0x1310], R14 ;  /* 0x0013100e01007387 */ /* 0x004fe80000100a00 */
[----:B------:R1:W-:Y:S04]  /*10530*/  STL.64 [R1+0x1308], R12 ;  /* 0x0013080c01007387 */ /* 0x0003e80000100a00 */
[----:B-1----:R-:W2:Y:S04]  /*10540*/  LDL.LU R12, [R1+0x390] ;  /* 0x00039000010c7983 */ /* 0x002ea80000300800 */
[----:B------:R-:W2:Y:S04]  /*10550*/  LDL.LU R13, [R1+0x394] ;  /* 0x00039400010d7983 */ /* 0x000ea80000300800 */
[----:B------:R-:W2:Y:S04]  /*10560*/  LDL.LU R14, [R1+0x398] ;  /* 0x00039800010e7983 */ /* 0x000ea80000300800 */
[----:B------:R-:W-:Y:S04]  /*10570*/  STL.64 [R1+0x120], R24 ;  /* 0x0001201801007387 */ /* 0x000fe80000100a00 */
[----:B------:R1:W-:Y:S04]  /*10580*/  STL.64 [R1+0x128], R26 ;  /* 0x0001281a01007387 */ /* 0x0003e80000100a00 */
[----:B-1----:R-:W2:Y:S01]  /*10590*/  LDL.LU.64 R26, [R1+0x1330] ;  /* 0x00133000011a7983 */ /* 0x002ea20000300a00 */
[----:B---3--:R-:W-:-:S03]  /*105a0*/  IMAD.MOV.U32 R15, RZ, RZ, R20 ;  /* 0x000000ffff0f7224 */ /* 0x008fc600078e0014 */
[----:B------:R-:W-:Y:S04]  /*105b0*/  STL.64 [R1+0x12b0], R22 ;  /* 0x0012b01601007387 */ /* 0x000fe80000100a00 */
[----:B------:R1:W-:Y:S04]  /*105c0*/  STL [R1+0x12a8], R21 ;  /* 0x0012a81501007387 */ /* 0x0003e80000100800 */
[----:B------:R-:W3:Y:S04]  /*105d0*/  LDL.LU R20, [R1+0x4f0] ;  /* 0x0004f00001147983 */ /* 0x000ee80000300800 */
[----:B-1----:R-:W3:Y:S04]  /*105e0*/  LDL.LU R21, [R1+0x4f4] ;  /* 0x0004f40001157983 */ /* 0x002ee80000300800 */
[----:B------:R-:W3:Y:S04]  /*105f0*/  LDL.LU R22, [R1+0x4f8] ;  /* 0x0004f80001167983 */ /* 0x000ee80000300800 */
[----:B------:R-:W3:Y:S01]  /*10600*/  LDL.LU R23, [R1+0x4fc] ;  /* 0x0004fc0001177983 */ /* 0x000ee20000300800 */
[C---:B--2---:R-:W-:Y:S11]  /*10610*/  HMMA.1688.F32.TF32 R8, R16.reuse, R26, R8 ;  /* 0x0000001a1008723c */ /* 0x044ff60000081008 */
[----:B------:R-:W-:Y:S11]  /*10620*/  @!UPT UIADD3 URZ, URZ, URZ, URZ ;  /* 0x0000003f3f3ff290 */ /* 0x000ff6000fffe03f */
[----:B------:R-:W-:Y:S01]  /*10630*/  @!UPT UIADD3 URZ, URZ, URZ, URZ ;  /* 0x0000003f3f3ff290 */ /* 0x000fe2000fffe03f */
[----:B------:R-:W-:Y:S04]  /*10640*/  STL.64 [R1+0x110], R8 ;  /* 0x0001100801007387 */ /* 0x000fe80000100a00 */
[----:B------:R1:W-:Y:S04]  /*10650*/  STL.64 [R1+0x118], R10 ;  /* 0x0001180a01007387 */ /* 0x0003e80000100a00 */
[----:B-1----:R-:W4:Y:S04]  /*10660*/  LDL.LU.64 R10, [R1+0x1328] ;  /* 0x00132800010a7983 */ /* 0x002f280000300a00 */
[----:B------:R-:W4:Y:S02]  /*10670*/  LDL.LU.64 R8, [R1+0x1320] ;  /* 0x0013200001087983 */ /* 0x000f240000300a00 */
[C---:B----4-:R-:W-:Y:S11]  /*10680*/  HMMA.1688.F32.TF32 R8, R16.reuse, R6, R8 ;  /* 0x000000061008723c */ /* 0x050ff60000081008 */
[----:B------:R-:W-:Y:S11]  /*10690*/  @!UPT UIADD3 URZ, URZ, URZ, URZ ;  /* 0x0000003f3f3ff290 */ /* 0x000ff6000fffe03f */
[----:B------:R-:W-:Y:S01]  /*106a0*/  @!UPT UIADD3 URZ, URZ, URZ, URZ ;  /* 0x0000003f3f3ff290 */ /* 0x000fe2000fffe03f */
[----:B------:R1:W-:Y:S04]  /*106b0*/  STL.64 [R1+0x100], R8 ;  /* 0x0001000801007387 */ /* 0x0003e80000100a00 */
[----:B------:R2:W-:Y:S01]  /*106c0*/  STL.64 [R1+0x108], R10 ;  /* 0x0001080a01007387 */ /* 0x0005e20000100a00 */
[----:B-1----:R-:W-:Y:S02]  /*106d0*/  IMAD.MOV.U32 R9, RZ, RZ, R6 ;  /* 0x000000ffff097224 */ /* 0x002fe400078e0006 */
[----:B------:R-:W-:Y:S02]  /*106e0*/  IMAD.MOV.U32 R8, RZ, RZ, R7 ;  /* 0x000000ffff087224 */ /* 0x000fe400078e0007 */
[----:B------:R-:W4:Y:S04]  /*106f0*/  LDL.LU.64 R6, [R1+0x1318] ;  /* 0x0013180001067983 */ /* 0x000f280000300a00 */
[----:B------:R-:W3:Y:S01]  /*10700*/  LDL R3, [R1+0x820] ;  /* 0x0008200001037983 */ /* 0x000ee20000100800 */
[----:B----4-:R-:W-:Y:S01]  /*10710*/  HMMA.1688.F32.TF32 R12, R16, R6, R12 ;  /* 0x00000006100c723c */ /* 0x010fe2000008100c */
[----:B--2---:R-:W-:-:S02]  /*10720*/  IMAD.MOV.U32 R11, RZ, RZ, R6 ;  /* 0x000000ffff0b7224 */ /* 0x004fc400078e0006 */
[----:B------:R-:W-:Y:S11]  /*10730*/  IMAD.MOV.U32 R10, RZ, RZ, R7 ;  /* 0x000000ffff0a7224 */ /* 0x000ff600078e0007 */
[----:B------:R-:W-:Y:S09]  /*10740*/  @!UPT UIADD3 URZ, URZ, URZ, URZ ;  /* 0x0000003f3f3ff290 */ /* 0x000ff2000fffe03f */
[----:B------:R-:W-:Y:S04]  /*10750*/  STL.64 [R1+0x190], R12 ;  /* 0x0001900c01007387 */ /* 0x000fe80000100a00 */
[----:B------:R1:W-:Y:S04]  /*10760*/  STL.64 [R1+0x198], R14 ;  /* 0x0001980e01007387 */ /* 0x0003e80000100a00 */
[----:B-1----:R-:W2:Y:S04]  /*10770*/  LDL.LU.64 R14, [R1+0x1310] ;  /* 0x00131000010e7983 */ /* 0x002ea80000300a00 */
[----:B------:R-:W2:Y:S04]  /*10780*/  LDL.LU.64 R12, [R1+0x1308] ;  /* 0x00130800010c7983 */ /* 0x000ea80000300a00 */
[----:B------:R-:W2:Y:S02]  /*10790*/  LDL.LU.64 R6, [R1+0x1300] ;  /* 0x0013000001067983 */ /* 0x000ea40000300a00 */
[C---:B--2---:R-:W-:Y:S02]  /*107a0*/  HMMA.1688.F32.TF32 R4, R16.reuse, R6, R12 ;  /* 0x000000061004723c */ /* 0x044fe4000008100c */
[----:B------:R-:W2:Y:S04]  /*107b0*/  LDL.LU.64 R14, [R1+0x12f8] ;  /* 0x0012f800010e7983 */ /* 0x000ea80000300a00 */
[----:B------:R-:W2:Y:S11]  /*107c0*/  LDL.LU.64 R12, [R1+0x12f0] ;  /* 0x0012f000010c7983 */ /* 0x000eb60000300a00 */
[----:B------:R-:W-:Y:S06]  /*107d0*/  @!UPT UIADD3 URZ, URZ, URZ, URZ ;  /* 0x0000003f3f3ff290 */ /* 0x000fec000fffe03f */
[----:B------:R-:W-:Y:S04]  /*107e0*/  STL.64 [R1+0x310], R4 ;  /* 0x0003100401007387 */ /* 0x000fe80000100a00 */
[----:B------:R1:W-:Y:S04]  /*107f0*/  STL.64 [R1+0x318], R6 ;  /* 0x0003180601007387 */ /* 0x0003e80000100a00 */
[----:B-1----:R-:W2:Y:S02]  /*10800*/  LDL.LU.64 R6, [R1+0x12e8] ;  /* 0x0012e80001067983 */ /* 0x002ea40000300a00 */
        /* <DEDUP_REMOVED lines=9> */
[----:B--2---:R-:W-:Y:S02]  /*108a0*/  HMMA.1688.F32.TF32 R16, R16, R6, R12 ;  /* 0x000000061010723c */ /* 0x004fe4000008100c */
[----:B------:R-:W3:Y:S01]  /*108b0*/  LDL.LU.64 R14, [R1+0x12c8] ;  /* 0x0012c800010e7983 */ /* 0x000ee20000300a00 */
[----:B------:R-:W-:-:S02]  /*108c0*/  IMAD.MOV.U32 R29, RZ, RZ, R6 ;  /* 0x000000ffff1d7224 */ /* 0x000fc400078e0006 */
[----:B------:R-:W-:Y:S11]  /*108d0*/  IMAD.MOV.U32 R28, RZ, RZ, R7 ;  /* 0x000000ffff1c7224 */ /* 0x000ff600078e0007 */
[----:B------:R-:W-:Y:S07]  /*108e0*/  @!UPT UIADD3 URZ, URZ, URZ, URZ ;  /* 0x0000003f3f3ff290 */ /* 0x000fee000fffe03f */
[----:B------:R1:W-:Y:S04]  /*108f0*/  STL.64 [R1+0x4d0], R16 ;  /* 0x0004d01001007387 */ /* 0x0003e80000100a00 */
[----:B------:R2:W-:Y:S04]  /*10900*/  STL.64 [R1+0x4d8], R18 ;  /* 0x0004d81201007387 */ /* 0x0005e80000100a00 */
[----:B------:R-:W3:Y:S04]  /*10910*/  LDL.LU.64 R6, [R1+0x12c0] ;  /* 0x0012c00001067983 */ /* 0x000ee80000300a00 */
[----:B------:R-:W3:Y:S04]  /*10920*/  LDL.LU.64 R4, [R1+0x12b8] ;  /* 0x0012b80001047983 */ /* 0x000ee80000300a00 */
[----:B-1----:R-:W4:Y:S04]  /*10930*/  LDL.LU R16, [R1+0x410] ;  /* 0x0004100001107983 */ /* 0x002f280000300800 */
[----:B------:R-:W4:Y:S04]  /*10940*/  LDL.LU R17, [R1+0x414] ;  /* 0x0004140001117983 */ /* 0x000f280000300800 */
[----:B--2---:R-:W4:Y:S04]  /*10950*/  LDL.LU R18, [R1+0x418] ;  /* 0x0004180001127983 */ /* 0x004f280000300800 */
[----:B------:R-:W4:Y:S01]  /*10960*/  LDL.LU R19, [R1+0x41c] ;  /* 0x00041c0001137983 */ /* 0x000f220000300800 */
[C---:B---3--:R-:W-:Y:S03]  /*10970*/  HMMA.1688.F32.TF32 R12, R4.reuse, R14, R20 ;  /* 0x0000000e040c723c */ /* 0x048fe60000081014 */
[----:B------:R-:W4:Y:S04]  /*10980*/  LDL.LU.64 R22, [R1+0x12b0] ;  /* 0x0012b00001167983 */ /* 0x000f280000300a00 */
[----:B------:R-:W2:Y:S04]  /*10990*/  LDL.LU R21, [R1+0x12a8] ;  /* 0x0012a80001157983 */ /* 0x000ea80000300800 */
[----:B------:R-:W-:Y:S11]  /*109a0*/  LDS R20, [R2+0x24000] ;  /* 0x0240000002147984 */ /* 0x000ff60000000800 */
[----:B------:R-:W-:Y:S01]  /*109b0*/  @!UPT UIADD3 URZ, URZ, URZ, URZ ;  /* 0x0000003f3f3ff290 */ /* 0x000fe2000fffe03f */
[----:B------:R-:W-:Y:S04]  /*109c0*/  STL.64 [R1+0x40], R12 ;  /* 0x0000400c01007387 */ /* 0x000fe80000100a00 */
[----:B------:R1:W-:Y:S04]  /*109d0*/  STL.64 [R1+0x48], R14 ;  /* 0x0000480e01007387 */ /* 0x0003e80000100a00 */
[----:B-1----:R-:W3:Y:S04]  /*109e0*/  LDL.LU.64 R14, [R1+0x12a0] ;  /* 0x0012a000010e7983 */ /* 0x002ee80000300a00 */
[----:B------:R-:W3:Y:S04]  /*109f0*/  LDL.LU.64 R12, [R1+0x1298] ;  /* 0x00129800010c7983 */ /* 0x000ee80000300a00 */
[----:B------:R-:W-:Y:S01]  /*10a00*/  STL.64 [R1+0x1288], R6 ;  /* 0x0012880601007387 */ /* 0x000fe20000100a00 */
[----:B----4-:R-:W-:Y:S03]  /*10a10*/  HMMA.1688.F32.TF32 R16, R4, R22, R16 ;  /* 0x000000160410723c */ /* 0x010fe60000081010 */
[----:B------:R-:W-:Y:S01]  /*10a20*/  LDS R22, [R2+0x25000] ;  /* 0x0250000002167984 */ /* 0x000fe20000000800 */
[----:B--2---:R-:W-:-:S03]  /*10a30*/  IMAD R3, R21, 0x10000, R3 ;  /* 0x0001000015037824 */ /* 0x004fc600078e0203 */
[----:B------:R-:W1:Y:S04]  /*10a40*/  LDS R23, [R0+0x25000] ;  /* 0x0250000000177984 */ /* 0x000e680000000800 */
[----:B------:R-:W2:Y:S01]  /*10a50*/  LDS R21, [R0+0x24000] ;  /* 0x0240000000157984 */ /* 0x000ea20000000800 */
[----:B---3--:R-:W-:Y:S11]  /*10a60*/  HMMA.1688.F32.TF32 R12, R4, R26, R12 ;  /* 0x0000001a040c723c */ /* 0x008ff6000008100c */
[----:B------:R-:W-:Y:S04]  /*10a70*/  STL.64 [R1+0xd0], R16 ;  /* 0x0000d01001007387 */ /* 0x000fe80000100a00 */
[----:B------:R-:W-:Y:S04]  /*10a80*/  STL.64 [R1+0xd8], R18 ;  /* 0x0000d81201007387 */ /* 0x000fe80000100a00 */
[----:B------:R-:W-:Y:S04]  /*10a90*/  STL.64 [R1+0x1280], R4 ;  /* 0x0012800401007387 */ /* 0x000fe80000100a00 */
[----:B------:R-:W-:Y:S04]  /*10aa0*/  LDS R18, [R2+0x25080] ;  /* 0x0250800002127984 */ /* 0x000fe80000000800 */
[----:B------:R-:W3:Y:S04]  /*10ab0*/  LDS R19, [R0+0x25080] ;  /* 0x0250800000137984 */ /* 0x000ee80000000800 */
[----:B------:R-:W-:Y:S04]  /*10ac0*/  LDS R16, [R2+0x24080] ;  /* 0x0240800002107984 */ /* 0x000fe80000000800 */
[----:B------:R-:W-:Y:S04]  /*10ad0*/  STL.64 [R1+0xb0], R12 ;  /* 0x0000b00c01007387 */ /* 0x000fe80000100a00 */
[----:B------:R-:W-:Y:S04]  /*10ae0*/  STL.64 [R1+0xb8], R14 ;  /* 0x0000b80e01007387 */ /* 0x000fe80000100a00 */
[----:B------:R-:W4:Y:S04]  /*10af0*/  LDS R17, [R0+0x24080] ;  /* 0x0240800000117984 */ /* 0x000f280000000800 */
[----:B------:R-:W-:Y:S04]  /*10b00*/  LDS R14, [R2+0x25100] ;  /* 0x02510000020e7984 */ /* 0x000fe80000000800 */
[----:B------:R-:W4:Y:S04]  /*10b10*/  LDS R15, [R0+0x25100] ;  /* 0x02510000000f7984 */ /* 0x000f280000000800 */
[----:B------:R-:W-:Y:S04]  /*10b20*/  LDS R12, [R2+0x24100] ;  /* 0x02410000020c7984 */ /* 0x000fe80000000800 */
[----:B------:R-:W4:Y:S04]  /*10b30*/  LDS R13, [R0+0x24100] ;  /* 0x02410000000d7984 */ /* 0x000f280000000800 */
[----:B------:R-:W4:Y:S04]  /*10b40*/  LDS R4, [R2+0x24180] ;  /* 0x0241800002047984 */ /* 0x000f280000000800 */
[----:B-1----:R1:W-:Y:S04]  /*10b50*/  STL.64 [R1+0x1228], R22 ;  /* 0x0012281601007387 */ /* 0x0023e80000100a00 */
[----:B--2---:R-:W-:Y:S04]  /*10b60*/  STL.64 [R1+0x1220], R20 ;  /* 0x0012201401007387 */ /* 0x004fe80000100a00 */
[----:B---3--:R-:W-:Y:S04]  /*10b70*/  STL.64 [R1+0x1208], R18 ;  /* 0x0012081201007387 */ /* 0x008fe80000100a00 */
[----:B------:R-:W2:Y:S04]  /*10b80*/  LDS R6, [R2+0x25180] ;  /* 0x0251800002067984 */ /* 0x000ea80000000800 */
[----:B----4-:R-:W-:Y:S04]  /*10b90*/  STL.64 [R1+0x1200], R16 ;  /* 0x0012001001007387 */ /* 0x010fe80000100a00 */
[----:B------:R-:W3:Y:S04]  /*10ba0*/  LDS R5, [R0+0x24180] ;  /* 0x0241800000057984 */ /* 0x000ee80000000800 */
[----:B------:R-:W-:Y:S01]  /*10bb0*/  STL.64 [R1+0x11f8], R14 ;  /* 0x0011f80e01007387 */ /* 0x000fe20000100a00 */
[----:B-1----:R-:W-:-:S02]  /*10bc0*/  IMAD.MOV.U32 R22, RZ, RZ, R24 ;  /* 0x000000ffff167224 */ /* 0x002fc400078e0018 */
[----:B------:R-:W-:Y:S01]  /*10bd0*/  IMAD.MOV.U32 R23, RZ, RZ, R25 ;  /* 0x000000ffff177224 */ /* 0x000fe200078e0019 */
[----:B------:R-:W-:Y:S04]  /*10be0*/  LDS R15, [R2+0x24200] ;  /* 0x02420000020f7984 */ /* 0x000fe80000000800 */
[----:B------:R-:W-:Y:S04]  /*10bf0*/  STL.64 [R1+0x11f0], R12 ;  /* 0x0011f00c01007387 */ /* 0x000fe80000100a00 */
[----:B------:R-:W-:Y:S04]  /*10c00*/  STL [R1+0x30], R4 ;  /* 0x0000300401007387 */ /* 0x000fe80000100800 */
[----:B------:R-:W1:Y:S01]  /*10c10*/  LDS R4, [R0+0x25180] ;  /* 0x0251800000047984 */ /* 0x000e620000000800 */
[----:B------:R-:W-:-:S02]  /*10c20*/  IMAD.MOV.U32 R26, RZ, RZ, R11 ;  /* 0x000000ffff1a7224 */ /* 0x000fc400078e000b */
[----:B------:R-:W-:Y:S01]  /*10c30*/  IMAD.MOV.U32 R27, RZ, RZ, R10 ;  /* 0x000000ffff1b7224 */ /* 0x000fe200078e000a */
[----:B------:R-:W4:Y:S04]  /*10c40*/  LDS R13, [R2+0x25200] ;  /* 0x02520000020d7984 */ /* 0x000f280000000800 */
[----:B------:R-:W4:Y:S04]  /*10c50*/  LDS R14, [R0+0x24200] ;  /* 0x02420000000e7984 */ /* 0x000f280000000800 */
[----:B--2---:R-:W-:Y:S04]  /*10c60*/  STL [R1+0x38], R6 ;  /* 0x0000380601007387 */ /* 0x004fe80000100800 */
[----:B------:R-:W2:Y:S04]  /*10c70*/  LDS R19, [R2+0x24280] ;  /* 0x0242800002137984 */ /* 0x000ea80000000800 */
[----:B---3--:R-:W-:Y:S04]  /*10c80*/  STL [R1+0x34], R5 ;  /* 0x0000340501007387 */ /* 0x008fe80000100800 */
[----:B------:R-:W3:Y:S04]  /*10c90*/  LDL.LU R24, [R1+0x1294] ;  /* 0x0012940001187983 */ /* 0x000ee80000300800 */
[----:B------:R-:W2:Y:S04]  /*10ca0*/  LDS R12, [R0+0x25200] ;  /* 0x02520000000c7984 */ /* 0x000ea80000000800 */
[----:B------:R-:W2:Y:S04]  /*10cb0*/  LDS R17, [R2+0x25280] ;  /* 0x0252800002117984 */ /* 0x000ea80000000800 */
[----:B------:R-:W2:Y:S04]  /*10cc0*/  LDS R18, [R0+0x24280] ;  /* 0x0242800000127984 */ /* 0x000ea80000000800 */
[----:B-1----:R-:W-:Y:S04]  /*10cd0*/  STL [R1+0x3c], R4 ;  /* 0x00003c0401007387 */ /* 0x002fe80000100800 */
[----:B------:R-:W2:Y:S04]  /*10ce0*/  LDL.LU R25, [R1+0x1290] ;  /* 0x0012900001197983 */ /* 0x000ea80000300800 */
[----:B------:R1:W-:Y:S04]  /*10cf0*/  STL.64 [R1+0x1250], R22 ;  /* 0x0012501601007387 */ /* 0x0003e80000100a00 */
[----:B------:R-:W2:Y:S04]  /*10d00*/  LDL.LU R20, [R1+0x430] ;  /* 0x0004300001147983 */ /* 0x000ea80000300800 */
[----:B------:R-:W2:Y:S04]  /*10d10*/  LDL.LU R21, [R1+0x434] ;  /* 0x0004340001157983 */ /* 0x000ea80000300800 */
[----:B-1----:R-:W2:Y:S04]  /*10d20*/  LDL.LU R22, [R1+0x438] ;  /* 0x0004380001167983 */ /* 0x002ea80000300800 */
[----:B------:R-:W2:Y:S04]  /*10d30*/  LDL.LU R23, [R1+0x43c] ;  /* 0x00043c0001177983 */ /* 0x000ea80000300800 */
[----:B------:R-:W1:Y:S04]  /*10d40*/  LDS R6, [R2+0x24300] ;  /* 0x0243000002067984 */ /* 0x000e680000000800 */
[----:B------:R-:W1:Y:S04]  /*10d50*/  LDS R16, [R0+0x25280] ;  /* 0x0252800000107984 */ /* 0x000e680000000800 */
[----:B------:R-:W1:Y:S04]  /*10d60*/  LDS R4, [R2+0x25300] ;  /* 0x0253000002047984 */ /* 0x000e680000000800 */
[----:B------:R-:W1:Y:S04]  /*10d70*/  LDS R5, [R0+0x24300] ;  /* 0x0243000000057984 */ /* 0x000e680000000800 */
[----:B------:R-:W-:Y:S04]  /*10d80*/  LDS R10, [R2+0x25380] ;  /* 0x02538000020a7984 */ /* 0x000fe80000000800 */
[----:B------:R-:W-:Y:S04]  /*10d90*/  LDS R11, [R0+0x25380] ;  /* 0x02538000000b7984 */ /* 0x000fe80000000800 */
[----:B--2---:R-:W-:Y:S04]  /*10da0*/  STL.64 [R1+0x1260], R22 ;  /* 0x0012601601007387 */ /* 0x004fe80000100a00 */
[----:B------:R2:W-:Y:S04]  /*10db0*/  STL.64 [R1+0x1258], R20 ;  /* 0x0012581401007387 */ /* 0x0005e80000100a00 */
[----:B------:R-:W-:Y:S04]  /*10dc0*/  STL.64 [R1+0x1268], R26 ;  /* 0x0012681a01007387 */ /* 0x000fe80000100a00 */
[----:B--2---:R-:W2:Y:S04]  /*10dd0*/  LDL.LU R20, [R1+0x460] ;  /* 0x0004600001147983 */ /* 0x004ea80000300800 */
[----:B------:R-:W2:Y:S04]  /*10de0*/  LDL.LU R21, [R1+0x464] ;  /* 0x0004640001157983 */ /* 0x000ea80000300800 */
[----:B------:R-:W2:Y:S04]  /*10df0*/  LDL.LU R22, [R1+0x468] ;  /* 0x0004680001167983 */ /* 0x000ea80000300800 */
[----:B------:R-:W2:Y:S04]  /*10e00*/  LDL.LU R23, [R1+0x46c] ;  /* 0x00046c0001177983 */ /* 0x000ea80000300800 */
[----:B--2---:R-:W-:Y:S04]  /*10e10*/  STL.64 [R1+0x1278], R22 ;  /* 0x0012781601007387 */ /* 0x004fe80000100a00 */
[----:B------:R2:W-:Y:S04]  /*10e20*/  STL.64 [R1+0x1270], R20 ;  /* 0x0012701401007387 */ /* 0x0005e80000100a00 */
[----:B--2---:R-:W2:Y:S04]  /*10e30*/  LDL.LU R20, [R1+0x4e0] ;  /* 0x0004e00001147983 */ /* 0x004ea80000300800 */
[----:B------:R-:W2:Y:S04]  /*10e40*/  LDL.LU R21, [R1+0x4e4] ;  /* 0x0004e40001157983 */ /* 0x000ea80000300800 */
[----:B------:R-:W2:Y:S04]  /*10e50*/  LDL.LU R22, [R1+0x4e8] ;  /* 0x0004e80001167983 */ /* 0x000ea80000300800 */
[----:B------:R-:W2:Y:S04]  /*10e60*/  LDL.LU R23, [R1+0x4ec] ;  /* 0x0004ec0001177983 */ /* 0x000ea80000300800 */
[----:B------:R-:W-:Y:S04]  /*10e70*/  STL [R1+0x20], R15 ;  /* 0x0000200f01007387 */ /* 0x000fe80000100800 */
[----:B----4-:R-:W-:Y:S04]  /*10e80*/  STL [R1+0x28], R13 ;  /* 0x0000280d01007387 */ /* 0x010fe80000100800 */
[----:B------:R-:W-:Y:S04]  /*10e90*/  STL [R1+0x24], R14 ;  /* 0x0000240e01007387 */ /* 0x000fe80000100800 */
[----:B------:R-:W-:Y:S04]  /*10ea0*/  STL [R1+0x10], R19 ;  /* 0x0000101301007387 */ /* 0x000fe80000100800 */
[----:B------:R-:W-:Y:S04]  /*10eb0*/  STL [R1+0x2c], R12 ;  /* 0x00002c0c01007387 */ /* 0x000fe80000100800 */
[----:B------:R-:W-:Y:S04]  /*10ec0*/  STL [R1+0x18], R17 ;  /* 0x0000181101007387 */ /* 0x000fe80000100800 */
[----:B------:R-:W-:Y:S04]  /*10ed0*/  STL [R1+0x14], R18 ;  /* 0x0000141201007387 */ /* 0x000fe80000100800 */
[----:B-1----:R-:W-:Y:S04]  /*10ee0*/  STL [R1], R6 ;  /* 0x0000000601007387 */ /* 0x002fe80000100800 */
[----:B------:R-:W-:Y:S04]  /*10ef0*/  STL [R1+0x1c], R16 ;  /* 0x00001c1001007387 */ /* 0x000fe80000100800 */
[----:B------:R-:W-:Y:S04]  /*10f00*/  STL [R1+0x8], R4 ;  /* 0x0000080401007387 */ /* 0x000fe80000100800 */
[----:B------:R-:W1:Y:S04]  /*10f10*/  LDS R4, [R0+0x25300] ;  /* 0x0253000000047984 */ /* 0x000e680000000800 */
[----:B------:R-:W-:Y:S04]  /*10f20*/  STL [R1+0x4], R5 ;  /* 0x0000040501007387 */ /* 0x000fe80000100800 */
[----:B-1----:R-:W-:Y:S04]  /*10f30*/  STL [R1+0xc], R4 ;  /* 0x00000c0401007387 */ /* 0x002fe80000100800 */
[----:B------:R-:W1:Y:S04]  /*10f40*/  LDSM.16.M88.4 R4, [R3] ;  /* 0x000000000304783b */ /* 0x000e680000000200 */
[----:B------:R-:W-:Y:S04]  /*10f50*/  STL [R1+0xda8], R2 ;  /* 0x000da80201007387 */ /* 0x000fe80000100800 */
[----:B-1----:R-:W-:Y:S04]  /*10f60*/  STL.64 [R1+0x90], R4 ;  /* 0x0000900401007387 */ /* 0x002fe80000100a00 */
[----:B------:R1:W-:Y:S04]  /*10f70*/  STL.64 [R1+0x98], R6 ;  /* 0x0000980601007387 */ /* 0x0003e80000100a00 */
[----:B-1----:R-:W2:Y:S04]  /*10f80*/  LDL.LU.64 R6, [R1+0x1288] ;  /* 0x0012880001067983 */ /* 0x002ea80000300a00 */
[----:B------:R-:W2:Y:S01]  /*10f90*/  LDL.LU.64 R4, [R1+0x1280] ;  /* 0x0012800001047983 */ /* 0x000ea20000300a00 */
[----:B------:R-:W-:-:S02]  /*10fa0*/  IMAD.MOV.U32 R26, RZ, RZ, R9 ;  /* 0x000000ffff1a7224 */ /* 0x000fc400078e0009 */
[----:B------:R-:W-:Y:S01]  /*10fb0*/  IMAD.MOV.U32 R27, RZ, RZ, R8 ;  /* 0x000000ffff1b7224 */ /* 0x000fe200078e0008 */
[----:B------:R-:W-:Y:S04]  /*10fc0*/  LDS R9, [R0+0x24380] ;  /* 0x0243800000097984 */ /* 0x000fe80000000800 */
[----:B------:R-:W1:Y:S04]  /*10fd0*/  LDS R8, [R2+0x24380] ;  /* 0x0243800002087984 */ /* 0x000e680000000800 */
[----:B------:R4:W-:Y:S02]  /*10fe0*/  STL.64 [R1+0x1198], R10 ;  /* 0x0011980a01007387 */ /* 0x0009e40000100a00 */
[----:B----4-:R-:W-:-:S02]  /*10ff0*/  IMAD.MOV.U32 R10, RZ, RZ, R25 ;  /* 0x000000ffff0a7224 */ /* 0x010fc400078e0019 */
[----:B---3--:R-:W-:Y:S01]  /*11000*/  IMAD.MOV.U32 R11, RZ, RZ, R24 ;  /* 0x000000ffff0b7224 */ /* 0x008fe200078e0018 */
[----:B-1----:R1:W-:Y:S04]  /*11010*/  STL.64 [R1+0x1190], R8 ;  /* 0x0011900801007387 */ /* 0x0023e80000100a00 */
[----:B-1----:R-:W3:Y:S04]  /*11020*/  LDL.LU R8, [R1+0x420] ;  /* 0x0004200001087983 */ /* 0x002ee80000300800 */
[----:B------:R-:W3:Y:S04]  /*11030*/  LDL.LU R9, [R1+0x424] ;  /* 0x0004240001097983 */ /* 0x000ee80000300800 */
[----:B------:R-:W-:Y:S01]  /*11040*/  STL [R1+0xda4], R0 ;  /* 0x000da40001007387 */ /* 0x000fe20000100800 */
        /* <DEDUP_REMOVED lines=11> */
[----:B------:R1:W-:Y:S04]  /*11100*/  STL.64 [R1+0xf28], R26 ;  /* 0x000f281a01007387 */ /* 0x0003e80000100a00 */
[----:B------:R4:W-:Y:S04]  /*11110*/  STL.64 [R1+0xf20], R24 ;  /* 0x000f201801007387 */ /* 0x0009e80000100a00 */
[----:B-1----:R-:W2:Y:S04]  /*11120*/  LDL.64 R26, [R1+0x8] ;  /* 0x00000800011a7983 */ /* 0x002ea80000100a00 */
[----:B----4-:R-:W4:Y:S04]  /*11130*/  LDL.64 R24, [R1] ;  /* 0x0000000001187983 */ /* 0x010f280000100a00 */
[----:B--2---:R1:W-:Y:S04]  /*11140*/  STL.64 [R1+0x11a8], R26 ;  /* 0x0011a81a01007387 */ /* 0x0043e80000100a00 */
[----:B----4-:R2:W-:Y:S04]  /*11150*/  STL.64 [R1+0x11a0], R24 ;  /* 0x0011a01801007387 */ /* 0x0105e80000100a00 */
[----:B-1----:R-:W2:Y:S04]  /*11160*/  LDL.LU R26, [R1+0x78] ;  /* 0x00007800011a7983 */ /* 0x002ea80000300800 */
[----:B------:R-:W2:Y:S02]  /*11170*/  LDL.LU R27, [R1+0x7c] ;  /* 0x00007c00011b7983 */ /* 0x000ea40000300800 */
[C---:B--2---:R-:W-:Y:S02]  /*11180*/  HMMA.1688.F32.TF32 R24, R4.reuse, R26, R20 ;  /* 0x0000001a0418723c */ /* 0x044fe40000081014 */
[----:B------:R-:W3:Y:S11]  /*11190*/  LDL.LU.64 R22, [R1+0x1250] ;  /* 0x0012500001167983 */ /* 0x000ef60000300a00 */
[----:B------:R-:W-:Y:S10]  /*111a0*/  @!UPT UIADD3 URZ, URZ, URZ, URZ ;  /* 0x0000003f3f3ff290 */ /* 0x000ff4000fffe03f */
[----:B------:R-:W-:Y:S04]  /*111b0*/  STL.64 [R1+0x250], R24 ;  /* 0x0002501801007387 */ /* 0x000fe80000100a00 */
[----:B------:R-:W-:Y:S01]  /*111c0*/  STL.64 [R1+0x258], R26 ;  /* 0x0002581a01007387 */ /* 0x000fe20000100a00 */
[----:B---3--:R-:W-:Y:S07]  /*111d0*/  HMMA.1688.F32.TF32 R8, R4, R22, R8 ;  /* 0x000000160408723c */ /* 0x008fee0000081008 */
[----:B------:R-:W-:-:S02]  /*111e0*/  IMAD.MOV.U32 R22, RZ, RZ, R29 ;  /* 0x000000ffff167224 */ /* 0x000fc400078e001d */
[----:B------:R-:W-:Y:S11]  /*111f0*/  IMAD.MOV.U32 R23, RZ, RZ, R28 ;  /* 0x000000ffff177224 */ /* 0x000ff600078e001c */
[----:B------:R-:W-:Y:S03]  /*11200*/  @!UPT UIADD3 URZ, URZ, URZ, URZ ;  /* 0x0000003f3f3ff290 */ /* 0x000fe6000fffe03f */
[----:B------:R1:W-:Y:S01]  /*11210*/  STL.64 [R1+0x300], R8 ;  /* 0x0003000801007387 */ /* 0x0003e20000100a00 */
[----:B------:R-:W-:Y:S02]  /*11220*/  IMAD.MOV.U32 R2, RZ, RZ, R10 ;  /* 0x000000ffff027224 */ /* 0x000fe400078e000a */
[----:B------:R-:W-:Y:S02]  /*11230*/  IMAD.MOV.U32 R0, RZ, RZ, R11 ;  /* 0x000000ffff007224 */ /* 0x000fe400078e000b */
[----:B------:R-:W-:Y:S02]  /*11240*/  IMAD.MOV.U32 R10, RZ, RZ, R17 ;  /* 0x000000ffff0a7224 */ /* 0x000fe400078e0011 */
[----:B------:R-:W-:Y:S02]  /*11250*/  IMAD.MOV.U32 R11, RZ, RZ, R16 ;  /* 0x000000ffff0b7224 */ /* 0x000fe400078e0010 */
[----:B-1----:R-:W-:Y:S02]  /*11260*/  IMAD.MOV.U32 R8, RZ, RZ, R19 ;  /* 0x000000ffff087224 */ /* 0x002fe400078e0013 */
[----:B------:R-:W-:Y:S01]  /*11270*/  IMAD.MOV.U32 R9, RZ, RZ, R18 ;  /* 0x000000ffff097224 */ /* 0x000fe200078e0012 */
[----:B------:R1:W-:Y:S04]  /*11280*/  STL.64 [R1+0x11b8], R10 ;  /* 0x0011b80a01007387 */ /* 0x0003e80000100a00 */
[----:B------:R2:W-:Y:S04]  /*11290*/  STL.64 [R1+0x11b0], R8 ;  /* 0x0011b00801007387 */ /* 0x0005e80000100a00 */
[----:B------:R-:W3:Y:S04]  /*112a0*/  LDL.LU R24, [R1+0xe0] ;  /* 0x0000e00001187983 */ /* 0x000ee80000300800 */
[----:B------:R-:W3:Y:S04]  /*112b0*/  LDL.LU R25, [R1+0xe4] ;  /* 0x0000e40001197983 */ /* 0x000ee80000300800 */
[----:B------:R-:W4:Y:S04]  /*112c0*/  LDL.LU R26, [R1+0xe8] ;  /* 0x0000e800011a7983 */ /* 0x000f280000300800 */
[----:B------:R-:W4:Y:S04]  /*112d0*/  LDL.LU R27, [R1+0xec] ;  /* 0x0000ec00011b7983 */ /* 0x000f280000300800 */
[----:B------:R-:W3:Y:S04]  /*112e0*/  LDL.LU R29, [R1+0x124c] ;  /* 0x00124c00011d7983 */ /* 0x000ee80000300800 */
[----:B------:R-:W3:Y:S04]  /*112f0*/  LDL.LU R28, [R1+0x1248] ;  /* 0x00124800011c7983 */ /* 0x000ee80000300800 */
[----:B------:R-:W3:Y:S04]  /*11300*/  LDL.LU R16, [R1+0x400] ;  /* 0x0004000001107983 */ /* 0x000ee80000300800 */
[----:B------:R-:W3:Y:S04]  /*11310*/  LDL.LU R17, [R1+0x404] ;  /* 0x0004040001117983 */ /* 0x000ee80000300800 */
[----:B------:R-:W3:Y:S04]  /*11320*/  LDL.LU R18, [R1+0x408] ;  /* 0x0004080001127983 */ /* 0x000ee80000300800 */
[----:B------:R-:W3:Y:S01]  /*11330*/  LDL.LU R19, [R1+0x40c] ;  /* 0x00040c0001137983 */ /* 0x000ee20000300800 */
[----:B-1----:R-:W-:-:S02]  /*11340*/  IMAD.MOV.U32 R11, RZ, RZ, R12 ;  /* 0x000000ffff0b7224 */ /* 0x002fc400078e000c */
[----:B------:R-:W-:Y:S02]  /*11350*/  IMAD.MOV.U32 R10, RZ, RZ, R13 ;  /* 0x000000ffff0a7224 */ /* 0x000fe400078e000d */
[----:B--2---:R-:W-:Y:S02]  /*11360*/  IMAD.MOV.U32 R9, RZ, RZ, R14 ;  /* 0x000000ffff097224 */ /* 0x004fe400078e000e */
[----:B------:R-:W-:Y:S01]  /*11370*/  IMAD.MOV.U32 R8, RZ, RZ, R15 ;  /* 0x000000ffff087224 */ /* 0x000fe200078e000f */
[----:B---3--:R-:W-:Y:S04]  /*11380*/  STL.64 [R1+0x1238], R18 ;  /* 0x0012381201007387 */ /* 0x008fe80000100a00 */
[----:B------:R1:W-:Y:S04]  /*11390*/  STL.64 [R1+0x1230], R16 ;  /* 0x0012301001007387 */ /* 0x0003e80000100a00 */
[----:B-1----:R-:W2:Y:S04]  /*113a0*/  LDL.LU R16, [R1+0x3f0] ;  /* 0x0003f00001107983 */ /* 0x002ea80000300800 */
[----:B------:R-:W2:Y:S04]  /*113b0*/  LDL.LU R17, [R1+0x3f4] ;  /* 0x0003f40001117983 */ /* 0x000ea80000300800 */
[----:B------:R-:W2:Y:S04]  /*113c0*/  LDL.LU R18, [R1+0x3f8] ;  /* 0x0003f80001127983 */ /* 0x000ea80000300800 */
[----:B------:R-:W2:Y:S04]  /*113d0*/  LDL.LU R19, [R1+0x3fc] ;  /* 0x0003fc0001137983 */ /* 0x000ea80000300800 */
[----:B----4-:R-:W-:Y:S04]  /*113e0*/  STL.64 [R1+0x11c8], R26 ;  /* 0x0011c81a01007387 */ /* 0x010fe80000100a00 */
[----:B------:R-:W-:Y:S04]  /*113f0*/  STL.64 [R1+0x11c0], R24 ;  /* 0x0011c01801007387 */ /* 0x000fe80000100a00 */
[----:B------:R-:W3:Y:S04]  /*11400*/  LDL.LU R12, [R1+0x240] ;  /* 0x00024000010c7983 */ /* 0x000ee80000300800 */
[----:B------:R-:W3:Y:S04]  /*11410*/  LDL.LU R13, [R1+0x244] ;  /* 0x00024400010d7983 */ /* 0x000ee80000300800 */
[----:B------:R-:W4:Y:S04]  /*11420*/  LDL.LU R14, [R1+0x248] ;  /* 0x00024800010e7983 */ /* 0x000f280000300800 */
[----:B------:R-:W4:Y:S04]  /*11430*/  LDL.LU R15, [R1+0x24c] ;  /* 0x00024c00010f7983 */ /* 0x000f280000300800 */
[----:B----4-:R-:W-:Y:S04]  /*11440*/  STL.64 [R1+0x1218], R14 ;  /* 0x0012180e01007387 */ /* 0x010fe80000100a00 */
[----:B---3--:R1:W-:Y:S04]  /*11450*/  STL.64 [R1+0x1210], R12 ;  /* 0x0012100c01007387 */ /* 0x0083e80000100a00 */
[----:B-1----:R-:W3:Y:S04]  /*11460*/  LDL.LU.64 R12, [R1+0x90] ;  /* 0x00009000010c7983 */ /* 0x002ee80000300a00 */
[----:B------:R1:W-:Y:S04]  /*11470*/  STL.64 [R1+0x11d8], R10 ;  /* 0x0011d80a01007387 */ /* 0x0003e80000100a00 */
[----:B------:R4:W-:Y:S04]  /*11480*/  STL.64 [R1+0x11d0], R8 ;  /* 0x0011d00801007387 */ /* 0x0009e80000100a00 */
[----:B-1----:R-:W3:Y:S04]  /*11490*/  LDL.64 R10, [R1+0x38] ;  /* 0x00003800010a7983 */ /* 0x002ee80000100a00 */
[----:B----4-:R-:W4:Y:S01]  /*114a0*/  LDL.64 R8, [R1+0x30] ;  /* 0x0000300001087983 */ /* 0x010f220000100a00 */
[----:B------:R-:W-:-:S02]  /*114b0*/  IMAD.MOV.U32 R26, RZ, RZ, R28 ;  /* 0x000000ffff1a7224 */ /* 0x000fc400078e001c */
[----:B------:R-:W-:Y:S01]  /*114c0*/  IMAD.MOV.U32 R27, RZ, RZ, R29 ;  /* 0x000000ffff1b7224 */ /* 0x000fe200078e001d */
[----:B--2---:R-:W-:Y:S01]  /*114d0*/  HMMA.1688.F32.TF32 R4, R4, R22, R16 ;  /* 0x000000160404723c */ /* 0x004fe20000081010 */
[----:B---3--:R-:W-:Y:S04]  /*114e0*/  STL.64 [R1+0x11e8], R10 ;  /* 0x0011e80a01007387 */ /* 0x008fe80000100a00 */
[----:B----4-:R1:W-:Y:S04]  /*114f0*/  STL.64 [R1+0x11e0], R8 ;  /* 0x0011e00801007387 */ /* 0x0103e80000100a00 */
[----:B-1----:R-:W2:Y:S04]  /*11500*/  LDL.LU R8, [R1+0x1f0] ;  /* 0x0001f00001087983 */ /* 0x002ea80000300800 */
[----:B------:R-:W2:Y:S04]  /*11510*/  LDL.LU R9, [R1+0x1f4] ;  /* 0x0001f40001097983 */ /* 0x000ea80000300800 */
[----:B------:R-:W2:Y:S04]  /*11520*/  LDL.LU R10, [R1+0x1f8] ;  /* 0x0001f800010a7983 */ /* 0x000ea80000300800 */
[----:B------:R-:W2:Y:S04]  /*11530*/  LDL.LU R11, [R1+0x1fc] ;  /* 0x0001fc00010b7983 */ /* 0x000ea80000300800 */
[----:B------:R-:W3:Y:S04]  /*11540*/  LDL.LU R24, [R1+0xf0] ;  /* 0x0000f00001187983 */ /* 0x000ee80000300800 */
[----:B------:R-:W3:Y:S04]  /*11550*/  LDL.LU R25, [R1+0xf4] ;  /* 0x0000f40001197983 */ /* 0x000ee80000300800 */
[----:B------:R-:W4:Y:S04]  /*11560*/  LDL.LU R28, [R1+0x1244] ;  /* 0x00124400011c7983 */ /* 0x000f280000300800 */
[----:B------:R-:W2:Y:S04]  /*11570*/  LDL.LU R29, [R1+0x1240] ;  /* 0x00124000011d7983 */ /* 0x000ea80000300800 */
[----:B------:R-:W-:Y:S04]  /*11580*/  STL [R1+0x100c], R0 ;  /* 0x00100c0001007387 */ /* 0x000fe80000100800 */
[----:B------:R1:W-:Y:S04]  /*11590*/  STL [R1+0x1008], R2 ;  /* 0x0010080201007387 */ /* 0x0003e80000100800 */
[----:B------:R-:W3:Y:S04]  /*115a0*/  LDL.LU.64 R18, [R1+0x1238] ;  /* 0x0012380001127983 */ /* 0x000ee80000300a00 */
[----:B------:R-:W3:Y:S04]  /*115b0*/  LDL.LU.64 R16, [R1+0x1230] ;  /* 0x0012300001107983 */ /* 0x000ee80000300a00 */
[----:B------:R-:W3:Y:S04]  /*115c0*/  LDL.LU.64 R22, [R1+0x1228] ;  /* 0x0012280001167983 */ /* 0x000ee80000300a00 */
[----:B------:R-:W3:Y:S04]  /*115d0*/  LDL.LU.64 R20, [R1+0x1220] ;  /* 0x0012200001147983 */ /* 0x000ee80000300a00 */
[----:B------:R1:W-:Y:S02]  /*115e0*/  STL.64 [R1+0x3f0], R4 ;  /* 0x0003f00401007387 */ /* 0x0003e40000100a00 */
[----:B-1----:R-:W-:-:S02]  /*115f0*/  IMAD.MOV.U32 R2, RZ, RZ, R12 ;  /* 0x000000ffff027224 */ /* 0x002fc400078e000c */
[----:B------:R4:W-:Y:S01]  /*11600*/  STL.64 [R1+0x3f8], R6 ;  /* 0x0003f80601007387 */ /* 0x0009e20000100a00 */
[----:B------:R-:W-:-:S03]  /*11610*/  IMAD.MOV.U32 R0, RZ, RZ, R13 ;  /* 0x000000ffff007224 */ /* 0x000fc600078e000d */
[----:B------:R-:W3:Y:S04]  /*11620*/  LDL.LU R4, [R1+0x1c0] ;  /* 0x0001c00001047983 */ /* 0x000ee80000300800 */
[----:B------:R-:W3:Y:S04]  /*11630*/  LDL.LU R5, [R1+0x1c4] ;  /* 0x0001c40001057983 */ /* 0x000ee80000300800 */
[----:B------:R-:W3:Y:S01]  /*11640*/  LDL.LU.64 R14, [R1+0x1218] ;  /* 0x00121800010e7983 */ /* 0x000ee20000300a00 */
[----:B----4-:R-:W-:Y:S02]  /*11650*/  IMAD.MOV.U32 R7, RZ, RZ, R28 ;  /* 0x000000ffff077224 */ /* 0x010fe400078e001c */
[----:B--2---:R-:W-:Y:S01]  /*11660*/  IMAD.MOV.U32 R6, RZ, RZ, R29 ;  /* 0x000000ffff067224 */ /* 0x004fe200078e001d */
[----:B---3--:R-:W-:Y:S01]  /*11670*/  HMMA.1688.F32.TF32 R16, R20, R12, R16 ;  /* 0x0000000c1410723c */ /* 0x008fe20000081010 */
[----:B------:R-:W2:Y:S11]  /*11680*/  LDL.LU.64 R12, [R1+0x1210] ;  /* 0x00121000010c7983 */ /* 0x000eb60000300a00 */
[----:B------:R-:W-:Y:S11]  /*11690*/  @!UPT UIADD3 URZ, URZ, URZ, URZ ;  /* 0x0000003f3f3ff290 */ /* 0x000ff6000fffe03f */
[----:B------:R1:W-:Y:S01]  /*116a0*/  STL.64 [R1+0x400], R16 ;  /* 0x0004001001007387 */ /* 0x0003e20000100a00 */
[----:B------:R-:W-:Y:S02]  /*116b0*/  IMAD.MOV.U32 R29, RZ, RZ, R18 ;  /* 0x000000ffff1d7224 */ /* 0x000fe400078e0012 */
[----:B------:R-:W-:Y:S02]  /*116c0*/  IMAD.MOV.U32 R28, RZ, RZ, R19 ;  /* 0x000000ffff1c7224 */ /* 0x000fe400078e0013 */
[----:B------:R-:W2:Y:S04]  /*116d0*/  LDL.LU.64 R18, [R1+0x1208] ;  /* 0x0012080001127983 */ /* 0x000ea80000300a00 */
[----:B-1----:R-:W2:Y:S04]  /*116e0*/  LDL.LU.64 R16, [R1+0x1200] ;  /* 0x0012000001107983 */ /* 0x002ea80000300a00 */
[----:B------:R-:W-:Y:S04]  /*116f0*/  STL.64 [R1+0x1188], R22 ;  /* 0x0011881601007387 */ /* 0x000fe80000100a00 */
[----:B------:R1:W-:Y:S02]  /*11700*/  STL.64 [R1+0x1180], R20 ;  /* 0x0011801401007387 */ /* 0x0003e40000100a00 */
[----:B-1----:R-:W-:-:S02]  /*11710*/  IMAD.MOV.U32 R20, RZ, RZ, R2 ;  /* 0x000000ffff147224 */ /* 0x002fc400078e0002 */
[----:B------:R-:W-:Y:S01]  /*11720*/  IMAD.MOV.U32 R21, RZ, RZ, R0 ;  /* 0x000000ffff157224 */ /* 0x000fe200078e0000 */
[----:B------:R-:W-:Y:S04]  /*11730*/  STL [R1+0xd74], R28 ;  /* 0x000d741c01007387 */ /* 0x000fe80000100800 */
[----:B------:R-:W-:Y:S02]  /*11740*/  STL [R1+0xd70], R29 ;  /* 0x000d701d01007387 */ /* 0x000fe40000100800 */
[-C--:B--2---:R-:W-:Y:S11]  /*11750*/  HMMA.1688.F32.TF32 R12, R16, R20.reuse, R12 ;  /* 0x00000014100c723c */ /* 0x084ff6000008100c */
        /* <DEDUP_REMOVED lines=8> */
[----:B-1----:R-:W3:Y:S04]  /*117e0*/  LDL.LU R16, [R1+0x40] ;  /* 0x0000400001107983 */ /* 0x002ee80000300800 */
[----:B------:R-:W3:Y:S04]  /*117f0*/  LDL.LU R17, [R1+0x44] ;  /* 0x0000440001117983 */ /* 0x000ee80000300800 */
[----:B------:R-:W3:Y:S04]  /*11800*/  LDL.LU R18, [R1+0x48] ;  /* 0x0000480001127983 */ /* 0x000ee80000300800 */
[----:B------:R-:W3:Y:S01]  /*11810*/  LDL.LU R19, [R1+0x4c] ;  /* 0x00004c0001137983 */ /* 0x000ee20000300800 */
        /* <DEDUP_REMOVED lines=9> */
[----:B-1----:R-:W4:Y:S04]  /*118b0*/  LDL.LU R12, [R1+0xc0] ;  /* 0x0000c000010c7983 */ /* 0x002f280000300800 */
[----:B------:R-:W4:Y:S04]  /*118c0*/  LDL.LU R13, [R1+0xc4] ;  /* 0x0000c400010d7983 */ /* 0x000f280000300800 */
[----:B------:R-:W4:Y:S04]  /*118d0*/  LDL.LU R14, [R1+0xc8] ;  /* 0x0000c800010e7983 */ /* 0x000f280000300800 */
[----:B------:R-:W4:Y:S01]  /*118e0*/  LDL.LU R15, [R1+0xcc] ;  /* 0x0000cc00010f7983 */ /* 0x000f220000300800 */
[----:B--2---:R-:W-:Y:S01]  /*118f0*/  HMMA.1688.F32.TF32 R4, R8, R20, R4 ;  /* 0x000000140804723c */ /* 0x004fe20000081004 */
[----:B------:R-:W-:-:S02]  /*11900*/  IMAD.MOV.U32 R2, RZ, RZ, R10 ;  /* 0x000000ffff027224 */ /* 0x000fc400078e000a */
[----:B------:R-:W-:Y:S11]  /*11910*/  IMAD.MOV.U32 R0, RZ, RZ, R11 ;  /* 0x000000ffff007224 */ /* 0x000ff600078e000b */
[----:B------:R-:W-:Y:S09]  /*11920*/  @!UPT UIADD3 URZ, URZ, URZ, URZ ;  /* 0x0000003f3f3ff290 */ /* 0x000ff2000fffe03f */
[----:B------:R1:W-:Y:S04]  /*11930*/  STL.64 [R1+0x430], R4 ;  /* 0x0004300401007387 */ /* 0x0003e80000100a00 */
[----:B------:R-:W-:Y:S04]  /*11940*/  STL.64 [R1+0x438], R6 ;  /* 0x0004380601007387 */ /* 0x000fe80000100a00 */
[----:B------:R-:W2:Y:S01]  /*11950*/  LDL.LU.64 R10, [R1+0x11d8] ;  /* 0x0011d800010a7983 */ /* 0x000ea20000300a00 */
[----:B-1----:R-:W-:Y:S02]  /*11960*/  IMAD.MOV.U32 R5, RZ, RZ, R8 ;  /* 0x000000ffff057224 */ /* 0x002fe400078e0008 */
[----:B------:R-:W-:-:S02]  /*11970*/  IMAD.MOV.U32 R4, RZ, RZ, R9 ;  /* 0x000000ffff047224 */ /* 0x000fc400078e0009 */
        /* <DEDUP_REMOVED lines=10> */
[----:B------:R-:W4:Y:S04]  /*11a20*/  LDL.LU.64 R26, [R1+0x11a8] ;  /* 0x0011a800011a7983 */ /* 0x000f280000300a00 */
[----:B------:R-:W4:Y:S11]  /*11a30*/  LDL.LU.64 R24, [R1+0x11a0] ;  /* 0x0011a00001187983 */ /* 0x000f360000300a00 */
[----:B------:R-:W-:Y:S06]  /*11a40*/  @!UPT UIADD3 URZ, URZ, URZ, URZ ;  /* 0x0000003f3f3ff290 */ /* 0x000fec000fffe03f */
[----:B------:R-:W-:Y:S04]  /*11a50*/  STL.64 [R1+0x410], R8 ;  /* 0x0004100801007387 */ /* 0x000fe80000100a00 */
[----:B------:R1:W-:Y:S04]  /*11a60*/  STL.64 [R1+0x418], R10 ;  /* 0x0004180a01007387 */ /* 0x0003e80000100a00 */
[----:B-1----:R-:W3:Y:S04]  /*11a70*/  LDL.LU.64 R10, [R1+0x1198] ;  /* 0x00119800010a7983 */ /* 0x002ee80000300a00 */
[----:B------:R-:W3:Y:S01]  /*11a80*/  LDL.LU.64 R8, [R1+0x1190] ;  /* 0x0011900001087983 */ /* 0x000ee20000300a00 */
[-C--:B----4-:R-:W-:Y:S03]  /*11a90*/  HMMA.1688.F32.TF32 R12, R24, R20.reuse, R12 ;  /* 0x00000014180c723c */ /* 0x090fe6000008100c */
[----:B------:R-:W-:Y:S04]  /*11aa0*/  STL.64 [R1+0x10f8], R26 ;  /* 0x0010f81a01007387 */ /* 0x000fe80000100a00 */
[----:B------:R1:W-:Y:S11]  /*11ab0*/  STL.64 [R1+0x10f0], R24 ;  /* 0x0010f01801007387 */ /* 0x0003f60000100a00 */
[----:B------:R-:W-:Y:S05]  /*11ac0*/  @!UPT UIADD3 URZ, URZ, URZ, URZ ;  /* 0x0000003f3f3ff290 */ /* 0x000fea000fffe03f */
[----:B------:R-:W-:Y:S04]  /*11ad0*/  STL.64 [R1+0x460], R12 ;  /* 0x0004600c01007387 */ /* 0x000fe80000100a00 */
[----:B------:R3:W-:Y:S04]  /*11ae0*/  STL.64 [R1+0x468], R14 ;  /* 0x0004680e01007387 */ /* 0x0007e80000100a00 */
[----:B-1----:R-:W2:Y:S01]  /*11af0*/  LDL.LU R24, [R1+0x150] ;  /* 0x0001500001187983 */ /* 0x002ea20000300800 */
[----:B---3--:R-:W-:Y:S03]  /*11b00*/  HMMA.1688.F32.TF32 R12, R8, R20, R16 ;  /* 0x00000014080c723c */ /* 0x008fe60000081010 */
[----:B------:R-:W1:Y:S11]  /*11b10*/  LDSM.16.M88.4 R20, [R3+0x4000] ;  /* 0x004000000314783b */ /* 0x000e760000000200 */
[----:B------:R-:W-:Y:S09]  /*11b20*/  @!UPT UIADD3 URZ, URZ, URZ, URZ ;  /* 0x0000003f3f3ff290 */ /* 0x000ff2000fffe03f */
[----:B------:R-:W-:Y:S04]  /*11b30*/  STL.64 [R1+0x4e0], R12 ;  /* 0x0004e00c01007387 */ /* 0x000fe80000100a00 */
[----:B------:R-:W-:Y:S04]  /*11b40*/  STL.64 [R1+0x4e8], R14 ;  /* 0x0004e80e01007387 */ /* 0x000fe80000100a00 */
[----:B------:R-:W2:Y:S04]  /*11b50*/  LDL.LU R25, [R1+0x154] ;  /* 0x0001540001197983 */ /* 0x000ea80000300800 */
[----:B------:R-:W3:Y:S04]  /*11b60*/  LDL.LU R26, [R1+0x158] ;  /* 0x00015800011a7983 */ /* 0x000ee80000300800 */
[----:B------:R-:W3:Y:S04]  /*11b70*/  LDL.LU R27, [R1+0x15c] ;  /* 0x00015c00011b7983 */ /* 0x000ee80000300800 */
[----:B------:R-:W-:Y:S04]  /*11b80*/  LDSM.16.M88.4 R12, [R3+0x2000] ;  /* 0x00200000030c783b */ /* 0x000fe80000000200 */
[----:B---3--:R3:W-:Y:S04]  /*11b90*/  STL.64 [R1+0x1108], R26 ;  /* 0x0011081a01007387 */ /* 0x0087e80000100a00 */
[----:B--2---:R2:W-:Y:S04]  /*11ba0*/  STL.64 [R1+0x1100], R24 ;  /* 0x0011001801007387 */ /* 0x0045e80000100a00 */
[----:B---3--:R-:W3:Y:S04]  /*11bb0*/  LDL.64 R26, [R1+0x28] ;  /* 0x00002800011a7983 */ /* 0x008ee80000100a00 */
[----:B--2---:R-:W2:Y:S04]  /*11bc0*/  LDL.64 R24, [R1+0x20] ;  /* 0x0000200001187983 */ /* 0x004ea80000100a00 */
[----:B---3--:R3:W-:Y:S04]  /*11bd0*/  STL.64 [R1+0x1128], R26 ;  /* 0x0011281a01007387 */ /* 0x0087e80000100a00 */
[----:B--2---:R2:W-:Y:S04]  /*11be0*/  STL.64 [R1+0x1120], R24 ;  /* 0x0011201801007387 */ /* 0x0045e80000100a00 */
[----:B------:R-:W4:Y:S01]  /*11bf0*/  LDL.LU R16, [R1+0x4c0] ;  /* 0x0004c00001107983 */ /* 0x000f220000300800 */
[----:B---3--:R-:W-:-:S03]  /*11c00*/  IMAD.MOV.U32 R26, RZ, RZ, R2 ;  /* 0x000000ffff1a7224 */ /* 0x008fc600078e0002 */
[----:B------:R-:W4:Y:S01]  /*11c10*/  LDL.LU R17, [R1+0x4c4] ;  /* 0x0004c40001117983 */ /* 0x000f220000300800 */
[----:B------:R-:W-:Y:S02]  /*11c20*/  IMAD.MOV.U32 R27, RZ, RZ, R0 ;  /* 0x000000ffff1b7224 */ /* 0x000fe400078e0000 */
[----:B--2---:R-:W-:Y:S01]  /*11c30*/  IMAD.MOV.U32 R24, RZ, RZ, R5 ;  /* 0x000000ffff187224 */ /* 0x004fe200078e0005 */
[----:B------:R-:W4:Y:S01]  /*11c40*/  LDL.LU R18, [R1+0x4c8] ;  /* 0x0004c80001127983 */ /* 0x000f220000300800 */
[----:B------:R-:W-:-:S03]  /*11c50*/  IMAD.MOV.U32 R25, RZ, RZ, R4 ;  /* 0x000000ffff197224 */ /* 0x000fc600078e0004 */
[----:B------:R-:W4:Y:S04]  /*11c60*/  LDL.LU R19, [R1+0x4cc] ;  /* 0x0004cc0001137983 */ /* 0x000f280000300800 */
[----:B------:R-:W-:Y:S04]  /*11c70*/  STL.64 [R1+0x1148], R26 ;  /* 0x0011481a01007387 */ /* 0x000fe80000100a00 */
[----:B------:R2:W-:Y:S04]  /*11c80*/  STL.64 [R1+0x1140], R24 ;  /* 0x0011401801007387 */ /* 0x0005e80000100a00 */
[----:B--2---:R-:W2:Y:S04]  /*11c90*/  LDL.LU R24, [R1+0x200] ;  /* 0x0002000001187983 */ /* 0x004ea80000300800 */
[----:B------:R-:W2:Y:S04]  /*11ca0*/  LDL.LU R25, [R1+0x204] ;  /* 0x0002040001197983 */ /* 0x000ea80000300800 */
[----:B------:R-:W3:Y:S04]  /*11cb0*/  LDL.LU R26, [R1+0x208] ;  /* 0x00020800011a7983 */ /* 0x000ee80000300800 */
[----:B------:R-:W3:Y:S04]  /*11cc0*/  LDL.LU R27, [R1+0x20c] ;  /* 0x00020c00011b7983 */ /* 0x000ee80000300800 */
[----:B---3--:R-:W-:Y:S04]  /*11cd0*/  STL.64 [R1+0x1168], R26 ;  /* 0x0011681a01007387 */ /* 0x008fe80000100a00 */
[----:B--2---:R2:W-:Y:S04]  /*11ce0*/  STL.64 [R1+0x1160], R24 ;  /* 0x0011601801007387 */ /* 0x0045e80000100a00 */
[----:B--2---:R-:W2:Y:S04]  /*11cf0*/  LDL.LU R24, [R1+0x440] ;  /* 0x0004400001187983 */ /* 0x004ea80000300800 */
[----:B------:R-:W2:Y:S04]  /*11d00*/  LDL.LU R25, [R1+0x444] ;  /* 0x0004440001197983 */ /* 0x000ea80000300800 */
[----:B------:R-:W2:Y:S04]  /*11d10*/  LDL.LU R26, [R1+0x448] ;  /* 0x00044800011a7983 */ /* 0x000ea80000300800 */
[----:B------:R-:W2:Y:S04]  /*11d20*/  LDL.LU R27, [R1+0x44c] ;  /* 0x00044c00011b7983 */ /* 0x000ea80000300800 */
[----:B------:R-:W3:Y:S04]  /*11d30*/  LDL.LU R4, [R1+0x120] ;  /* 0x0001200001047983 */ /* 0x000ee80000300800 */
[----:B------:R-:W3:Y:S04]  /*11d40*/  LDL.LU R5, [R1+0x124] ;  /* 0x0001240001057983 */ /* 0x000ee80000300800 */
[----:B------:R-:W2:Y:S04]  /*11d50*/  LDL.LU R6, [R1+0x128] ;  /* 0x0001280001067983 */ /* 0x000ea80000300800 */
[----:B------:R-:W2:Y:S04]  /*11d60*/  LDL.LU R7, [R1+0x12c] ;  /* 0x00012c0001077983 */ /* 0x000ea80000300800 */
[----:B--2---:R-:W-:Y:S04]  /*11d70*/  STL.64 [R1+0x1118], R6 ;  /* 0x0011180601007387 */ /* 0x004fe80000100a00 */
[----:B---3--:R2:W-:Y:S04]  /*11d80*/  STL.64 [R1+0x1110], R4 ;  /* 0x0011100401007387 */ /* 0x0085e80000100a00 */
        /* <DEDUP_REMOVED lines=10> */
[----:B------:R-:W-:Y:S04]  /*11e30*/  STL [R1+0x10e8], R11 ;  /* 0x0010e80b01007387 */ /* 0x000fe80000100800 */
[----:B-1----:R-:W-:Y:S04]  /*11e40*/  STL.64 [R1+0x70], R20 ;  /* 0x0000701401007387 */ /* 0x002fe80000100a00 */
[----:B------:R-:W-:Y:S04]  /*11e50*/  STL.64 [R1+0x78], R22 ;  /* 0x0000781601007387 */ /* 0x000fe80000100a00 */
[----:B------:R-:W1:Y:S04]  /*11e60*/  LDSM.16.M88.4 R20, [R3+0x6000] ;  /* 0x006000000314783b */ /* 0x000e680000000200 */
[----:B-1----:R-:W-:Y:S04]  /*11e70*/  STL.64 [R1+0x60], R20 ;  /* 0x0000601401007387 */ /* 0x002fe80000100a00 */
[----:B------:R-:W-:Y:S04]  /*11e80*/  STL.64 [R1+0x68], R22 ;  /* 0x0000681601007387 */ /* 0x000fe80000100a00 */
[----:B------:R-:W1:Y:S04]  /*11e90*/  LDSM.16.M88.4 R20, [R3+0x8000] ;  /* 0x008000000314783b */ /* 0x000e680000000200 */
[----:B-1----:R-:W-:Y:S04]  /*11ea0*/  STL.64 [R1+0x50], R20 ;  /* 0x0000501401007387 */ /* 0x002fe80000100a00 */
[----:B------:R1:W-:Y:S04]  /*11eb0*/  STL.64 [R1+0x58], R22 ;  /* 0x0000581601007387 */ /* 0x0003e80000100a00 */
[----:B-1----:R-:W4:Y:S04]  /*11ec0*/  LDL.LU.64 R22, [R1+0x1188] ;  /* 0x0011880001167983 */ /* 0x002f280000300a00 */
[----:B------:R-:W4:Y:S04]  /*11ed0*/  LDL.LU.64 R20, [R1+0x1180] ;  /* 0x0011800001147983 */ /* 0x000f280000300a00 */
[----:B------:R-:W-:Y:S04]  /*11ee0*/  STL.64 [R1+0x88], R14 ;  /* 0x0000880e01007387 */ /* 0x000fe80000100a00 */
[----:B------:R-:W-:Y:S01]  /*11ef0*/  STL [R1+0x1010], R3 ;  /* 0x0010100301007387 */ /* 0x000fe20000100800 */
[----:B----4-:R-:W-:Y:S11]  /*11f00*/  HMMA.1688.F32.TF32 R16, R20, R12, R16 ;  /* 0x0000000c1410723c */ /* 0x010ff60000081010 */
[----:B------:R-:W-:Y:S11]  /*11f10*/  @!UPT UIADD3 URZ, URZ, URZ, URZ ;  /* 0x0000003f3f3ff290 */ /* 0x000ff6000fffe03f */
[----:B------:R-:W-:Y:S01]  /*11f20*/  @!UPT UIADD3 URZ, URZ, URZ, URZ ;  /* 0x0000003f3f3ff290 */ /* 0x000fe2000fffe03f */
[----:B------:R1:W-:Y:S01]  /*11f30*/  STL.64 [R1+0x368], R18 ;  /* 0x0003681201007387 */ /* 0x0003e20000100a00 */
[----:B------:R-:W-:Y:S02]  /*11f40*/  IMAD.MOV.U32 R28, RZ, RZ, R16 ;  /* 0x000000ffff1c7224 */ /* 0x000fe400078e0010 */
[----:B------:R-:W-:Y:S01]  /*11f50*/  IMAD.MOV.U32 R29, RZ, RZ, R17 ;  /* 0x000000ffff1d7224 */ /* 0x000fe200078e0011 */
[----:B-1----:R-:W3:Y:S04]  /*11f60*/  LDL.LU.64 R18, [R1+0x1178] ;  /* 0x0011780001127983 */ /* 0x002ee80000300a00 */
[----:B------:R-:W3:Y:S04]  /*11f70*/  LDL.LU.64 R16, [R1+0x1170] ;  /* 0x0011700001107983 */ /* 0x000ee80000300a00 */
[----:B------:R-:W-:Y:S04]  /*11f80*/  STL [R1+0xd7c], R28 ;  /* 0x000d7c1c01007387 */ /* 0x000fe80000100800 */
[----:B------:R-:W-:Y:S01]  /*11f90*/  STL [R1+0xd78], R29 ;  /* 0x000d781d01007387 */ /* 0x000fe20000100800 */
[----:B------:R-:W-:-:S02]  /*11fa0*/  IMAD.MOV.U32 R2, RZ, RZ, R12 ;  /* 0x000000ffff027224 */ /* 0x000fc400078e000c */
[----:B------:R-:W-:Y:S01]  /*11fb0*/  IMAD.MOV.U32 R0, RZ, RZ, R13 ;  /* 0x000000ffff007224 */ /* 0x000fe200078e000d */
[----:B---3--:R-:W-:Y:S11]  /*11fc0*/  HMMA.1688.F32.TF32 R24, R16, R12, R24 ;  /* 0x0000000c1018723c */ /* 0x008ff60000081018 */
[----:B------:R-:W-:Y:S11]  /*11fd0*/  @!UPT UIADD3 URZ, URZ, URZ, URZ ;  /* 0x0000003f3f3ff290 */ /* 0x000ff6000fffe03f */
[----:B------:R-:W-:Y:S01]  /*11fe0*/  @!UPT UIADD3 URZ, URZ, URZ, URZ ;  /* 0x0000003f3f3ff290 */ /* 0x000fe2000fffe03f */
[----:B------:R-:W-:Y:S04]  /*11ff0*/  STL.64 [R1+0x350], R24 ;  /* 0x0003501801007387 */ /* 0x000fe80000100a00 */
[----:B------:R1:W-:Y:S04]  /*12000*/  STL.64 [R1+0x358], R26 ;  /* 0x0003581a01007387 */ /* 0x0003e80000100a00 */
[----:B-1----:R-:W3:Y:S04]  /*12010*/  LDL.LU.64 R26, [R1+0x1168] ;  /* 0x00116800011a7983 */ /* 0x002ee80000300a00 */
[----:B------:R-:W3:Y:S04]  /*12020*/  LDL.LU.64 R24, [R1+0x1160] ;  /* 0x0011600001187983 */ /* 0x000ee80000300a00 */
[----:B------:R-:W3:Y:S04]  /*12030*/  LDL.LU.64 R14, [R1+0x1158] ;  /* 0x00115800010e7983 */ /* 0x000ee80000300a00 */
[----:B------:R-:W3:Y:S04]  /*12040*/  LDL.LU.64 R12, [R1+0x1150] ;  /* 0x00115000010c7983 */ /* 0x000ee80000300a00 */
[----:B------:R-:W-:Y:S04]  /*12050*/  STL.64 [R1+0x10e0], R18 ;  /* 0x0010e01201007387 */ /* 0x000fe80000100a00 */
[----:B------:R1:W-:Y:S02]  /*12060*/  STL.64 [R1+0x10d8], R16 ;  /* 0x0010d81001007387 */ /* 0x0003e40000100a00 */
[----:B-1----:R-:W-:-:S02]  /*12070*/  IMAD.MOV.U32 R16, RZ, RZ, R2 ;  /* 0x000000ffff107224 */ /* 0x002fc400078e0002 */
[----:B------:R-:W-:-:S07]  /*12080*/  IMAD.MOV.U32 R17, RZ, RZ, R0 ;  /* 0x000000ffff117224 */ /* 0x000fce00078e0000 */
[-C--:B---3--:R-:W-:Y:S11]  /*12090*/  HMMA.1688.F32.TF32 R24, R12, R16.reuse, R24 ;  /* 0x000000100c18723c */ /* 0x088ff60000081018 */
[----:B------:R-:W-:Y:S11]  /*120a0*/  @!UPT UIADD3 URZ, URZ, URZ, URZ ;  /* 0x0000003f3f3ff290 */ /* 0x000ff6000fffe03f */
[----:B------:R-:W-:Y:S01]  /*120b0*/  @!UPT UIADD3 URZ, URZ, URZ, URZ ;  /* 0x0000003f3f3ff290 */ /* 0x000fe2000fffe03f */
[----:B------:R-:W-:Y:S04]  /*120c0*/  STL.64 [R1+0x340], R24 ;  /* 0x0003401801007387 */ /* 0x000fe80000100a00 */
[----:B------:R1:W-:Y:S04]  /*120d0*/  STL.64 [R1+0x348], R26 ;  /* 0x0003481a01007387 */ /* 0x0003e80000100a00 */
[----:B-1----:R-:W2:Y:S04]  /*120e0*/  LDL.LU.64 R26, [R1+0x1148] ;  /* 0x00114800011a7983 */ /* 0x002ea80000300a00 */
[----:B------:R-:W2:Y:S04]  /*120f0*/  LDL.LU.64 R24, [R1+0x1140] ;  /* 0x0011400001187983 */ /* 0x000ea80000300a00 */
[----:B------:R1:W-:Y:S04]  /*12100*/  STL.64 [R1+0x10d0], R14 ;  /* 0x0010d00e01007387 */ /* 0x0003e80000100a00 */
[----:B------:R3:W-:Y:S04]  /*12110*/  STL.64 [R1+0x10c8], R12 ;  /* 0x0010c80c01007387 */ /* 0x0007e80000100a00 */
[----:B-1----:R-:W4:Y:S04]  /*12120*/  LDL.64 R14, [R1+0x18] ;  /* 0x00001800010e7983 */ /* 0x002f280000100a00 */
[----:B---3--:R-:W4:Y:S01]  /*12130*/  LDL.64 R12, [R1+0x10] ;  /* 0x00001000010c7983 */ /* 0x008f220000100a00 */
        /* <DEDUP_REMOVED lines=8> */
[----:B--2---:R-:W-:Y:S01]  /*121c0*/  HMMA.1688.F32.TF32 R4, R24, R16, R4 ;  /* 0x000000101804723c */ /* 0x004fe20000081004 */
[----:B------:R-:W-:-:S02]  /*121d0*/  IMAD.MOV.U32 R2, RZ, RZ, R26 ;  /* 0x000000ffff027224 */ /* 0x000fc400078e001a */
[----:B------:R-:W-:Y:S02]  /*121e0*/  IMAD.MOV.U32 R0, RZ, RZ, R27 ;  /* 0x000000ffff007224 */ /* 0x000fe400078e001b */
[----:B------:R-:W-:Y:S02]  /*121f0*/  IMAD.MOV.U32 R18, RZ, RZ, R24 ;  /* 0x000000ffff127224 */ /* 0x000fe400078e0018 */
[----:B------:R-:W-:Y:S11]  /*12200*/  IMAD.MOV.U32 R3, RZ, RZ, R25 ;  /* 0x000000ffff037224 */ /* 0x000ff600078e0019 */
[----:B------:R-:W-:Y:S05]  /*12210*/  @!UPT UIADD3 URZ, URZ, URZ, URZ ;  /* 0x0000003f3f3ff290 */ /* 0x000fea000fffe03f */
[----:B------:R-:W-:Y:S04]  /*12220*/  STL.64 [R1+0x390], R4 ;  /* 0x0003900401007387 */ /* 0x000fe80000100a00 */
[----:B------:R1:W-:Y:S04]  /*12230*/  STL.64 [R1+0x398], R6 ;  /* 0x0003980601007387 */ /* 0x0003e80000100a00 */
[----:B-1----:R-:W2:Y:S04]  /*12240*/  LDL.LU.64 R6, [R1+0x1118] ;  /* 0x0011180001067983 */ /* 0x002ea80000300a00 */
[----:B------:R-:W2:Y:S04]  /*12250*/  LDL.LU.64 R4, [R1+0x1110] ;  /* 0x0011100001047983 */ /* 0x000ea80000300a00 */
[----:B------:R-:W4:Y:S04]  /*12260*/  LDL.LU.64 R26, [R1+0x1108] ;  /* 0x00110800011a7983 */ /* 0x000f280000300a00 */
[----:B------:R-:W4:Y:S02]  /*12270*/  LDL.LU.64 R24, [R1+0x1100] ;  /* 0x0011000001187983 */ /* 0x000f240000300a00 */
[----:B----4-:R-:W-:Y:S11]  /*12280*/  HMMA.1688.F32.TF32 R24, R12, R16, R24 ;  /* 0x000000100c18723c */ /* 0x010ff60000081018 */
[----:B------:R-:W-:Y:S11]  /*12290*/  @!UPT UIADD3 URZ, URZ, URZ, URZ ;  /* 0x0000003f3f3ff290 */ /* 0x000ff6000fffe03f */
[----:B------:R-:W-:Y:S01]  /*122a0*/  @!UPT UIADD3 URZ, URZ, URZ, URZ ;  /* 0x0000003f3f3ff290 */ /* 0x000fe2000fffe03f */
[----:B------:R-:W-:Y:S04]  /*122b0*/  STL.64 [R1+0x380], R24 ;  /* 0x0003801801007387 */ /* 0x000fe80000100a00 */
[----:B------:R1:W-:Y:S04]  /*122c0*/  STL.64 [R1+0x388], R26 ;  /* 0x0003881a01007387 */ /* 0x0003e80000100a00 */
[----:B-1----:R-:W2:Y:S04]  /*122d0*/  LDL.LU.64 R26, [R1+0x10f8] ;  /* 0x0010f800011a7983 */ /* 0x002ea80000300a00 */
[----:B------:R-:W2:Y:S01]  /*122e0*/  LDL.LU.64 R24, [R1+0x10f0] ;  /* 0x0010f00001187983 */ /* 0x000ea20000300a00 */
[----:B------:R-:W-:-:S03]  /*122f0*/  IMAD.MOV.U32 R11, RZ, RZ, R12 ;  /* 0x000000ffff0b7224 */ /* 0x000fc600078e000c */
[----:B------:R-:W3:Y:S01]  /*12300*/  LDL.LU R12, [R1+0xd0] ;  /* 0x0000d000010c7983 */ /* 0x000ee20000300800 */
[----:B------:R-:W-:Y:S02]  /*12310*/  IMAD.MOV.U32 R29, RZ, RZ, R13 ;  /* 0x000000ffff1d7224 */ /* 0x000fe400078e000d */
[----:B------:R-:W-:Y:S02]  /*12320*/  IMAD.MOV.U32 R28, RZ, RZ, R14 ;  /* 0x000000ffff1c7224 */ /* 0x000fe400078e000e */
[----:B------:R-:W-:Y:S01]  /*12330*/  IMAD.MOV.U32 R19, RZ, RZ, R15 ;  /* 0x000000ffff137224 */ /* 0x000fe200078e000f */
[----:B--2---:R-:W-:Y:S11]  /*12340*/  HMMA.1688.F32.TF32 R4, R24, R16, R4 ;  /* 0x000000101804723c */ /* 0x004ff60000081004 */
[----:B------:R-:W-:Y:S11]  /*12350*/  @!UPT UIADD3 URZ, URZ, URZ, URZ ;  /* 0x0000003f3f3ff290 */ /* 0x000ff6000fffe03f */
[----:B------:R-:W-:Y:S01]  /*12360*/  @!UPT UIADD3 URZ, URZ, URZ, URZ ;  /* 0x0000003f3f3ff290 */ /* 0x000fe2000fffe03f */
[----:B------:R1:W-:Y:S04]  /*12370*/  STL.64 [R1+0x370], R4 ;  /* 0x0003700401007387 */ /* 0x0003e80000100a00 */
[----:B------:R2:W-:Y:S04]  /*12380*/  STL.64 [R1+0x378], R6 ;  /* 0x0003780601007387 */ /* 0x0005e80000100a00 */
[----:B------:R-:W3:Y:S04]  /*12390*/  LDL.LU R13, [R1+0xd4] ;  /* 0x0000d400010d7983 */ /* 0x000ee80000300800 */
[----:B------:R-:W3:Y:S04]  /*123a0*/  LDL.LU R14, [R1+0xd8] ;  /* 0x0000d800010e7983 */ /* 0x000ee80000300800 */
[----:B------:R-:W3:Y:S04]  /*123b0*/  LDL.LU R15, [R1+0xdc] ;  /* 0x0000dc00010f7983 */ /* 0x000ee80000300800 */
[----:B------:R4:W-:Y:S04]  /*123c0*/  STL.64 [R1+0x1060], R26 ;  /* 0x0010601a01007387 */ /* 0x0009e80000100a00 */
[----:B------:R2:W-:Y:S04]  /*123d0*/  STL.64 [R1+0x1058], R24 ;  /* 0x0010581801007387 */ /* 0x0005e80000100a00 */
[----:B-1----:R-:W3:Y:S04]  /*123e0*/  LDL.LU R4, [R1+0x590] ;  /* 0x0005900001047983 */ /* 0x002ee80000300800 */
[----:B------:R-:W3:Y:S04]  /*123f0*/  LDL.LU R5, [R1+0x594] ;  /* 0x0005940001057983 */ /* 0x000ee80000300800 */
[----:B--2---:R-:W2:Y:S04]  /*12400*/  LDL.LU R6, [R1+0x598] ;  /* 0x0005980001067983 */ /* 0x004ea80000300800 */
[----:B------:R-:W2:Y:S01]  /*12410*/  LDL.LU R7, [R1+0x59c] ;  /* 0x00059c0001077983 */ /* 0x000ea20000300800 */
[----:B----4-:R-:W-:-:S02]  /*12420*/  IMAD.MOV.U32 R26, RZ, RZ, R28 ;  /* 0x000000ffff1a7224 */ /* 0x010fc400078e001c */
[----:B------:R-:W-:Y:S02]  /*12430*/  IMAD.MOV.U32 R27, RZ, RZ, R19 ;  /* 0x000000ffff1b7224 */ /* 0x000fe400078e0013 */
[----:B------:R-:W-:Y:S02]  /*12440*/  IMAD.MOV.U32 R24, RZ, RZ, R11 ;  /* 0x000000ffff187224 */ /* 0x000fe400078e000b */
[----:B------:R-:W-:Y:S01]  /*12450*/  IMAD.MOV.U32 R25, RZ, RZ, R29 ;  /* 0x000000ffff197224 */ /* 0x000fe200078e001d */
[----:B------:R-:W4:Y:S04]  /*12460*/  LDL.LU R11, [R1+0x10e8] ;  /* 0x0010e800010b7983 */ /* 0x000f280000300800 */
[----:B------:R1:W-:Y:S04]  /*12470*/  STL.64 [R1+0x1080], R26 ;  /* 0x0010801a01007387 */ /* 0x0003e80000100a00 */
[----:B------:R1:W-:Y:S02]  /*12480*/  STL.64 [R1+0x1078], R24 ;  /* 0x0010781801007387 */ /* 0x0003e40000100a00 */
[----:B-1----:R-:W-:-:S02]  /*12490*/  IMAD.MOV.U32 R26, RZ, RZ, R2 ;  /* 0x000000ffff1a7224 */ /* 0x002fc400078e0002 */
[----:B------:R-:W-:Y:S02]  /*124a0*/  IMAD.MOV.U32 R27, RZ, RZ, R0 ;  /* 0x000000ffff1b7224 */ /* 0x000fe400078e0000 */
[----:B------:R-:W-:Y:S02]  /*124b0*/  IMAD.MOV.U32 R24, RZ, RZ, R18 ;  /* 0x000000ffff187224 */ /* 0x000fe400078e0012 */
[----:B------:R-:W-:Y:S01]  /*124c0*/  IMAD.MOV.U32 R25, RZ, RZ, R3 ;  /* 0x000000ffff197224 */ /* 0x000fe200078e0003 */
[----:B------:R-:W-:Y:S04]  /*124d0*/  STL.64 [R1+0x10a0], R26 ;  /* 0x0010a01a01007387 */ /* 0x000fe80000100a00 */
[----:B------:R-:W-:Y:S04]  /*124e0*/  STL.64 [R1+0x1098], R24 ;  /* 0x0010981801007387 */ /* 0x000fe80000100a00 */
[----:B--2---:R-:W-:Y:S04]  /*124f0*/  STL.64 [R1+0x1030], R6 ;  /* 0x0010300601007387 */ /* 0x004fe80000100a00 */
[----:B---3--:R1:W-:Y:S04]  /*12500*/  STL.64 [R1+0x1028], R4 ;  /* 0x0010280401007387 */ /* 0x0083e80000100a00 */
[----:B-1----:R-:W2:Y:S04]  /*12510*/  LDL.LU R4, [R1+0xb0] ;  /* 0x0000b00001047983 */ /* 0x002ea80000300800 */
[----:B------:R-:W2:Y:S04]  /*12520*/  LDL.LU R5, [R1+0xb4] ;  /* 0x0000b40001057983 */ /* 0x000ea80000300800 */
[----:B------:R-:W3:Y:S04]  /*12530*/  LDL.LU R6, [R1+0xb8] ;  /* 0x0000b80001067983 */ /* 0x000ee80000300800 */
[----:B------:R-:W3:Y:S04]  /*12540*/  LDL.LU R7, [R1+0xbc] ;  /* 0x0000bc0001077983 */ /* 0x000ee80000300800 */
[----:B------:R-:W2:Y:S04]  /*12550*/  LDL.64 R26, [R1+0x38] ;  /* 0x00003800011a7983 */ /* 0x000ea80000100a00 */
[----:B------:R-:W3:Y:S01]  /*12560*/  LDL.64 R24, [R1+0x30] ;  /* 0x0000300001187983 */ /* 0x000ee20000100a00 */
[----:B----4-:R-:W-:Y:S03]  /*12570*/  HMMA.1688.F32.TF32 R12, R8, R16, R12 ;  /* 0x00000010080c723c */ /* 0x010fe6000008100c */
[----:B--2---:R-:W-:Y:S04]  /*12580*/  STL.64 [R1+0x10c0], R26 ;  /* 0x0010c01a01007387 */ /* 0x004fe80000100a00 */
[----:B---3--:R-:W-:Y:S04]  /*12590*/  STL.64 [R1+0x10b8], R24 ;  /* 0x0010b81801007387 */ /* 0x008fe80000100a00 */
[----:B------:R-:W-:Y:S04]  /*125a0*/  STL.64 [R1+0x1040], R6 ;  /* 0x0010400601007387 */ /* 0x000fe80000100a00 */
[----:B------:R1:W-:Y:S04]  /*125b0*/  STL.64 [R1+0x1038], R4 ;  /* 0x0010380401007387 */ /* 0x0003e80000100a00 */
[----:B-1----:R-:W2:Y:S04]  /*125c0*/  LDL.LU.64 R4, [R1+0x70] ;  /* 0x0000700001047983 */ /* 0x002ea80000300a00 */
[----:B------:R-:W2:Y:S04]  /*125d0*/  LDL.LU R16, [R1+0x550] ;  /* 0x0005500001107983 */ /* 0x000ea80000300800 */
[----:B------:R1:W-:Y:S04]  /*125e0*/  STL.64 [R1+0x4c0], R12 ;  /* 0x0004c00c01007387 */ /* 0x0003e80000100a00 */
[----:B------:R3:W-:Y:S04]  /*125f0*/  STL.64 [R1+0x4c8], R14 ;  /* 0x0004c80e01007387 */ /* 0x0007e80000100a00 */
[----:B------:R-:W2:Y:S04]  /*12600*/  LDL.LU R17, [R1+0x554] ;  /* 0x0005540001117983 */ /* 0x000ea80000300800 */
[----:B------:R-:W2:Y:S04]  /*12610*/  LDL.LU R18, [R1+0x558] ;  /* 0x0005580001127983 */ /* 0x000ea80000300800 */
[----:B------:R-:W2:Y:S04]  /*12620*/  LDL.LU R19, [R1+0x55c] ;  /* 0x00055c0001137983 */ /* 0x000ea80000300800 */
[----:B-1----:R-:W4:Y:S04]  /*12630*/  LDL.LU R12, [R1+0x470] ;  /* 0x00047000010c7983 */ /* 0x002f280000300800 */
[----:B------:R-:W4:Y:S04]  /*12640*/  LDL.LU R13, [R1+0x474] ;  /* 0x00047400010d7983 */ /* 0x000f280000300800 */
[----:B---3--:R-:W4:Y:S04]  /*12650*/  LDL.LU R14, [R1+0x478] ;  /* 0x00047800010e7983 */ /* 0x008f280000300800 */
[----:B------:R-:W4:Y:S04]  /*12660*/  LDL.LU R15, [R1+0x47c] ;  /* 0x00047c00010f7983 */ /* 0x000f280000300800 */
[----:B------:R-:W3:Y:S04]  /*12670*/  LDL.LU R24, [R1+0x230] ;  /* 0x0002300001187983 */ /* 0x000ee80000300800 */
[----:B------:R-:W3:Y:S04]  /*12680*/  LDL.LU R25, [R1+0x234] ;  /* 0x0002340001197983 */ /* 0x000ee80000300800 */
[----:B------:R-:W3:Y:S04]  /*12690*/  LDL.LU R26, [R1+0x238] ;  /* 0x00023800011a7983 */ /* 0x000ee80000300800 */
[----:B------:R-:W3:Y:S04]  /*126a0*/  LDL.LU R27, [R1+0x23c] ;  /* 0x00023c00011b7983 */ /* 0x000ee80000300800 */
[----:B------:R-:W-:Y:S04]  /*126b0*/  STL.64 [R1+0x1050], R10 ;  /* 0x0010500a01007387 */ /* 0x000fe80000100a00 */
[----:B------:R1:W-:Y:S04]  /*126c0*/  STL.64 [R1+0x1048], R8 ;  /* 0x0010480801007387 */ /* 0x0003e80000100a00 */
[----:B-1----:R-:W2:Y:S04]  /*126d0*/  LDL.LU R8, [R1+0x110] ;  /* 0x0001100001087983 */ /* 0x002ea80000300800 */
[----:B------:R-:W2:Y:S04]  /*126e0*/  LDL.LU R9, [R1+0x114] ;  /* 0x0001140001097983 */ /* 0x000ea80000300800 */
[----:B------:R-:W2:Y:S04]  /*126f0*/  LDL.LU R10, [R1+0x118] ;  /* 0x00011800010a7983 */ /* 0x000ea80000300800 */
[----:B------:R-:W2:Y:S04]  /*12700*/  LDL.LU R11, [R1+0x11c] ;  /* 0x00011c00010b7983 */ /* 0x000ea80000300800 */
[----:B--2---:R-:W-:Y:S04]  /*12710*/  STL.64 [R1+0x1070], R10 ;  /* 0x0010700a01007387 */ /* 0x004fe80000100a00 */
[----:B------:R1:W-:Y:S04]  /*12720*/  STL.64 [R1+0x1068], R8 ;  /* 0x0010680801007387 */ /* 0x0003e80000100a00 */
[----:B-1----:R-:W2:Y:S04]  /*12730*/  LDL.LU R8, [R1+0x140] ;  /* 0x0001400001087983 */ /* 0x002ea80000300800 */
[----:B------:R-:W2:Y:S04]  /*12740*/  LDL.LU R9, [R1+0x144] ;  /* 0x0001440001097983 */ /* 0x000ea80000300800 */
[----:B------:R-:W2:Y:S04]  /*12750*/  LDL.LU R10, [R1+0x148] ;  /* 0x00014800010a7983 */ /* 0x000ea80000300800 */
[----:B------:R-:W2:Y:S01]  /*12760*/  LDL.LU R11, [R1+0x14c] ;  /* 0x00014c00010b7983 */ /* 0x000ea20000300800 */
[----:B------:R-:W-:Y:S03]  /*12770*/  HMMA.1688.F32.TF32 R16, R20, R4, R16 ;  /* 0x000000041410723c */ /* 0x000fe60000081010 */
[----:B--2---:R-:W-:Y:S04]  /*12780*/  STL.64 [R1+0x1090], R10 ;  /* 0x0010900a01007387 */ /* 0x004fe80000100a00 */
[----:B------:R1:W-:Y:S04]  /*12790*/  STL.64 [R1+0x1088], R8 ;  /* 0x0010880801007387 */ /* 0x0003e80000100a00 */
[----:B-1----:R-:W2:Y:S04]  /*127a0*/  LDL.LU R8, [R1+0x170] ;  /* 0x0001700001087983 */ /* 0x002ea80000300800 */
[----:B------:R-:W2:Y:S04]  /*127b0*/  LDL.LU R9, [R1+0x174] ;  /* 0x0001740001097983 */ /* 0x000ea80000300800 */
[----:B------:R-:W2:Y:S04]  /*127c0*/  LDL.LU R10, [R1+0x178] ;  /* 0x00017800010a7983 */ /* 0x000ea80000300800 */
[----:B------:R-:W2:Y:S01]  /*127d0*/  LDL.LU R11, [R1+0x17c] ;  /* 0x00017c00010b7983 */ /* 0x000ea20000300800 */
[----:B------:R-:W-:-:S03]  /*127e0*/  IMAD.MOV.U32 R29, RZ, RZ, R16 ;  /* 0x000000ffff1d7224 */ /* 0x000fc600078e0010 */
[----:B--2---:R-:W-:Y:S04]  /*127f0*/  STL.64 [R1+0x10b0], R10 ;  /* 0x0010b00a01007387 */ /* 0x004fe80000100a00 */
[----:B------:R1:W-:Y:S04]  /*12800*/  STL.64 [R1+0x10a8], R8 ;  /* 0x0010a80801007387 */ /* 0x0003e80000100a00 */
[----:B-1----:R-:W2:Y:S04]  /*12810*/  LDL.LU R8, [R1+0x1d0] ;  /* 0x0001d00001087983 */ /* 0x002ea80000300800 */
[----:B------:R-:W2:Y:S04]  /*12820*/  LDL.LU R9, [R1+0x1d4] ;  /* 0x0001d40001097983 */ /* 0x000ea80000300800 */
[----:B------:R-:W2:Y:S04]  /*12830*/  LDL.LU R10, [R1+0x1d8] ;  /* 0x0001d800010a7983 */ /* 0x000ea80000300800 */
[----:B------:R-:W2:Y:S04]  /*12840*/  LDL.LU R11, [R1+0x1dc] ;  /* 0x0001dc00010b7983 */ /* 0x000ea80000300800 */
[----:B------:R-:W-:Y:S04]  /*12850*/  STL [R1+0x2c4], R17 ;  /* 0x0002c41101007387 */ /* 0x000fe80000100800 */
[----:B------:R1:W-:Y:S04]  /*12860*/  STL.64 [R1+0x2c8], R18 ;  /* 0x0002c81201007387 */ /* 0x0003e80000100a00 */
[----:B-1----:R-:W4:Y:S04]  /*12870*/  LDL.LU.64 R18, [R1+0x10e0] ;  /* 0x0010e00001127983 */ /* 0x002f280000300a00 */
[----:B------:R-:W4:Y:S04]  /*12880*/  LDL.LU.64 R16, [R1+0x10d8] ;  /* 0x0010d80001107983 */ /* 0x000f280000300a00 */
[----:B------:R-:W-:Y:S01]  /*12890*/  STL [R1+0xd80], R29 ;  /* 0x000d801d01007387 */ /* 0x000fe20000100800 */
[-C--:B----4-:R-:W-:Y:S11]  /*128a0*/  HMMA.1688.F32.TF32 R12, R16, R4.reuse, R12 ;  /* 0x00000004100c723c */ /* 0x090ff6000008100c */
        /* <DEDUP_REMOVED lines=8> */
[----:B-1----:R-:W4:Y:S01]  /*12930*/  LDL.LU.64 R16, [R1+0x60] ;  /* 0x0000600001107983 */ /* 0x002f220000300a00 */
[-C--:B---3--:R-:W-:Y:S11]  /*12940*/  HMMA.1688.F32.TF32 R24, R12, R4.reuse, R24 ;  /* 0x000000040c18723c */ /* 0x088ff60000081018 */
[----:B------:R-:W-:Y:S11]  /*12950*/  @!UPT UIADD3 URZ, URZ, URZ, URZ ;  /* 0x0000003f3f3ff290 */ /* 0x000ff6000fffe03f */
[----:B------:R-:W-:Y:S01]  /*12960*/  @!UPT UIADD3 URZ, URZ, URZ, URZ ;  /* 0x0000003f3f3ff290 */ /* 0x000fe2000fffe03f */
        /* <DEDUP_REMOVED lines=37> */
[----:B------:R-:W-:Y:S04]  /*12bc0*/  STL.64 [R1+0x2d0], R8 ;  /* 0x0002d00801007387 */ /* 0x000fe80000100a00 */
[----:B------:R1:W-:Y:S04]  /*12bd0*/  STL.64 [R1+0x2d8], R10 ;  /* 0x0002d80a01007387 */ /* 0x0003e80000100a00 */
[----:B-1----:R-:W2:Y:S04]  /*12be0*/  LDL.LU.64 R10, [R1+0x1050] ;  /* 0x00105000010a7983 */ /* 0x002ea80000300a00 */
[----:B------:R-:W2:Y:S04]  /*12bf0*/  LDL.LU.64 R8, [R1+0x1048] ;  /* 0x0010480001087983 */ /* 0x000ea80000300a00 */
[----:B------:R-:W2:Y:S04]  /*12c00*/  LDL.LU.64 R6, [R1+0x1040] ;  /* 0x0010400001067983 */ /* 0x000ea80000300a00 */
[----:B------:R-:W2:Y:S04]  /*12c10*/  LDL.LU.64 R4, [R1+0x1038] ;  /* 0x0010380001047983 */ /* 0x000ea80000300a00 */
[----:B------:R-:W-:Y:S04]  /*12c20*/  STL.64 [R1+0xfe0], R26 ;  /* 0x000fe01a01007387 */ /* 0x000fe80000100a00 */
[----:B------:R1:W-:Y:S02]  /*12c30*/  STL.64 [R1+0xfd8], R24 ;  /* 0x000fd81801007387 */ /* 0x0003e40000100a00 */
[----:B-1----:R-:W-:-:S02]  /*12c40*/  IMAD.MOV.U32 R24, RZ, RZ, R19 ;  /* 0x000000ffff187224 */ /* 0x002fc400078e0013 */
[----:B------:R-:W-:-:S07]  /*12c50*/  IMAD.MOV.U32 R25, RZ, RZ, R18 ;  /* 0x000000ffff197224 */ /* 0x000fce00078e0012 */
[----:B--2---:R-:W-:Y:S01]  /*12c60*/  HMMA.1688.F32.TF32 R24, R8, R24, R4 ;  /* 0x000000180818723c */ /* 0x004fe20000081004 */
[----:B------:R-:W4:Y:S04]  /*12c70*/  LDL.LU.64 R6, [R1+0x1030] ;  /* 0x0010300001067983 */ /* 0x000f280000300a00 */
[----:B------:R-:W4:Y:S11]  /*12c80*/  LDL.LU.64 R4, [R1+0x1028] ;  /* 0x0010280001047983 */ /* 0x000f360000300a00 */
[----:B------:R-:W-:Y:S07]  /*12c90*/  @!UPT UIADD3 URZ, URZ, URZ, URZ ;  /* 0x0000003f3f3ff290 */ /* 0x000fee000fffe03f */
[----:B------:R1:W-:Y:S04]  /*12ca0*/  STL.64 [R1+0x470], R24 ;  /* 0x0004701801007387 */ /* 0x0003e80000100a00 */
[----:B------:R2:W-:Y:S04]  /*12cb0*/  STL.64 [R1+0x478], R26 ;  /* 0x0004781a01007387 */ /* 0x0005e80000100a00 */
[----:B-1----:R-:W3:Y:S04]  /*12cc0*/  LDL.LU R24, [R1+0x530] ;  /* 0x0005300001187983 */ /* 0x002ee80000300800 */
[----:B------:R-:W3:Y:S04]  /*12cd0*/  LDL.LU R25, [R1+0x534] ;  /* 0x0005340001197983 */ /* 0x000ee80000300800 */
[----:B--2---:R-:W3:Y:S04]  /*12ce0*/  LDL.LU R26, [R1+0x538] ;  /* 0x00053800011a7983 */ /* 0x004ee80000300800 */
[----:B------:R-:W3:Y:S04]  /*12cf0*/  LDL.LU R27, [R1+0x53c] ;  /* 0x00053c00011b7983 */ /* 0x000ee80000300800 */
[----:B------:R1:W-:Y:S04]  /*12d00*/  STL.64 [R1+0xfd0], R10 ;  /* 0x000fd00a01007387 */ /* 0x0003e80000100a00 */
[----:B------:R2:W-:Y:S04]  /*12d10*/  STL.64 [R1+0xfc8], R8 ;  /* 0x000fc80801007387 */ /* 0x0005e80000100a00 */
[----:B-1----:R-:W3:Y:S04]  /*12d20*/  LDL.64 R10, [R1+0x28] ;  /* 0x00002800010a7983 */ /* 0x002ee80000100a00 */
[----:B--2---:R-:W2:Y:S04]  /*12d30*/  LDL.64 R8, [R1+0x20] ;  /* 0x0000200001087983 */ /* 0x004ea80000100a00 */
[----:B---3--:R-:W-:Y:S04]  /*12d40*/  STL.64 [R1+0xff0], R10 ;  /* 0x000ff00a01007387 */ /* 0x008fe80000100a00 */
[----:B--2---:R4:W-:Y:S04]  /*12d50*/  STL.64 [R1+0xfe8], R8 ;  /* 0x000fe80801007387 */ /* 0x0049e80000100a00 */
[----:B------:R-:W2:Y:S01]  /*12d60*/  LDL.LU.64 R18, [R1+0x1020] ;  /* 0x0010200001127983 */ /* 0x000ea20000300a00 */
[----:B----4-:R-:W-:Y:S07]  /*12d70*/  HMMA.1688.F32.TF32 R8, R20, R16, R4 ;  /* 0x000000101408723c */ /* 0x010fee0000081004 */
[----:B------:R-:W-:-:S02]  /*12d80*/  IMAD.MOV.U32 R5, RZ, RZ, R16 ;  /* 0x000000ffff057224 */ /* 0x000fc400078e0010 */
[----:B------:R-:W-:Y:S02]  /*12d90*/  IMAD.MOV.U32 R4, RZ, RZ, R17 ;  /* 0x000000ffff047224 */ /* 0x000fe400078e0011 */
[----:B------:R-:W2:Y:S11]  /*12da0*/  LDL.LU.64 R16, [R1+0x1018] ;  /* 0x0010180001107983 */ /* 0x000eb60000300a00 */
[----:B------:R-:W-:Y:S01]  /*12db0*/  @!UPT UIADD3 URZ, URZ, URZ, URZ ;  /* 0x0000003f3f3ff290 */ /* 0x000fe2000fffe03f */
[----:B------:R1:W-:Y:S01]  /*12dc0*/  STL.64 [R1+0x240], R8 ;  /* 0x0002400801007387 */ /* 0x0003e20000100a00 */
[----:B------:R-:W-:-:S03]  /*12dd0*/  IMAD.MOV.U32 R28, RZ, RZ, R11 ;  /* 0x000000ffff1c7224 */ /* 0x000fc600078e000b */
[----:B------:R3:W-:Y:S04]  /*12de0*/  STL [R1+0x248], R10 ;  /* 0x0002480a01007387 */ /* 0x0007e80000100800 */
[----:B-1----:R-:W4:Y:S04]  /*12df0*/  LDL.LU R8, [R1+0x210] ;  /* 0x0002100001087983 */ /* 0x002f280000300800 */
[----:B------:R-:W4:Y:S04]  /*12e00*/  LDL.LU R9, [R1+0x214] ;  /* 0x0002140001097983 */ /* 0x000f280000300800 */
[----:B---3--:R-:W3:Y:S04]  /*12e10*/  LDL.LU R10, [R1+0x218] ;  /* 0x00021800010a7983 */ /* 0x008ee80000300800 */
[----:B------:R-:W3:Y:S04]  /*12e20*/  LDL.LU R11, [R1+0x21c] ;  /* 0x00021c00010b7983 */ /* 0x000ee80000300800 */
[----:B---3--:R-:W-:Y:S04]  /*12e30*/  STL.64 [R1+0x1000], R10 ;  /* 0x0010000a01007387 */ /* 0x008fe80000100a00 */
[----:B----4-:R1:W-:Y:S04]  /*12e40*/  STL.64 [R1+0xff8], R8 ;  /* 0x000ff80801007387 */ /* 0x0103e80000100a00 */
[----:B-1----:R-:W3:Y:S04]  /*12e50*/  LDL.LU R8, [R1+0x4b0] ;  /* 0x0004b00001087983 */ /* 0x002ee80000300800 */
[----:B------:R-:W3:Y:S04]  /*12e60*/  LDL.LU R9, [R1+0x4b4] ;  /* 0x0004b40001097983 */ /* 0x000ee80000300800 */
[----:B------:R-:W3:Y:S04]  /*12e70*/  LDL.LU R10, [R1+0x4b8] ;  /* 0x0004b800010a7983 */ /* 0x000ee80000300800 */
[----:B------:R-:W3:Y:S04]  /*12e80*/  LDL.LU R11, [R1+0x4bc] ;  /* 0x0004bc00010b7983 */ /* 0x000ee80000300800 */
[----:B------:R-:W-:Y:S04]  /*12e90*/  STL.64 [R1+0xfb8], R22 ;  /* 0x000fb81601007387 */ /* 0x000fe80000100a00 */
[----:B------:R1:W-:Y:S02]  /*12ea0*/  STL.64 [R1+0xfb0], R20 ;  /* 0x000fb01401007387 */ /* 0x0003e40000100a00 */
[----:B-1----:R-:W-:-:S02]  /*12eb0*/  IMAD.MOV.U32 R21, RZ, RZ, R4 ;  /* 0x000000ffff157224 */ /* 0x002fc400078e0004 */
[----:B------:R-:W-:Y:S01]  /*12ec0*/  IMAD.MOV.U32 R20, RZ, RZ, R5 ;  /* 0x000000ffff147224 */ /* 0x000fe200078e0005 */
[----:B------:R-:W4:Y:S04]  /*12ed0*/  LDL.LU R4, [R1+0x190] ;  /* 0x0001900001047983 */ /* 0x000f280000300800 */
[----:B------:R-:W4:Y:S04]  /*12ee0*/  LDL.LU R5, [R1+0x194] ;  /* 0x0001940001057983 */ /* 0x000f280000300800 */
[----:B------:R-:W4:Y:S04]  /*12ef0*/  LDL.LU R6, [R1+0x198] ;  /* 0x0001980001067983 */ /* 0x000f280000300800 */
[----:B------:R-:W4:Y:S01]  /*12f00*/  LDL.LU R7, [R1+0x19c] ;  /* 0x00019c0001077983 */ /* 0x000f220000300800 */
[-C--:B--2---:R-:W-:Y:S08]  /*12f10*/  HMMA.1688.F32.TF32 R24, R16, R20.reuse, R24 ;  /* 0x000000141018723c */ /* 0x084ff00000081018 */
[----:B---3--:R-:W-:Y:S01]  /*12f20*/  HMMA.1688.F32.TF32 R8, R12, R20, R8 ;  /* 0x000000140c08723c */ /* 0x008fe20000081008 */
[----:B----4-:R1:W-:Y:S04]  /*12f30*/  STL.64 [R1+0xf38], R6 ;  /* 0x000f380601007387 */ /* 0x0103e80000100a00 */
[----:B------:R2:W-:Y:S04]  /*12f40*/  STL.64 [R1+0xf30], R4 ;  /* 0x000f300401007387 */ /* 0x0005e80000100a00 */
[----:B-1----:R-:W3:Y:S04]  /*12f50*/  LDL.64 R6, [R1+0x18] ;  /* 0x0000180001067983 */ /* 0x002ee80000100a00 */
[----:B--2---:R-:W3:Y:S04]  /*12f60*/  LDL.64 R4, [R1+0x10] ;  /* 0x0000100001047983 */ /* 0x004ee80000100a00 */
[----:B------:R-:W-:Y:S04]  /*12f70*/  STL [R1+0xd84], R28 ;  /* 0x000d841c01007387 */ /* 0x000fe80000100800 */
[----:B------:R1:W-:Y:S04]  /*12f80*/  STL.64 [R1+0x230], R24 ;  /* 0x0002301801007387 */ /* 0x0003e80000100a00 */
[----:B------:R2:W-:Y:S04]  /*12f90*/  STL.64 [R1+0x238], R26 ;  /* 0x0002381a01007387 */ /* 0x0005e80000100a00 */
[----:B-1----:R-:W3:Y:S04]  /*12fa0*/  LDL.LU R24, [R1+0x130] ;  /* 0x0001300001187983 */ /* 0x002ee80000300800 */
[----:B------:R-:W3:Y:S04]  /*12fb0*/  LDL.LU R25, [R1+0x134] ;  /* 0x0001340001197983 */ /* 0x000ee80000300800 */
[----:B--2---:R-:W3:Y:S04]  /*12fc0*/  LDL.LU R26, [R1+0x138] ;  /* 0x00013800011a7983 */ /* 0x004ee80000300800 */
[----:B------:R-:W3:Y:S04]  /*12fd0*/  LDL.LU R27, [R1+0x13c] ;  /* 0x00013c00011b7983 */ /* 0x000ee80000300800 */
[----:B------:R1:W-:Y:S04]  /*12fe0*/  STL.64 [R1+0xf98], R18 ;  /* 0x000f981201007387 */ /* 0x0003e80000100a00 */
[----:B------:R2:W-:Y:S01]  /*12ff0*/  STL.64 [R1+0xf90], R16 ;  /* 0x000f901001007387 */ /* 0x0005e20000100a00 */
[----:B-1----:R-:W-:-:S02]  /*13000*/  IMAD.MOV.U32 R18, RZ, RZ, R2 ;  /* 0x000000ffff127224 */ /* 0x002fc400078e0002 */
[----:B--2---:R-:W-:Y:S02]  /*13010*/  IMAD.MOV.U32 R16, RZ, RZ, R3 ;  /* 0x000000ffff107224 */ /* 0x004fe400078e0003 */
[----:B------:R-:W2:Y:S01]  /*13020*/  LDL.LU R3, [R1+0x1010] ;  /* 0x0010100001037983 */ /* 0x000ea20000300800 */
[----:B------:R-:W-:-:S03]  /*13030*/  IMAD.MOV.U32 R17, RZ, RZ, R0 ;  /* 0x000000ffff117224 */ /* 0x000fc600078e0000 */
[----:B------:R-:W4:Y:S04]  /*13040*/  LDL.LU R0, [R1+0x100c] ;  /* 0x00100c0001007983 */ /* 0x000f280000300800 */
[----:B------:R-:W2:Y:S04]  /*13050*/  LDL.LU R2, [R1+0x1008] ;  /* 0x0010080001027983 */ /* 0x000ea80000300800 */
[----:B------:R-:W-:Y:S04]  /*13060*/  STL.64 [R1+0x220], R8 ;  /* 0x0002200801007387 */ /* 0x000fe80000100a00 */
[----:B------:R1:W-:Y:S04]  /*13070*/  STL.64 [R1+0x228], R10 ;  /* 0x0002280a01007387 */ /* 0x0003e80000100a00 */
[----:B-1----:R-:W2:Y:S04]  /*13080*/  LDL.LU.64 R10, [R1+0x1000] ;  /* 0x00100000010a7983 */ /* 0x002ea80000300a00 */
[----:B------:R-:W2:Y:S01]  /*13090*/  LDL.LU.64 R8, [R1+0xff8] ;  /* 0x000ff80001087983 */ /* 0x000ea20000300a00 */
[----:B------:R-:W-:-:S03]  /*130a0*/  IMAD.MOV.U32 R19, RZ, RZ, R29 ;  /* 0x000000ffff137224 */ /* 0x000fc600078e001d */
[----:B------:R-:W-:Y:S04]  /*130b0*/  STL.64 [R1+0xf88], R14 ;  /* 0x000f880e01007387 */ /* 0x000fe80000100a00 */
[----:B------:R1:W-:Y:S04]  /*130c0*/  STL.64 [R1+0xf80], R12 ;  /* 0x000f800c01007387 */ /* 0x0003e80000100a00 */
[----:B-1----:R-:W3:Y:S04]  /*130d0*/  LDL.LU R12, [R1+0x160] ;  /* 0x00016000010c7983 */ /* 0x002ee80000300800 */
[----:B------:R-:W3:Y:S04]  /*130e0*/  LDL.LU R13, [R1+0x164] ;  /* 0x00016400010d7983 */ /* 0x000ee80000300800 */
[----:B------:R-:W3:Y:S04]  /*130f0*/  LDL.LU R14, [R1+0x168] ;  /* 0x00016800010e7983 */ /* 0x000ee80000300800 */
[----:B------:R-:W3:Y:S01]  /*13100*/  LDL.LU R15, [R1+0x16c] ;  /* 0x00016c00010f7983 */ /* 0x000ee20000300800 */
[-C--:B--2---:R-:W-:Y:S03]  /*13110*/  HMMA.1688.F32.TF32 R16, R16, R20.reuse, R8 ;  /* 0x000000141010723c */ /* 0x084fe60000081008 */
[----:B------:R-:W3:Y:S04]  /*13120*/  LDL.LU.64 R10, [R1+0xff0] ;  /* 0x000ff000010a7983 */ /* 0x000ee80000300a00 */
[----:B------:R-:W3:Y:S11]  /*13130*/  LDL.LU.64 R8, [R1+0xfe8] ;  /* 0x000fe80001087983 */ /* 0x000ef60000300a00 */
[----:B------:R-:W-:Y:S05]  /*13140*/  @!UPT UIADD3 URZ, URZ, URZ, URZ ;  /* 0x0000003f3f3ff290 */ /* 0x000fea000fffe03f */
[----:B------:R1:W-:Y:S04]  /*13150*/  STL.64 [R1+0x290], R16 ;  /* 0x0002901001007387 */ /* 0x0003e80000100a00 */
[----:B------:R-:W-:Y:S04]  /*13160*/  STL.64 [R1+0x298], R18 ;  /* 0x0002981201007387 */ /* 0x000fe80000100a00 */
[----:B-1----:R-:W2:Y:S01]  /*13170*/  LDL.LU.64 R16, [R1+0x50] ;  /* 0x0000500001107983 */ /* 0x002ea20000300a00 */
[----:B---3--:R-:W-:Y:S01]  /*13180*/  HMMA.1688.F32.TF32 R12, R8, R20, R12 ;  /* 0x00000014080c723c */ /* 0x008fe2000008100c */
[----:B------:R-:W-:-:S02]  /*13190*/  IMAD.MOV.U32 R29, RZ, RZ, R8 ;  /* 0x000000ffff1d7224 */ /* 0x000fc400078e0008 */
[----:B------:R-:W-:Y:S02]  /*131a0*/  IMAD.MOV.U32 R28, RZ, RZ, R9 ;  /* 0x000000ffff1c7224 */ /* 0x000fe400078e0009 */
[----:B------:R-:W-:Y:S02]  /*131b0*/  IMAD.MOV.U32 R23, RZ, RZ, R10 ;  /* 0x000000ffff177224 */ /* 0x000fe400078e000a */
[----:B------:R-:W-:Y:S01]  /*131c0*/  IMAD.MOV.U32 R22, RZ, RZ, R11 ;  /* 0x000000ffff167224 */ /* 0x000fe200078e000b */
[----:B--2---:R-:W-:Y:S11]  /*131d0*/  STL.64 [R1+0xfc0], R16 ;  /* 0x000fc01001007387 */ /* 0x004ff60000100a00 */
[----:B------:R-:W-:Y:S04]  /*131e0*/  @!UPT UIADD3 URZ, URZ, URZ, URZ ;  /* 0x0000003f3f3ff290 */ /* 0x000fe8000fffe03f */
[----:B------:R1:W-:Y:S04]  /*131f0*/  STL.64 [R1+0x280], R12 ;  /* 0x0002800c01007387 */ /* 0x0003e80000100a00 */
[----:B------:R2:W-:Y:S04]  /*13200*/  STL.64 [R1+0x288], R14 ;  /* 0x0002880e01007387 */ /* 0x0005e80000100a00 */
[----:B------:R-:W3:Y:S04]  /*13210*/  LDL.LU R8, [R1+0x100] ;  /* 0x0001000001087983 */ /* 0x000ee80000300800 */
[----:B------:R-:W3:Y:S04]  /*13220*/  LDL.LU R9, [R1+0x104] ;  /* 0x0001040001097983 */ /* 0x000ee80000300800 */
[----:B------:R-:W3:Y:S04]  /*13230*/  LDL.LU R10, [R1+0x108] ;  /* 0x00010800010a7983 */ /* 0x000ee80000300800 */
[----:B------:R-:W3:Y:S04]  /*13240*/  LDL.LU R11, [R1+0x10c] ;  /* 0x00010c00010b7983 */ /* 0x000ee80000300800 */
[----:B-1----:R-:W3:Y:S04]  /*13250*/  LDL.LU R12, [R1+0x570] ;  /* 0x00057000010c7983 */ /* 0x002ee80000300800 */
[----:B------:R-:W3:Y:S04]  /*13260*/  LDL.LU R13, [R1+0x574] ;  /* 0x00057400010d7983 */ /* 0x000ee80000300800 */
[----:B--2---:R-:W2:Y:S04]  /*13270*/  LDL.LU R14, [R1+0x578] ;  /* 0x00057800010e7983 */ /* 0x004ea80000300800 */
[----:B------:R-:W2:Y:S01]  /*13280*/  LDL.LU R15, [R1+0x57c] ;  /* 0x00057c00010f7983 */ /* 0x000ea20000300800 */
[----:B------:R-:W-:Y:S03]  /*13290*/  HMMA.1688.F32.TF32 R24, R4, R20, R24 ;  /* 0x000000140418723c */ /* 0x000fe60000081018 */
[----:B------:R-:W3:Y:S04]  /*132a0*/  LDL.LU R16, [R1+0xa0] ;  /* 0x0000a00001107983 */ /* 0x000ee80000300800 */
[----:B------:R-:W4:Y:S04]  /*132b0*/  LDL.LU R17, [R1+0xa4] ;  /* 0x0000a40001117983 */ /* 0x000f280000300800 */
[----:B------:R-:W4:Y:S04]  /*132c0*/  LDL.LU R18, [R1+0xa8] ;  /* 0x0000a80001127983 */ /* 0x000f280000300800 */
[----:B------:R-:W4:Y:S04]  /*132d0*/  LDL.LU R19, [R1+0xac] ;  /* 0x0000ac0001137983 */ /* 0x000f280000300800 */
[----:B--2---:R-:W-:Y:S04]  /*132e0*/  STL.64 [R1+0xfa8], R14 ;  /* 0x000fa80e01007387 */ /* 0x004fe80000100a00 */
[----:B---3--:R1:W-:Y:S04]  /*132f0*/  STL.64 [R1+0xfa0], R12 ;  /* 0x000fa00c01007387 */ /* 0x0083e80000100a00 */
        /* <DEDUP_REMOVED lines=14> */
[----:B------:R1:W-:Y:S04]  /*133e0*/  STL.64 [R1+0xf68], R6 ;  /* 0x000f680601007387 */ /* 0x0003e80000100a00 */
[----:B------:R4:W-:Y:S04]  /*133f0*/  STL.64 [R1+0xf60], R4 ;  /* 0x000f600401007387 */ /* 0x0009e80000100a00 */
[----:B-1----:R-:W2:Y:S04]  /*13400*/  LDL.64 R6, [R1+0x38] ;  /* 0x0000380001067983 */ /* 0x002ea80000100a00 */
[----:B----4-:R-:W4:Y:S01]  /*13410*/  LDL.64 R4, [R1+0x30] ;  /* 0x0000300001047983 */ /* 0x010f220000100a00 */
[-C--:B---3--:R-:W-:Y:S03]  /*13420*/  HMMA.1688.F32.TF32 R8, R24, R20.reuse, R8 ;  /* 0x000000141808723c */ /* 0x088fe60000081008 */
        /* <DEDUP_REMOVED lines=10> */
[----:B------:R-:W-:Y:S04]  /*134d0*/  STL.64 [R1+0xf58], R26 ;  /* 0x000f581a01007387 */ /* 0x000fe80000100a00 */
[----:B------:R1:W-:Y:S04]  /*134e0*/  STL.64 [R1+0xf50], R24 ;  /* 0x000f501801007387 */ /* 0x0003e80000100a00 */
[----:B-1----:R-:W4:Y:S04]  /*134f0*/  LDL.LU R24, [R1+0x1b0] ;  /* 0x0001b00001187983 */ /* 0x002f280000300800 */
[----:B------:R-:W4:Y:S04]  /*13500*/  LDL.LU R25, [R1+0x1b4] ;  /* 0x0001b40001197983 */ /* 0x000f280000300800 */
[----:B------:R-:W4:Y:S04]  /*13510*/  LDL.LU R26, [R1+0x1b8] ;  /* 0x0001b800011a7983 */ /* 0x000f280000300800 */
[----:B------:R-:W4:Y:S01]  /*13520*/  LDL.LU R27, [R1+0x1bc] ;  /* 0x0001bc00011b7983 */ /* 0x000f220000300800 */
[----:B---3--:R-:W-:Y:S03]  /*13530*/  HMMA.1688.F32.TF32 R20, R8, R20, R16 ;  /* 0x000000140814723c */ /* 0x008fe60000081010 */
[----:B------:R-:W3:Y:S11]  /*13540*/  LDL.LU.64 R16, [R1+0xfc0] ;  /* 0x000fc00001107983 */ /* 0x000ef60000300a00 */
[----:B------:R-:W-:Y:S09]  /*13550*/  @!UPT UIADD3 URZ, URZ, URZ, URZ ;  /* 0x0000003f3f3ff290 */ /* 0x000ff2000fffe03f */
[----:B------:R-:W-:Y:S04]  /*13560*/  STL.64 [R1+0x440], R20 ;  /* 0x0004401401007387 */ /* 0x000fe80000100a00 */
[----:B------:R1:W-:Y:S04]  /*13570*/  STL.64 [R1+0x448], R22 ;  /* 0x0004481601007387 */ /* 0x0003e80000100a00 */
[----:B-1----:R-:W2:Y:S04]  /*13580*/  LDL.LU.64 R22, [R1+0xfb8] ;  /* 0x000fb80001167983 */ /* 0x002ea80000300a00 */
[----:B------:R-:W2:Y:S01]  /*13590*/  LDL.LU.64 R20, [R1+0xfb0] ;  /* 0x000fb00001147983 */ /* 0x000ea20000300a00 */
[----:B---3--:R-:W-:-:S02]  /*135a0*/  IMAD.MOV.U32 R29, RZ, RZ, R16 ;  /* 0x000000ffff1d7224 */ /* 0x008fc400078e0010 */
        /* <DEDUP_REMOVED lines=36> */
[----:B-1----:R-:W2:Y:S04]  /*137f0*/  LDL.LU R12, [R1+0x490] ;  /* 0x00049000010c7983 */ /* 0x002ea80000300800 */
[----:B------:R-:W2:Y:S04]  /*13800*/  LDL.LU R13, [R1+0x494] ;  /* 0x00049400010d7983 */ /* 0x000ea80000300800 */
[----:B------:R-:W2:Y:S04]  /*13810*/  LDL.LU R14, [R1+0x498] ;  /* 0x00049800010e7983 */ /* 0x000ea80000300800 */
[----:B------:R-:W2:Y:S02]  /*13820*/  LDL.LU R15, [R1+0x49c] ;  /* 0x00049c00010f7983 */ /* 0x000ea40000300800 */
        /* <DEDUP_REMOVED lines=11> */
[-C--:B----4-:R-:W-:Y:S02]  /*138e0*/  HMMA.1688.F32.TF32 R4, R4, R20.reuse, R24 ;  /* 0x000000140404723c */ /* 0x090fe40000081018 */
[----:B------:R-:W2:Y:S04]  /*138f0*/  LDL.LU.64 R26, [R1+0xf58] ;  /* 0x000f5800011a7983 */ /* 0x000ea80000300a00 */
[----:B------:R-:W2:Y:S11]  /*13900*/  LDL.LU.64 R24, [R1+0xf50] ;  /* 0x000f500001187983 */ /* 0x000eb60000300a00 */
[----:B------:R-:W-:Y:S06]  /*13910*/  @!UPT UIADD3 URZ, URZ, URZ, URZ ;  /* 0x0000003f3f3ff290 */ /* 0x000fec000fffe03f */
        /* <DEDUP_REMOVED lines=8> */
[----:B------:R3:W-:Y:S01]  /*139a0*/  STL.64 [R1+0x1f8], R18 ;  /* 0x0001f81201007387 */ /* 0x0007e20000100a00 */
[----:B-1----:R-:W-:Y:S02]  /*139b0*/  IMAD.MOV.U32 R17, RZ, RZ, R6 ;  /* 0x000000ffff117224 */ /* 0x002fe400078e0006 */
[----:B------:R-:W-:Y:S02]  /*139c0*/  IMAD.MOV.U32 R16, RZ, RZ, R7 ;  /* 0x000000ffff107224 */ /* 0x000fe400078e0007 */
[----:B---3--:R-:W-:Y:S01]  /*139d0*/  IMAD.MOV.U32 R19, RZ, RZ, R4 ;  /* 0x000000ffff137224 */ /* 0x008fe200078e0004 */
[----:B------:R-:W2:Y:S01]  /*139e0*/  LDL.LU.64 R6, [R1+0xf38] ;  /* 0x000f380001067983 */ /* 0x000ea20000300a00 */
[----:B------:R-:W-:-:S03]  /*139f0*/  IMAD.MOV.U32 R18, RZ, RZ, R5 ;  /* 0x000000ffff127224 */ /* 0x000fc600078e0005 */
        /* <DEDUP_REMOVED lines=9> */
[----:B------:R-:W2:Y:S01]  /*13a90*/  LDL.LU.64 R26, [R1+0xf28] ;  /* 0x000f2800011a7983 */ /* 0x000ea20000300a00 */
[----:B------:R-:W-:-:S03]  /*13aa0*/  IMAD.MOV.U32 R6, RZ, RZ, R25 ;  /* 0x000000ffff067224 */ /* 0x000fc600078e0019 */
[----:B------:R-:W2:Y:S04]  /*13ab0*/  LDL.LU.64 R24, [R1+0xf20] ;  /* 0x000f200001187983 */ /* 0x000ea80000300a00 */
[----:B------:R-:W3:Y:S01]  /*13ac0*/  LDL.LU.64 R22, [R1+0xf18] ;  /* 0x000f180001167983 */ /* 0x000ee20000300a00 */
[----:B--2---:R-:W-:Y:S03]  /*13ad0*/  HMMA.1688.F32.TF32 R24, R8, R20, R24 ;  /* 0x000000140818723c */ /* 0x004fe60000081018 */
[----:B------:R-:W3:Y:S04]  /*13ae0*/  LDL.LU.64 R20, [R1+0xf10] ;  /* 0x000f100001147983 */ /* 0x000ee80000300a00 */
[----:B------:R-:W-:Y:S04]  /*13af0*/  STL.64 [R1+0xe68], R10 ;  /* 0x000e680a01007387 */ /* 0x000fe80000100a00 */
[----:B------:R1:W-:Y:S11]  /*13b00*/  STL.64 [R1+0xe60], R8 ;  /* 0x000e600801007387 */ /* 0x0003f60000100a00 */
[----:B------:R-:W-:Y:S01]  /*13b10*/  @!UPT UIADD3 URZ, URZ, URZ, URZ ;  /* 0x0000003f3f3ff290 */ /* 0x000fe2000fffe03f */
[----:B------:R-:W-:Y:S04]  /*13b20*/  STL.64 [R1+0x3d0], R24 ;  /* 0x0003d01801007387 */ /* 0x000fe80000100a00 */
[----:B------:R-:W-:Y:S04]  /*13b30*/  STL.64 [R1+0x3d8], R26 ;  /* 0x0003d81a01007387 */ /* 0x000fe80000100a00 */
[----:B-1----:R-:W2:Y:S04]  /*13b40*/  LDL.LU R8, [R1+0x310] ;  /* 0x0003100001087983 */ /* 0x002ea80000300800 */
[----:B------:R-:W2:Y:S04]  /*13b50*/  LDL.LU R9, [R1+0x314] ;  /* 0x0003140001097983 */ /* 0x000ea80000300800 */
[----:B------:R-:W4:Y:S04]  /*13b60*/  LDL.LU R10, [R1+0x318] ;  /* 0x00031800010a7983 */ /* 0x000f280000300800 */
[----:B------:R-:W4:Y:S04]  /*13b70*/  LDL.LU R11, [R1+0x31c] ;  /* 0x00031c00010b7983 */ /* 0x000f280000300800 */
[----:B----4-:R1:W-:Y:S04]  /*13b80*/  STL.64 [R1+0xe78], R10 ;  /* 0x000e780a01007387 */ /* 0x0103e80000100a00 */
[----:B--2---:R2:W-:Y:S01]  /*13b90*/  STL.64 [R1+0xe70], R8 ;  /* 0x000e700801007387 */ /* 0x0045e20000100a00 */
[----:B-1----:R-:W-:-:S02]  /*13ba0*/  IMAD.MOV.U32 R10, RZ, RZ, R17 ;  /* 0x000000ffff0a7224 */ /* 0x002fc400078e0011 */
[----:B------:R-:W-:Y:S02]  /*13bb0*/  IMAD.MOV.U32 R11, RZ, RZ, R16 ;  /* 0x000000ffff0b7224 */ /* 0x000fe400078e0010 */
[----:B--2---:R-:W-:Y:S02]  /*13bc0*/  IMAD.MOV.U32 R8, RZ, RZ, R19 ;  /* 0x000000ffff087224 */ /* 0x004fe400078e0013 */
[----:B------:R-:W-:Y:S01]  /*13bd0*/  IMAD.MOV.U32 R9, RZ, RZ, R18 ;  /* 0x000000ffff097224 */ /* 0x000fe200078e0012 */
[----:B------:R1:W-:Y:S04]  /*13be0*/  STL.64 [R1+0xe98], R10 ;  /* 0x000e980a01007387 */ /* 0x0003e80000100a00 */
[----:B------:R2:W-:Y:S04]  /*13bf0*/  STL.64 [R1+0xe90], R8 ;  /* 0x000e900801007387 */ /* 0x0005e80000100a00 */
[----:B-1----:R-:W4:Y:S04]  /*13c00*/  LDL.64 R10, [R1+0x28] ;  /* 0x00002800010a7983 */ /* 0x002f280000100a00 */
[----:B--2---:R-:W2:Y:S04]  /*13c10*/  LDL.64 R8, [R1+0x20] ;  /* 0x0000200001087983 */ /* 0x004ea80000100a00 */
[----:B----4-:R1:W-:Y:S04]  /*13c20*/  STL.64 [R1+0xeb8], R10 ;  /* 0x000eb80a01007387 */ /* 0x0103e80000100a00 */
[----:B--2---:R2:W-:Y:S01]  /*13c30*/  STL.64 [R1+0xeb0], R8 ;  /* 0x000eb00801007387 */ /* 0x0045e20000100a00 */
[----:B-1----:R-:W-:-:S02]  /*13c40*/  IMAD.MOV.U32 R10, RZ, RZ, R13 ;  /* 0x000000ffff0a7224 */ /* 0x002fc400078e000d */
[----:B------:R-:W-:Y:S02]  /*13c50*/  IMAD.MOV.U32 R11, RZ, RZ, R12 ;  /* 0x000000ffff0b7224 */ /* 0x000fe400078e000c */
[----:B--2---:R-:W-:Y:S02]  /*13c60*/  IMAD.MOV.U32 R8, RZ, RZ, R15 ;  /* 0x000000ffff087224 */ /* 0x004fe400078e000f */
[----:B------:R-:W-:Y:S01]  /*13c70*/  IMAD.MOV.U32 R9, RZ, RZ, R14 ;  /* 0x000000ffff097224 */ /* 0x000fe200078e000e */
[----:B------:R-:W-:Y:S04]  /*13c80*/  STL.64 [R1+0xed8], R10 ;  /* 0x000ed80a01007387 */ /* 0x000fe80000100a00 */
[----:B------:R1:W-:Y:S01]  /*13c90*/  STL.64 [R1+0xed0], R8 ;  /* 0x000ed00801007387 */ /* 0x0003e20000100a00 */
[----:B------:R-:W-:-:S02]  /*13ca0*/  IMAD.MOV.U32 R26, RZ, RZ, R5 ;  /* 0x000000ffff1a7224 */ /* 0x000fc400078e0005 */
[----:B------:R-:W-:Y:S01]  /*13cb0*/  IMAD.MOV.U32 R27, RZ, RZ, R4 ;  /* 0x000000ffff1b7224 */ /* 0x000fe200078e0004 */
[----:B------:R-:W3:Y:S04]  /*13cc0*/  LDSM.16.M88.4 R12, [R3+0xa000] ;  /* 0x00a00000030c783b */ /* 0x000ee80000000200 */
[----:B-1----:R-:W2:Y:S04]  /*13cd0*/  LDL.LU R8, [R1+0x580] ;  /* 0x0005800001087983 */ /* 0x002ea80000300800 */
[----:B------:R-:W2:Y:S04]  /*13ce0*/  LDL.LU R9, [R1+0x584] ;  /* 0x0005840001097983 */ /* 0x000ea80000300800 */
[----:B------:R-:W4:Y:S04]  /*13cf0*/  LDL.LU R10, [R1+0x588] ;  /* 0x00058800010a7983 */ /* 0x000f280000300800 */
[----:B------:R-:W4:Y:S04]  /*13d00*/  LDL.LU R11, [R1+0x58c] ;  /* 0x00058c00010b7983 */ /* 0x000f280000300800 */
[----:B------:R-:W3:Y:S04]  /*13d10*/  LDL.LU R16, [R1+0x610] ;  /* 0x0006100001107983 */ /* 0x000ee80000300800 */
[----:B------:R-:W3:Y:S04]  /*13d20*/  LDL.LU R17, [R1+0x614] ;  /* 0x0006140001117983 */ /* 0x000ee80000300800 */
[----:B------:R-:W3:Y:S01]  /*13d30*/  LDL.LU R18, [R1+0x618] ;  /* 0x0006180001127983 */ /* 0x000ee20000300800 */
[----:B------:R-:W-:-:S03]  /*13d40*/  IMAD.MOV.U32 R24, RZ, RZ, R7 ;  /* 0x000000ffff187224 */ /* 0x000fc600078e0007 */
[----:B------:R-:W3:Y:S01]  /*13d50*/  LDL.LU R19, [R1+0x61c] ;  /* 0x00061c0001137983 */ /* 0x000ee20000300800 */
[----:B------:R-:W-:-:S03]  /*13d60*/  IMAD.MOV.U32 R25, RZ, RZ, R6 ;  /* 0x000000ffff197224 */ /* 0x000fc600078e0006 */
[----:B------:R-:W1:Y:S04]  /*13d70*/  LDSM.16.M88.4 R4, [R3+0xc000] ;  /* 0x00c000000304783b */ /* 0x000e680000000200 */
[----:B----4-:R-:W-:Y:S04]  /*13d80*/  STL.64 [R1+0xef8], R10 ;  /* 0x000ef80a01007387 */ /* 0x010fe80000100a00 */
[----:B--2---:R2:W-:Y:S04]  /*13d90*/  STL.64 [R1+0xef0], R8 ;  /* 0x000ef00801007387 */ /* 0x0045e80000100a00 */
[----:B--2---:R-:W2:Y:S04]  /*13da0*/  LDL.LU R8, [R1+0x5d0] ;  /* 0x0005d00001087983 */ /* 0x004ea80000300800 */
[----:B------:R-:W2:Y:S04]  /*13db0*/  LDL.LU R9, [R1+0x5d4] ;  /* 0x0005d40001097983 */ /* 0x000ea80000300800 */
[----:B------:R-:W2:Y:S04]  /*13dc0*/  LDL.LU R10, [R1+0x5d8] ;  /* 0x0005d800010a7983 */ /* 0x000ea80000300800 */
[----:B------:R-:W2:Y:S04]  /*13dd0*/  LDL.LU R11, [R1+0x5dc] ;  /* 0x0005dc00010b7983 */ /* 0x000ea80000300800 */
[----:B------:R-:W-:Y:S04]  /*13de0*/  STL.64 [R1+0xe88], R26 ;  /* 0x000e881a01007387 */ /* 0x000fe80000100a00 */
[----:B------:R4:W-:Y:S04]  /*13df0*/  STL.64 [R1+0xe80], R24 ;  /* 0x000e801801007387 */ /* 0x0009e80000100a00 */
[----:B----4-:R-:W4:Y:S04]  /*13e00*/  LDL.LU R24, [R1+0x330] ;  /* 0x0003300001187983 */ /* 0x010f280000300800 */
[----:B------:R-:W4:Y:S04]  /*13e10*/  LDL.LU R25, [R1+0x334] ;  /* 0x0003340001197983 */ /* 0x000f280000300800 */
[----:B------:R-:W2:Y:S04]  /*13e20*/  LDL.LU R26, [R1+0x338] ;  /* 0x00033800011a7983 */ /* 0x000ea80000300800 */
[----:B------:R-:W2:Y:S01]  /*13e30*/  LDL.LU R27, [R1+0x33c] ;  /* 0x00033c00011b7983 */ /* 0x000ea20000300800 */
[----:B---3--:R-:W-:Y:S03]  /*13e40*/  HMMA.1688.F32.TF32 R16, R20, R12, R16 ;  /* 0x0000000c1410723c */ /* 0x008fe60000081010 */
[----:B--2---:R-:W-:Y:S04]  /*13e50*/  STL.64 [R1+0xea8], R26 ;  /* 0x000ea81a01007387 */ /* 0x004fe80000100a00 */
[----:B----4-:R2:W-:Y:S04]  /*13e60*/  STL.64 [R1+0xea0], R24 ;  /* 0x000ea01801007387 */ /* 0x0105e80000100a00 */
        /* <DEDUP_REMOVED lines=10> */
[----:B-1----:R-:W-:Y:S04]  /*13f10*/  STL [R1+0xd44], R6 ;  /* 0x000d440601007387 */ /* 0x002fe80000100800 */
[----:B------:R-:W-:Y:S04]  /*13f20*/  STL [R1+0xd40], R7 ;  /* 0x000d400701007387 */ /* 0x000fe80000100800 */
[----:B------:R-:W-:Y:S04]  /*13f30*/  STL.64 [R1+0x48], R14 ;  /* 0x0000480e01007387 */ /* 0x000fe80000100a00 */
        /* <DEDUP_REMOVED lines=61> */
[----:B------:R-:W3:Y:S04]  /*14310*/  LDL.LU.64 R10, [R1+0xe68] ;  /* 0x000e6800010a7983 */ /* 0x000ee80000300a00 */
[----:B------:R-:W3:Y:S11]  /*14320*/  LDL.LU.64 R8, [R1+0xe60] ;  /* 0x000e600001087983 */ /* 0x000ef60000300a00 */
[----:B------:R-:W-:Y:S06]  /*14330*/  @!UPT UIADD3 URZ, URZ, URZ, URZ ;  /* 0x0000003f3f3ff290 */ /* 0x000fec000fffe03f */
[----:B------:R1:W-:Y:S04]  /*14340*/  STL.64 [R1+0x1d0], R24 ;  /* 0x0001d01801007387 */ /* 0x0003e80000100a00 */
[----:B------:R2:W-:Y:S04]  /*14350*/  STL.64 [R1+0x1d8], R26 ;  /* 0x0001d81a01007387 */ /* 0x0005e80000100a00 */
[----:B-1----:R-:W4:Y:S04]  /*14360*/  LDL.LU R24, [R1+0x480] ;  /* 0x0004800001187983 */ /* 0x002f280000300800 */
[----:B------:R-:W4:Y:S04]  /*14370*/  LDL.LU R25, [R1+0x484] ;  /* 0x0004840001197983 */ /* 0x000f280000300800 */
[----:B--2---:R-:W2:Y:S04]  /*14380*/  LDL.LU R26, [R1+0x488] ;  /* 0x00048800011a7983 */ /* 0x004ea80000300800 */
[----:B------:R-:W2:Y:S01]  /*14390*/  LDL.LU R27, [R1+0x48c] ;  /* 0x00048c00011b7983 */ /* 0x000ea20000300800 */
[----:B---3--:R-:W-:Y:S03]  /*143a0*/  HMMA.1688.F32.TF32 R12, R8, R16, R12 ;  /* 0x00000010080c723c */ /* 0x008fe6000008100c */
[----:B--2---:R1:W-:Y:S04]  /*143b0*/  STL.64 [R1+0xdf8], R26 ;  /* 0x000df81a01007387 */ /* 0x0043e80000100a00 */
[----:B----4-:R2:W-:Y:S01]  /*143c0*/  STL.64 [R1+0xdf0], R24 ;  /* 0x000df01801007387 */ /* 0x0105e20000100a00 */
[----:B-1----:R-:W-:-:S02]  /*143d0*/  IMAD.MOV.U32 R26, RZ, RZ, R7 ;  /* 0x000000ffff1a7224 */ /* 0x002fc400078e0007 */
[----:B------:R-:W-:Y:S02]  /*143e0*/  IMAD.MOV.U32 R27, RZ, RZ, R6 ;  /* 0x000000ffff1b7224 */ /* 0x000fe400078e0006 */
[----:B--2---:R-:W-:Y:S02]  /*143f0*/  IMAD.MOV.U32 R24, RZ, RZ, R19 ;  /* 0x000000ffff187224 */ /* 0x004fe400078e0013 */
[----:B------:R-:W-:Y:S01]  /*14400*/  IMAD.MOV.U32 R25, RZ, RZ, R18 ;  /* 0x000000ffff197224 */ /* 0x000fe200078e0012 */
[----:B------:R-:W-:Y:S04]  /*14410*/  STL.64 [R1+0xe18], R26 ;  /* 0x000e181a01007387 */ /* 0x000fe80000100a00 */
[----:B------:R1:W-:Y:S04]  /*14420*/  STL.64 [R1+0xe10], R24 ;  /* 0x000e101801007387 */ /* 0x0003e80000100a00 */
[----:B------:R-:W2:Y:S04]  /*14430*/  LDL.LU R16, [R1+0x630] ;  /* 0x0006300001107983 */ /* 0x000ea80000300800 */
[----:B------:R-:W-:Y:S04]  /*14440*/  STL.64 [R1+0x310], R12 ;  /* 0x0003100c01007387 */ /* 0x000fe80000100a00 */
[----:B------:R-:W-:Y:S04]  /*14450*/  STL.64 [R1+0x318], R14 ;  /* 0x0003180e01007387 */ /* 0x000fe80000100a00 */
[----:B------:R-:W2:Y:S04]  /*14460*/  LDL.LU R17, [R1+0x634] ;  /* 0x0006340001117983 */ /* 0x000ea80000300800 */
[----:B------:R-:W2:Y:S04]  /*14470*/  LDL.LU R18, [R1+0x638] ;  /* 0x0006380001127983 */ /* 0x000ea80000300800 */
[----:B------:R-:W2:Y:S04]  /*14480*/  LDL.LU R19, [R1+0x63c] ;  /* 0x00063c0001137983 */ /* 0x000ea80000300800 */
[----:B-1----:R-:W3:Y:S04]  /*14490*/  LDL.64 R24, [R1+0x30] ;  /* 0x0000300001187983 */ /* 0x002ee80000100a00 */
[----:B------:R-:W4:Y:S04]  /*144a0*/  LDL.LU.64 R26, [R1+0x38] ;  /* 0x00003800011a7983 */ /* 0x000f280000300a00 */
[----:B----4-:R-:W-:Y:S04]  /*144b0*/  STL.64 [R1+0xe38], R26 ;  /* 0x000e381a01007387 */ /* 0x010fe80000100a00 */
[----:B---3--:R1:W-:Y:S04]  /*144c0*/  STL.64 [R1+0xe30], R24 ;  /* 0x000e301801007387 */ /* 0x0083e80000100a00 */
[----:B-1----:R-:W3:Y:S04]  /*144d0*/  LDL.LU R24, [R1+0x5b0] ;  /* 0x0005b00001187983 */ /* 0x002ee80000300800 */
[----:B------:R-:W3:Y:S04]  /*144e0*/  LDL.LU R25, [R1+0x5b4] ;  /* 0x0005b40001197983 */ /* 0x000ee80000300800 */
[----:B------:R-:W3:Y:S04]  /*144f0*/  LDL.LU R26, [R1+0x5b8] ;  /* 0x0005b800011a7983 */ /* 0x000ee80000300800 */
[----:B------:R-:W3:Y:S04]  /*14500*/  LDL.LU R27, [R1+0x5bc] ;  /* 0x0005bc00011b7983 */ /* 0x000ee80000300800 */
[----:B------:R-:W4:Y:S04]  /*14510*/  LDL.LU R12, [R1+0x600] ;  /* 0x00060000010c7983 */ /* 0x000f280000300800 */
[----:B------:R-:W4:Y:S04]  /*14520*/  LDL.LU R13, [R1+0x604] ;  /* 0x00060400010d7983 */ /* 0x000f280000300800 */
[----:B------:R-:W4:Y:S04]  /*14530*/  LDL.LU R14, [R1+0x608] ;  /* 0x00060800010e7983 */ /* 0x000f280000300800 */
[----:B------:R-:W4:Y:S04]  /*14540*/  LDL.LU R15, [R1+0x60c] ;  /* 0x00060c00010f7983 */ /* 0x000f280000300800 */
[----:B------:R-:W-:Y:S04]  /*14550*/  STL.64 [R1+0xdc8], R10 ;  /* 0x000dc80a01007387 */ /* 0x000fe80000100a00 */
[----:B------:R1:W-:Y:S04]  /*14560*/  STL.64 [R1+0xdc0], R8 ;  /* 0x000dc00801007387 */ /* 0x0003e80000100a00 */
[----:B-1----:R-:W2:Y:S04]  /*14570*/  LDL.64 R8, [R1] ;  /* 0x0000000001087983 */ /* 0x002ea80000100a00 */
[----:B------:R-:W2:Y:S04]  /*14580*/  LDL.LU.64 R10, [R1+0x8] ;  /* 0x00000800010a7983 */ /* 0x000ea80000300a00 */
[----:B--2---:R-:W-:Y:S04]  /*14590*/  STL.64 [R1+0xde8], R10 ;  /* 0x000de80a01007387 */ /* 0x004fe80000100a00 */
[----:B------:R1:W-:Y:S04]  /*145a0*/  STL.64 [R1+0xde0], R8 ;  /* 0x000de00801007387 */ /* 0x0003e80000100a00 */
[----:B-1----:R-:W2:Y:S04]  /*145b0*/  LDL.LU.64 R8, [R1+0x10] ;  /* 0x0000100001087983 */ /* 0x002ea80000300a00 */
[----:B------:R-:W2:Y:S01]  /*145c0*/  LDL.LU.64 R10, [R1+0x18] ;  /* 0x00001800010a7983 */ /* 0x000ea20000300a00 */
[----:B------:R-:W-:Y:S03]  /*145d0*/  HMMA.1688.F32.TF32 R16, R20, R4, R16 ;  /* 0x000000041410723c */ /* 0x000fe60000081010 */
[----:B--2---:R-:W-:Y:S04]  /*145e0*/  STL.64 [R1+0xe08], R10 ;  /* 0x000e080a01007387 */ /* 0x004fe80000100a00 */
        /* <DEDUP_REMOVED lines=15> */
[----:B------:R-:W-:Y:S04]  /*146e0*/  STL.64 [R1+0xdb8], R22 ;  /* 0x000db81601007387 */ /* 0x000fe80000100a00 */
[----:B------:R1:W-:Y:S04]  /*146f0*/  STL.64 [R1+0xdb0], R20 ;  /* 0x000db01401007387 */ /* 0x0003e80000100a00 */
[----:B-1----:R-:W2:Y:S04]  /*14700*/  LDL.LU R20, [R1+0x300] ;  /* 0x0003000001147983 */ /* 0x002ea80000300800 */
[----:B------:R-:W2:Y:S01]  /*14710*/  LDL.LU R21, [R1+0x304] ;  /* 0x0003040001157983 */ /* 0x000ea20000300800 */
[----:B------:R-:W-:-:S02]  /*14720*/  IMAD.MOV.U32 R22, RZ, RZ, R2 ;  /* 0x000000ffff167224 */ /* 0x000fc400078e0002 */
[----:B------:R-:W-:-:S05]  /*14730*/  IMAD.MOV.U32 R23, RZ, RZ, R0 ;  /* 0x000000ffff177224 */ /* 0x000fca00078e0000 */
[----:B------:R-:W-:Y:S01]  /*14740*/  STL.64 [R1+0xdd8], R22 ;  /* 0x000dd81601007387 */ /* 0x000fe20000100a00 */
[-C--:B----4-:R-:W-:Y:S03]  /*14750*/  HMMA.1688.F32.TF32 R12, R16, R4.reuse, R12 ;  /* 0x00000004100c723c */ /* 0x090fe6000008100c */
        /* <DEDUP_REMOVED lines=8> */
[----:B------:R-:W3:Y:S02]  /*147e0*/  LDL.LU.64 R12, [R1+0xe40] ;  /* 0x000e4000010c7983 */ /* 0x000ee40000300a00 */
[-C--:B---3--:R-:W-:Y:S11]  /*147f0*/  HMMA.1688.F32.TF32 R24, R12, R4.reuse, R24 ;  /* 0x000000040c18723c */ /* 0x088ff60000081018 */
[----:B------:R-:W-:Y:S11]  /*14800*/  @!UPT UIADD3 URZ, URZ, URZ, URZ ;  /* 0x0000003f3f3ff290 */ /* 0x000ff6000fffe03f */
[----:B------:R-:W-:Y:S01]  /*14810*/  @!UPT UIADD3 URZ, URZ, URZ, URZ ;  /* 0x0000003f3f3ff290 */ /* 0x000fe2000fffe03f */
[----:B------:R1:W-:Y:S01]  /*14820*/  STL.64 [R1+0xd0], R24 ;  /* 0x0000d01801007387 */ /* 0x0003e20000100a00 */
[----:B------:R-:W-:Y:S02]  /*14830*/  IMAD.MOV.U32 R6, RZ, RZ, R26 ;  /* 0x000000ffff067224 */ /* 0x000fe400078e001a */
[----:B------:R-:W-:Y:S02]  /*14840*/  IMAD.MOV.U32 R7, RZ, RZ, R27 ;  /* 0x000000ffff077224 */ /* 0x000fe400078e001b */
[----:B------:R-:W3:Y:S04]  /*14850*/  LDL.LU.64 R26, [R1+0xe38] ;  /* 0x000e3800011a7983 */ /* 0x000ee80000300a00 */
[----:B-1----:R-:W3:Y:S02]  /*14860*/  LDL.LU.64 R24, [R1+0xe30] ;  /* 0x000e300001187983 */ /* 0x002ee40000300a00 */
[----:B---3--:R-:W-:Y:S01]  /*14870*/  HMMA.1688.F32.TF32 R8, R24, R4, R8 ;  /* 0x000000041808723c */ /* 0x008fe20000081008 */
[----:B------:R-:W-:-:S02]  /*14880*/  IMAD.MOV.U32 R2, RZ, RZ, R26 ;  /* 0x000000ffff027224 */ /* 0x000fc400078e001a */
[----:B------:R-:W-:Y:S11]  /*14890*/  IMAD.MOV.U32 R0, RZ, RZ, R27 ;  /* 0x000000ffff007224 */ /* 0x000ff600078e001b */
[----:B------:R-:W-:Y:S09]  /*148a0*/  @!UPT UIADD3 URZ, URZ, URZ, URZ ;  /* 0x0000003f3f3ff290 */ /* 0x000ff2000fffe03f */
[----:B------:R-:W-:Y:S04]  /*148b0*/  STL.64 [R1+0x1a0], R8 ;  /* 0x0001a00801007387 */ /* 0x000fe80000100a00 */
[----:B------:R1:W-:Y:S04]  /*148c0*/  STL.64 [R1+0x1a8], R10 ;  /* 0x0001a80a01007387 */ /* 0x0003e80000100a00 */
[----:B-1----:R-:W3:Y:S04]  /*148d0*/  LDL.LU.64 R10, [R1+0xe28] ;  /* 0x000e2800010a7983 */ /* 0x002ee80000300a00 */
[----:B------:R-:W3:Y:S04]  /*148e0*/  LDL.LU.64 R8, [R1+0xe20] ;  /* 0x000e200001087983 */ /* 0x000ee80000300a00 */
[----:B------:R-:W3:Y:S04]  /*148f0*/  LDL.LU.64 R26, [R1+0xe18] ;  /* 0x000e1800011a7983 */ /* 0x000ee80000300a00 */
[----:B------:R-:W3:Y:S02]  /*14900*/  LDL.LU.64 R24, [R1+0xe10] ;  /* 0x000e100001187983 */ /* 0x000ee40000300a00 */
[-C--:B---3--:R-:W-:Y:S02]  /*14910*/  HMMA.1688.F32.TF32 R24, R24, R4.reuse, R8 ;  /* 0x000000041818723c */ /* 0x088fe40000081008 */
[----:B------:R-:W3:Y:S04]  /*14920*/  LDL.LU.64 R10, [R1+0xe08] ;  /* 0x000e0800010a7983 */ /* 0x000ee80000300a00 */
[----:B------:R-:W3:Y:S11]  /*14930*/  LDL.LU.64 R8, [R1+0xe00] ;  /* 0x000e000001087983 */ /* 0x000ef60000300a00 */
        /* <DEDUP_REMOVED lines=16> */
[-C--:B--2---:R-:W-:Y:S01]  /*14a40*/  HMMA.1688.F32.TF32 R20, R8, R4.reuse, R20 ;  /* 0x000000040814723c */ /* 0x084fe20000081014 */
[----:B------:R-:W-:Y:S02]  /*14a50*/  IMAD.MOV.U32 R28, RZ, RZ, R10 ;  /* 0x000000ffff1c7224 */ /* 0x000fe400078e000a */
[----:B------:R-:W-:Y:S11]  /*14a60*/  IMAD.MOV.U32 R29, RZ, RZ, R11 ;  /* 0x000000ffff1d7224 */ /* 0x000ff600078e000b */
[----:B------:R-:W-:Y:S09]  /*14a70*/  @!UPT UIADD3 URZ, URZ, URZ, URZ ;  /* 0x0000003f3f3ff290 */ /* 0x000ff2000fffe03f */
        /* <DEDUP_REMOVED lines=9> */
[----:B------:R-:W-:Y:S04]  /*14b10*/  STL.64 [R1+0x300], R20 ;  /* 0x0003001401007387 */ /* 0x000fe80000100a00 */
[----:B------:R1:W-:Y:S04]  /*14b20*/  STL.64 [R1+0x308], R22 ;  /* 0x0003081601007387 */ /* 0x0003e80000100a00 */
[----:B-1----:R-:W2:Y:S04]  /*14b30*/  LDL.LU.64 R22, [R1+0xdb8] ;  /* 0x000db80001167983 */ /* 0x002ea80000300a00 */
[----:B------:R-:W2:Y:S04]  /*14b40*/  LDL.LU.64 R20, [R1+0xdb0] ;  /* 0x000db00001147983 */ /* 0x000ea80000300a00 */
[----:B------:R1:W-:Y:S04]  /*14b50*/  STL.64 [R1+0xd68], R6 ;  /* 0x000d680601007387 */ /* 0x0003e80000100a00 */
[----:B------:R-:W2:Y:S04]  /*14b60*/  LDL.LU R4, [R1+0x640] ;  /* 0x0006400001047983 */ /* 0x000ea80000300800 */
[----:B------:R-:W2:Y:S04]  /*14b70*/  LDL.LU R5, [R1+0x644] ;  /* 0x0006440001057983 */ /* 0x000ea80000300800 */
[----:B-1----:R-:W2:Y:S04]  /*14b80*/  LDL.LU R6, [R1+0x648] ;  /* 0x0006480001067983 */ /* 0x002ea80000300800 */
[----:B------:R-:W2:Y:S04]  /*14b90*/  LDL.LU R7, [R1+0x64c] ;  /* 0x00064c0001077983 */ /* 0x000ea80000300800 */
[----:B------:R1:W-:Y:S04]  /*14ba0*/  STL.64 [R1+0xd60], R10 ;  /* 0x000d600a01007387 */ /* 0x0003e80000100a00 */
[----:B------:R3:W-:Y:S01]  /*14bb0*/  STL.64 [R1+0xd58], R8 ;  /* 0x000d580801007387 */ /* 0x0007e20000100a00 */
[----:B-1----:R-:W-:-:S02]  /*14bc0*/  IMAD.MOV.U32 R10, RZ, RZ, R25 ;  /* 0x000000ffff0a7224 */ /* 0x002fc400078e0019 */
[----:B------:R-:W-:Y:S02]  /*14bd0*/  IMAD.MOV.U32 R11, RZ, RZ, R24 ;  /* 0x000000ffff0b7224 */ /* 0x000fe400078e0018 */
[----:B---3--:R-:W-:Y:S02]  /*14be0*/  IMAD.MOV.U32 R8, RZ, RZ, R27 ;  /* 0x000000ffff087224 */ /* 0x008fe400078e001b */
[----:B------:R-:W-:Y:S02]  /*14bf0*/  IMAD.MOV.U32 R9, RZ, RZ, R26 ;  /* 0x000000ffff097224 */ /* 0x000fe400078e001a */
[----:B------:R-:W2:Y:S04]  /*14c00*/  LDSM.16.M88.4 R24, [R3+0xe000] ;  /* 0x00e000000318783b */ /* 0x000ea80000000200 */
        /* <DEDUP_REMOVED lines=8> */
[----:B------:R-:W-:Y:S02]  /*14c90*/  @!UPT UIADD3 URZ, URZ, URZ, URZ ;  /* 0x0000003f3f3ff290 */ /* 0x000fe4000fffe03f */
[----:B------:R-:W-:Y:S02]  /*14ca0*/  IMAD.MOV.U32 R6, RZ, RZ, R20 ;  /* 0x000000ffff067224 */ /* 0x000fe400078e0014 */
[----:B------:R-:W-:Y:S01]  /*14cb0*/  IMAD.MOV.U32 R5, RZ, RZ, R21 ;  /* 0x000000ffff057224 */ /* 0x000fe200078e0015 */
[----:B------:R-:W2:Y:S01]  /*14cc0*/  LDL.LU R20, [R1+0x620] ;  /* 0x0006200001147983 */ /* 0x000ea20000300800 */
[----:B------:R-:W-:Y:S02]  /*14cd0*/  IMAD.MOV.U32 R4, RZ, RZ, R22 ;  /* 0x000000ffff047224 */ /* 0x000fe400078e0016 */
[----:B------:R-:W-:Y:S01]  /*14ce0*/  IMAD.MOV.U32 R3, RZ, RZ, R23 ;  /* 0x000000ffff037224 */ /* 0x000fe200078e0017 */
[----:B------:R-:W2:Y:S04]  /*14cf0*/  LDL.LU R21, [R1+0x624] ;  /* 0x0006240001157983 */ /* 0x000ea80000300800 */
[----:B------:R-:W2:Y:S04]  /*14d00*/  LDL.LU R22, [R1+0x628] ;  /* 0x0006280001167983 */ /* 0x000ea80000300800 */
[----:B------:R-:W2:Y:S04]  /*14d10*/  LDL.LU R23, [R1+0x62c] ;  /* 0x00062c0001177983 */ /* 0x000ea80000300800 */
[----:B------:R-:W-:Y:S04]  /*14d20*/  STL [R1+0xda0], R6 ;  /* 0x000da00601007387 */ /* 0x000fe80000100800 */
[----:B------:R3:W-:Y:S02]  /*14d30*/  STL.64 [R1+0xd98], R4 ;  /* 0x000d980401007387 */ /* 0x0007e40000100a00 */
[----:B---3--:R-:W-:Y:S02]  /*14d40*/  HMMA.1688.F32.TF32 R4, R12, R24, R8 ;  /* 0x000000180c04723c */ /* 0x008fe40000081008 */
[----:B------:R-:W3:Y:S05]  /*14d50*/  LDL.LU R8, [R1+0x30] ;  /* 0x0000300001087983 */ /* 0x000eea0000300800 */
[----:B------:R-:W-:-:S02]  /*14d60*/  IMAD.MOV.U32 R10, RZ, RZ, R2 ;  /* 0x000000ffff0a7224 */ /* 0x000fc400078e0002 */
[----:B------:R-:W-:Y:S01]  /*14d70*/  IMAD.MOV.U32 R11, RZ, RZ, R0 ;  /* 0x000000ffff0b7224 */ /* 0x000fe200078e0000 */
[-C--:B--2---:R-:W-:Y:S11]  /*14d80*/  HMMA.1688.F32.TF32 R16, R16, R24.reuse, R20 ;  /* 0x000000181010723c */ /* 0x084ff60000081014 */
[----:B------:R-:W-:Y:S11]  /*14d90*/  @!UPT UIADD3 URZ, URZ, URZ, URZ ;  /* 0x0000003f3f3ff290 */ /* 0x000ff6000fffe03f */
[----:B------:R-:W-:Y:S01]  /*14da0*/  @!UPT UIADD3 URZ, URZ, URZ, URZ ;  /* 0x0000003f3f3ff290 */ /* 0x000fe2000fffe03f */
[----:B------:R-:W-:Y:S04]  /*14db0*/  STL.64 [R1+0xb0], R16 ;  /* 0x0000b01001007387 */ /* 0x000fe80000100a00 */
[----:B------:R-:W-:Y:S04]  /*14dc0*/  STL.64 [R1+0xb8], R18 ;  /* 0x0000b81201007387 */ /* 0x000fe80000100a00 */
[----:B------:R1:W-:Y:S04]  /*14dd0*/  STL.64 [R1+0xa0], R4 ;  /* 0x0000a00401007387 */ /* 0x0003e80000100a00 */
[----:B------:R2:W-:Y:S04]  /*14de0*/  STL.64 [R1+0xa8], R6 ;  /* 0x0000a80601007387 */ /* 0x0005e80000100a00 */
[----:B------:R-:W3:Y:S04]  /*14df0*/  LDL.LU R9, [R1+0x34] ;  /* 0x0000340001097983 */ /* 0x000ee80000300800 */
[----:B------:R-:W4:Y:S04]  /*14e00*/  LDL.LU R2, [R1+0xda8] ;  /* 0x000da80001027983 */ /* 0x000f280000300800 */
[----:B------:R-:W3:Y:S04]  /*14e10*/  LDL.LU R0, [R1+0xda4] ;  /* 0x000da40001007983 */ /* 0x000ee80000300800 */
[----:B-1----:R-:W3:Y:S04]  /*14e20*/  LDL.LU R4, [R1+0x5e0] ;  /* 0x0005e00001047983 */ /* 0x002ee80000300800 */
[----:B------:R-:W3:Y:S04]  /*14e30*/  LDL.LU R5, [R1+0x5e4] ;  /* 0x0005e40001057983 */ /* 0x000ee80000300800 */
[----:B--2---:R-:W2:Y:S04]  /*14e40*/  LDL.LU R6, [R1+0x5e8] ;  /* 0x0005e80001067983 */ /* 0x004ea80000300800 */
[----:B------:R-:W2:Y:S04]  /*14e50*/  LDL.LU R7, [R1+0x5ec] ;  /* 0x0005ec0001077983 */ /* 0x000ea80000300800 */
[----:B----4-:R-:W-:Y:S04]  /*14e60*/  LDS R14, [R2+0x27000] ;  /* 0x02700000020e7984 */ /* 0x010fe80000000800 */
[----:B---3--:R-:W1:Y:S04]  /*14e70*/  LDS R15, [R0+0x27000] ;  /* 0x02700000000f7984 */ /* 0x008e680000000800 */
[----:B------:R-:W-:Y:S04]  /*14e80*/  LDS R12, [R2+0x26000] ;  /* 0x02600000020c7984 */ /* 0x000fe80000000800 */
[----:B------:R-:W3:Y:S04]  /*14e90*/  LDS R13, [R0+0x26000] ;  /* 0x02600000000d7984 */ /* 0x000ee80000000800 */
[----:B------:R-:W-:Y:S04]  /*14ea0*/  LDS R18, [R2+0x27080] ;  /* 0x0270800002127984 */ /* 0x000fe80000000800 */
[----:B------:R-:W4:Y:S04]  /*14eb0*/  LDS R19, [R0+0x27080] ;  /* 0x0270800000137984 */ /* 0x000f280000000800 */
[----:B------:R-:W-:Y:S04]  /*14ec0*/  LDS R16, [R2+0x26080] ;  /* 0x0260800002107984 */ /* 0x000fe80000000800 */
[----:B------:R-:W4:Y:S04]  /*14ed0*/  LDS R17, [R0+0x26080] ;  /* 0x0260800000117984 */ /* 0x000f280000000800 */
[----:B------:R-:W-:Y:S04]  /*14ee0*/  LDS R22, [R2+0x27100] ;  /* 0x0271000002167984 */ /* 0x000fe80000000800 */
[----:B------:R-:W4:Y:S04]  /*14ef0*/  LDS R23, [R0+0x27100] ;  /* 0x0271000000177984 */ /* 0x000f280000000800 */
[----:B------:R-:W-:Y:S04]  /*14f00*/  LDS R20, [R2+0x26100] ;  /* 0x0261000002147984 */ /* 0x000fe80000000800 */
[----:B------:R-:W4:Y:S01]  /*14f10*/  LDS R21, [R0+0x26100] ;  /* 0x0261000000157984 */ /* 0x000f220000000800 */
[-C--:B--2---:R-:W-:Y:S03]  /*14f20*/  HMMA.1688.F32.TF32 R8, R8, R24.reuse, R4 ;  /* 0x000000180808723c */ /* 0x084fe60000081004 */
[----:B-1----:R-:W-:Y:S04]  /*14f30*/  STL.64 [R1+0xd50], R14 ;  /* 0x000d500e01007387 */ /* 0x002fe80000100a00 */
[----:B---3--:R1:W-:Y:S04]  /*14f40*/  STL.64 [R1+0xd48], R12 ;  /* 0x000d480c01007387 */ /* 0x0083e80000100a00 */
[----:B-1----:R-:W2:Y:S04]  /*14f50*/  LDL.LU R12, [R1+0x540] ;  /* 0x00054000010c7983 */ /* 0x002ea80000300800 */
[----:B------:R-:W2:Y:S04]  /*14f60*/  LDL.LU R13, [R1+0x544] ;  /* 0x00054400010d7983 */ /* 0x000ea80000300800 */
[----:B------:R-:W2:Y:S04]  /*14f70*/  LDL.LU R14, [R1+0x548] ;  /* 0x00054800010e7983 */ /* 0x000ea80000300800 */
[----:B------:R-:W2:Y:S04]  /*14f80*/  LDL.LU R15, [R1+0x54c] ;  /* 0x00054c00010f7983 */ /* 0x000ea80000300800 */
[----:B----4-:R-:W-:Y:S04]  /*14f90*/  STL.64 [R1+0xca8], R18 ;  /* 0x000ca81201007387 */ /* 0x010fe80000100a00 */
[----:B------:R1:W-:Y:S04]  /*14fa0*/  STL.64 [R1+0xca0], R16 ;  /* 0x000ca01001007387 */ /* 0x0003e80000100a00 */
[----:B-1----:R-:W3:Y:S04]  /*14fb0*/  LDL.LU R16, [R1+0x20] ;  /* 0x0000200001107983 */ /* 0x002ee80000300800 */
[----:B------:R-:W3:Y:S04]  /*14fc0*/  LDL.LU R17, [R1+0x24] ;  /* 0x0000240001117983 */ /* 0x000ee80000300800 */
[----:B------:R-:W3:Y:S04]  /*14fd0*/  LDL.LU R18, [R1+0x28] ;  /* 0x0000280001127983 */ /* 0x000ee80000300800 */
[----:B------:R-:W3:Y:S04]  /*14fe0*/  LDL.LU R19, [R1+0x2c] ;  /* 0x00002c0001137983 */ /* 0x000ee80000300800 */
[----:B------:R-:W-:Y:S04]  /*14ff0*/  STL.64 [R1+0xc30], R22 ;  /* 0x000c301601007387 */ /* 0x000fe80000100a00 */
[----:B------:R1:W-:Y:S04]  /*15000*/  STL.64 [R1+0xc28], R20 ;  /* 0x000c281401007387 */ /* 0x0003e80000100a00 */
[----:B-1----:R-:W3:Y:S04]  /*15010*/  LDL.LU R20, [R1+0x5a0] ;  /* 0x0005a00001147983 */ /* 0x002ee80000300800 */
[----:B------:R-:W3:Y:S04]  /*15020*/  LDL.LU R21, [R1+0x5a4] ;  /* 0x0005a40001157983 */ /* 0x000ee80000300800 */
[----:B------:R-:W3:Y:S04]  /*15030*/  LDL.LU R22, [R1+0x5a8] ;  /* 0x0005a80001167983 */ /* 0x000ee80000300800 */
[----:B------:R-:W3:Y:S04]  /*15040*/  LDL.LU R23, [R1+0x5ac] ;  /* 0x0005ac0001177983 */ /* 0x000ee80000300800 */
[----:B------:R-:W4:Y:S04]  /*15050*/  LDL.LU R6, [R1+0xda0] ;  /* 0x000da00001067983 */ /* 0x000f280000300800 */
[----:B------:R-:W2:Y:S04]  /*15060*/  LDL.LU.64 R4, [R1+0xd98] ;  /* 0x000d980001047983 */ /* 0x000ea80000300a00 */
[----:B------:R-:W-:Y:S04]  /*15070*/  STL.64 [R1+0x30], R8 ;  /* 0x0000300801007387 */ /* 0x000fe80000100a00 */
[----:B------:R1:W-:Y:S04]  /*15080*/  STL.64 [R1+0x38], R10 ;  /* 0x0000380a01007387 */ /* 0x0003e80000100a00 */
[----:B-1----:R-:W2:Y:S04]  /*15090*/  LDL.LU.64 R10, [R1+0xd90] ;  /* 0x000d9000010a7983 */ /* 0x002ea80000300a00 */
[----:B------:R-:W2:Y:S01]  /*150a0*/  LDL.LU.64 R8, [R1+0xd88] ;  /* 0x000d880001087983 */ /* 0x000ea20000300a00 */
[-C--:B---3--:R-:W-:Y:S03]  /*150b0*/  HMMA.1688.F32.TF32 R20, R16, R24.reuse, R20 ;  /* 0x000000181014723c */ /* 0x088fe60000081014 */
[----:B------:R-:W3:Y:S05]  /*150c0*/  LDL.LU R16, [R1+0x110] ;  /* 0x0001100001107983 */ /* 0x000eea0000300800 */
[----:B--2---:R-:W-:Y:S11]  /*150d0*/  HMMA.1688.F32.TF32 R8, R8, R24, R12 ;  /* 0x000000180808723c */ /* 0x004ff6000008100c */
[----:B------:R-:W-:Y:S04]  /*150e0*/  @!UPT UIADD3 URZ, URZ, URZ, URZ ;  /* 0x0000003f3f3ff290 */ /* 0x000fe8000fffe03f */
[----:B------:R-:W-:Y:S04]  /*150f0*/  STL.64 [R1+0x20], R20 ;  /* 0x0000201401007387 */ /* 0x000fe80000100a00 */
[----:B------:R-:W-:Y:S04]  /*15100*/  STL.64 [R1+0x28], R22 ;  /* 0x0000281601007387 */ /* 0x000fe80000100a00 */
[----:B------:R-:W-:Y:S04]  /*15110*/  STL.64 [R1+0x10], R8 ;  /* 0x0000100801007387 */ /* 0x000fe80000100a00 */
[----:B------:R-:W-:Y:S04]  /*15120*/  STL.64 [R1+0x18], R10 ;  /* 0x0000180a01007387 */ /* 0x000fe80000100a00 */
[----:B------:R-:W3:Y:S04]  /*15130*/  LDL.LU R17, [R1+0x114] ;  /* 0x0001140001117983 */ /* 0x000ee80000300800 */
[----:B------:R-:W2:Y:S04]  /*15140*/  LDL.LU R18, [R1+0x118] ;  /* 0x0001180001127983 */ /* 0x000ea80000300800 */
[----:B------:R-:W2:Y:S04]  /*15150*/  LDL.LU R19, [R1+0x11c] ;  /* 0x00011c0001137983 */ /* 0x000ea80000300800 */
[----:B--2---:R-:W-:Y:S04]  /*15160*/  STL.64 [R1+0xcb8], R18 ;  /* 0x000cb81201007387 */ /* 0x004fe80000100a00 */
[----:B---3--:R1:W-:Y:S04]  /*15170*/  STL.64 [R1+0xcb0], R16 ;  /* 0x000cb01001007387 */ /* 0x0083e80000100a00 */
[----:B-1----:R-:W2:Y:S04]  /*15180*/  LDL.LU R16, [R1+0x120] ;  /* 0x0001200001107983 */ /* 0x002ea80000300800 */
[----:B------:R-:W2:Y:S04]  /*15190*/  LDL.LU R17, [R1+0x124] ;  /* 0x0001240001117983 */ /* 0x000ea80000300800 */
[----:B------:R-:W3:Y:S04]  /*151a0*/  LDL.LU R18, [R1+0x128] ;  /* 0x0001280001127983 */ /* 0x000ee80000300800 */
[----:B------:R-:W3:Y:S04]  /*151b0*/  LDL.LU R19, [R1+0x12c] ;  /* 0x00012c0001137983 */ /* 0x000ee80000300800 */
[----:B---3--:R1:W-:Y:S04]  /*151c0*/  STL.64 [R1+0xcc8], R18 ;  /* 0x000cc81201007387 */ /* 0x0083e80000100a00 */
[----:B--2---:R-:W-:Y:S04]  /*151d0*/  STL.64 [R1+0xcc0], R16 ;  /* 0x000cc01001007387 */ /* 0x004fe80000100a00 */
[----:B-1----:R-:W2:Y:S04]  /*151e0*/  LDL.64 R18, [R1+0x58] ;  /* 0x0000580001127983 */ /* 0x002ea80000100a00 */
[----:B--2---:R1:W-:Y:S04]  /*151f0*/  STL.64 [R1+0xce0], R18 ;  /* 0x000ce01201007387 */ /* 0x0043e80000100a00 */
[----:B-1----:R-:W2:Y:S04]  /*15200*/  LDL R18, [R1+0x68] ;  /* 0x0000680001127983 */ /* 0x002ea80000100800 */
[----:B------:R-:W2:Y:S04]  /*15210*/  LDL R19, [R1+0x6c] ;  /* 0x00006c0001137983 */ /* 0x000ea80000100800 */
[----:B--2---:R1:W-:Y:S04]  /*15220*/  STL.64 [R1+0xcf8], R18 ;  /* 0x000cf81201007387 */ /* 0x0043e80000100a00 */
[----:B-1----:R-:W2:Y:S04]  /*15230*/  LDL R18, [R1+0x78] ;  /* 0x0000780001127983 */ /* 0x002ea80000100800 */
[----:B------:R-:W2:Y:S01]  /*15240*/  LDL R19, [R1+0x7c] ;  /* 0x00007c0001137983 */ /* 0x000ea20000100800 */
[----:B------:R-:W-:-:S02]  /*15250*/  IMAD.MOV.U32 R22, RZ, RZ, R4 ;  /* 0x000000ffff167224 */ /* 0x000fc400078e0004 */
[----:B------:R-:W-:Y:S01]  /*15260*/  IMAD.MOV.U32 R23, RZ, RZ, R3 ;  /* 0x000000ffff177224 */ /* 0x000fe200078e0003 */
[----:B--2---:R1:W-:Y:S04]  /*15270*/  STL.64 [R1+0xd10], R18 ;  /* 0x000d101201007387 */ /* 0x0043e80000100a00 */
[----:B-1----:R-:W2:Y:S01]  /*15280*/  LDL.64 R18, [R1+0x88] ;  /* 0x0000880001127983 */ /* 0x002ea20000100a00 */
[----:B----4-:R-:W-:Y:S02]  /*15290*/  IMAD.MOV.U32 R20, RZ, RZ, R6 ;  /* 0x000000ffff147224 */ /* 0x010fe400078e0006 */
[----:B------:R-:W-:Y:S02]  /*152a0*/  IMAD.MOV.U32 R21, RZ, RZ, R5 ;  /* 0x000000ffff157224 */ /* 0x000fe400078e0005 */
[----:B------:R-:W-:Y:S01]  /*152b0*/  IMAD.MOV.U32 R10, RZ, RZ, R28 ;  /* 0x000000ffff0a7224 */ /* 0x000fe200078e001c */
[----:B--2---:R-:W-:Y:S04]  /*152c0*/  STL.64 [R1+0xd28], R18 ;  /* 0x000d281201007387 */ /* 0x004fe80000100a00 */
[----:B------:R-:W-:Y:S04]  /*152d0*/  STL.64 [R1+0xcd8], R22 ;  /* 0x000cd81601007387 */ /* 0x000fe80000100a00 */
[----:B------:R1:W-:Y:S04]  /*152e0*/  STL.64 [R1+0xcd0], R20 ;  /* 0x000cd01401007387 */ /* 0x0003e80000100a00 */
[----:B-1----:R-:W2:Y:S04]  /*152f0*/  LDL.LU R20, [R1+0x150] ;  /* 0x0001500001147983 */ /* 0x002ea80000300800 */
[----:B------:R-:W2:Y:S04]  /*15300*/  LDL.LU R21, [R1+0x154] ;  /* 0x0001540001157983 */ /* 0x000ea80000300800 */
[----:B------:R-:W3:Y:S04]  /*15310*/  LDL.LU R22, [R1+0x158] ;  /* 0x0001580001167983 */ /* 0x000ee80000300800 */
[----:B------:R-:W3:Y:S01]  /*15320*/  LDL.LU R23, [R1+0x15c] ;  /* 0x00015c0001177983 */ /* 0x000ee20000300800 */
[----:B------:R-:W-:-:S03]  /*15330*/  IMAD.MOV.U32 R11, RZ, RZ, R29 ;  /* 0x000000ffff0b7224 */ /* 0x000fc600078e001d */
[----:B------:R-:W4:Y:S04]  /*15340*/  LDL.LU R8, [R1] ;  /* 0x0000000001087983 */ /* 0x000f280000300800 */
[----:B------:R-:W4:Y:S04]  /*15350*/  LDL.LU R9, [R1+0x4] ;  /* 0x0000040001097983 */ /* 0x000f280000300800 */
        /* <DEDUP_REMOVED lines=10> */
[----:B------:R-:W4:Y:S04]  /*15400*/  LDL R18, [R1+0x98] ;  /* 0x0000980001127983 */ /* 0x000f280000100800 */
[----:B------:R-:W4:Y:S04]  /*15410*/  LDL R19, [R1+0x9c] ;  /* 0x00009c0001137983 */ /* 0x000f280000100800 */
[----:B---3--:R-:W-:Y:S04]  /*15420*/  STL.64 [R1+0xcf0], R22 ;  /* 0x000cf01601007387 */ /* 0x008fe80000100a00 */
[----:B--2---:R1:W-:Y:S04]  /*15430*/  STL.64 [R1+0xce8], R20 ;  /* 0x000ce81401007387 */ /* 0x0043e80000100a00 */
[----:B-1----:R-:W2:Y:S04]  /*15440*/  LDL.LU R20, [R1+0x240] ;  /* 0x0002400001147983 */ /* 0x002ea80000300800 */
[----:B------:R-:W2:Y:S04]  /*15450*/  LDL.LU R21, [R1+0x244] ;  /* 0x0002440001157983 */ /* 0x000ea80000300800 */
[----:B------:R-:W3:Y:S01]  /*15460*/  LDL.LU R22, [R1+0x248] ;  /* 0x0002480001167983 */ /* 0x000ee20000300800 */
[----:B----4-:R-:W-:-:S03]  /*15470*/  IMAD.MOV.U32 R23, RZ, RZ, R28 ;  /* 0x000000ffff177224 */ /* 0x010fc600078e001c */
[----:B------:R-:W4:Y:S04]  /*15480*/  LDL.LU R28, [R1+0xd7c] ;  /* 0x000d7c00011c7983 */ /* 0x000f280000300800 */
[----:B---3--:R-:W-:Y:S04]  /*15490*/  STL.64 [R1+0xd08], R22 ;  /* 0x000d081601007387 */ /* 0x008fe80000100a00 */
[----:B--2---:R1:W-:Y:S02]  /*154a0*/  STL.64 [R1+0xd00], R20 ;  /* 0x000d001401007387 */ /* 0x0043e40000100a00 */
[----:B-1----:R-:W-:-:S02]  /*154b0*/  IMAD.MOV.U32 R20, RZ, RZ, R29 ;  /* 0x000000ffff147224 */ /* 0x002fc400078e001d */
[----:B------:R-:W2:Y:S04]  /*154c0*/  LDL.LU R29, [R1+0xd78] ;  /* 0x000d7800011d7983 */ /* 0x000ea80000300800 */
[----:B------:R-:W3:Y:S04]  /*154d0*/  LDL.LU R21, [R1+0x2c4] ;  /* 0x0002c40001157983 */ /* 0x000ee80000300800 */
[----:B------:R-:W2:Y:S04]  /*154e0*/  LDL.LU R22, [R1+0x2c8] ;  /* 0x0002c80001167983 */ /* 0x000ea80000300800 */
[----:B------:R-:W2:Y:S01]  /*154f0*/  LDL.LU R23, [R1+0x2cc] ;  /* 0x0002cc0001177983 */ /* 0x000ea20000300800 */
[----:B------:R-:W-:Y:S03]  /*15500*/  HMMA.1688.F32.TF32 R8, R8, R24, R4 ;  /* 0x000000180808723c */ /* 0x000fe60000081004 */
[----:B--2---:R-:W-:Y:S04]  /*15510*/  STL.64 [R1+0xd20], R22 ;  /* 0x000d201601007387 */ /* 0x004fe80000100a00 */
[----:B---3--:R4:W-:Y:S02]  /*15520*/  STL.64 [R1+0xd18], R20 ;  /* 0x000d181401007387 */ /* 0x0089e40000100a00 */
[----:B----4-:R-:W-:-:S02]  /*15530*/  IMAD.MOV.U32 R20, RZ, RZ, R28 ;  /* 0x000000ffff147224 */ /* 0x010fc400078e001c */
[----:B------:R-:W2:Y:S01]  /*15540*/  LDL.LU R28, [R1+0xd74] ;  /* 0x000d7400011c7983 */ /* 0x000ea20000300800 */
[----:B------:R-:W-:-:S03]  /*15550*/  IMAD.MOV.U32 R21, RZ, RZ, R29 ;  /* 0x000000ffff157224 */ /* 0x000fc600078e001d */
[----:B------:R-:W3:Y:S04]  /*15560*/  LDL.LU R29, [R1+0xd70] ;  /* 0x000d7000011d7983 */ /* 0x000ee80000300800 */
[----:B------:R-:W4:Y:S04]  /*15570*/  LDL.LU R22, [R1+0x368] ;  /* 0x0003680001167983 */ /* 0x000f280000300800 */
[----:B------:R-:W4:Y:S01]  /*15580*/  LDL.LU R23, [R1+0x36c] ;  /* 0x00036c0001177983 */ /* 0x000f220000300800 */
[----:B------:R-:W-:Y:S02]  /*15590*/  IMAD.MOV.U32 R4, RZ, RZ, R10 ;  /* 0x000000ffff047224 */ /* 0x000fe400078e000a */
[----:B------:R-:W-:-:S02]  /*155a0*/  IMAD.MOV.U32 R3, RZ, RZ, R11 ;  /* 0x000000ffff037224 */ /* 0x000fc400078e000b */
[----:B------:R-:W-:Y:S01]  /*155b0*/  IMAD.MOV.U32 R5, RZ, RZ, R8 ;  /* 0x000000ffff057224 */ /* 0x000fe200078e0008 */
[----:B----4-:R-:W-:Y:S04]  /*155c0*/  STL.64 [R1+0xd38], R22 ;  /* 0x000d381601007387 */ /* 0x010fe80000100a00 */
[----:B------:R1:W-:Y:S04]  /*155d0*/  STL.64 [R1+0xd30], R20 ;  /* 0x000d301401007387 */ /* 0x0003e80000100a00 */
[----:B-1----:R-:W4:Y:S04]  /*155e0*/  LDL.LU R20, [R1+0x400] ;  /* 0x0004000001147983 */ /* 0x002f280000300800 */
[----:B------:R-:W4:Y:S04]  /*155f0*/  LDL.LU R21, [R1+0x404] ;  /* 0x0004040001157983 */ /* 0x000f280000300800 */
[----:B------:R-:W2:Y:S04]  /*15600*/  LDL.LU.64 R6, [R1+0xd68] ;  /* 0x000d680001067983 */ /* 0x000ea80000300a00 */
[----:B------:R1:W-:Y:S04]  /*15610*/  STL [R1+0x4], R9 ;  /* 0x0000040901007387 */ /* 0x0003e80000100800 */
[----:B------:R-:W2:Y:S04]  /*15620*/  LDL.LU.64 R10, [R1+0xd60] ;  /* 0x000d6000010a7983 */ /* 0x000ea80000300a00 */
[----:B-1----:R-:W2:Y:S02]  /*15630*/  LDL.LU.64 R8, [R1+0xd58] ;  /* 0x000d580001087983 */ /* 0x002ea40000300a00 */
[----:B--2---:R-:W-:Y:S02]  /*15640*/  HMMA.1688.F32.TF32 R8, R8, R24, R12 ;  /* 0x000000180808723c */ /* 0x004fe4000008100c */
[----:B------:R-:W4:Y:S04]  /*15650*/  LDL.LU.64 R14, [R1+0xd50] ;  /* 0x000d5000010e7983 */ /* 0x000f280000300a00 */
[----:B------:R-:W4:Y:S11]  /*15660*/  LDL.LU.64 R12, [R1+0xd48] ;  /* 0x000d4800010c7983 */ /* 0x000f360000300a00 */
[----:B------:R-:W-:Y:S06]  /*15670*/  @!UPT UIADD3 URZ, URZ, URZ, URZ ;  /* 0x0000003f3f3ff290 */ /* 0x000fec000fffe03f */
[----:B------:R1:W-:Y:S04]  /*15680*/  STL.64 [R1+0x250], R8 ;  /* 0x0002500801007387 */ /* 0x0003e80000100a00 */
[----:B-1----:R-:W2:Y:S04]  /*15690*/  LDL.LU R8, [R1+0xd0] ;  /* 0x0000d00001087983 */ /* 0x002ea80000300800 */
[----:B------:R-:W2:Y:S01]  /*156a0*/  LDL.LU R9, [R1+0xd4] ;  /* 0x0000d40001097983 */ /* 0x000ea20000300800 */
[----:B---3--:R-:W-:Y:S02]  /*156b0*/  IMAD.MOV.U32 R22, RZ, RZ, R29 ;  /* 0x000000ffff167224 */ /* 0x008fe400078e001d */
[----:B------:R-:W-:-:S02]  /*156c0*/  IMAD.MOV.U32 R23, RZ, RZ, R28 ;  /* 0x000000ffff177224 */ /* 0x000fc400078e001c */
[----:B------:R-:W-:Y:S02]  /*156d0*/  IMAD.MOV.U32 R28, RZ, RZ, R10 ;  /* 0x000000ffff1c7224 */ /* 0x000fe400078e000a */
[----:B------:R-:W-:Y:S02]  /*156e0*/  IMAD.MOV.U32 R29, RZ, RZ, R11 ;  /* 0x000000ffff1d7224 */ /* 0x000fe400078e000b */
[----:B------:R-:W-:Y:S02]  /*156f0*/  IMAD.MOV.U32 R10, RZ, RZ, R6 ;  /* 0x000000ffff0a7224 */ /* 0x000fe400078e0006 */
[----:B------:R-:W-:Y:S01]  /*15700*/  IMAD.MOV.U32 R11, RZ, RZ, R7 ;  /* 0x000000ffff0b7224 */ /* 0x000fe200078e0007 */
[----:B------:R-:W3:Y:S04]  /*15710*/  LDL.LU R6, [R1+0xd44] ;  /* 0x000d440001067983 */ /* 0x000ee80000300800 */
[----:B------:R-:W3:Y:S04]  /*15720*/  LDL.LU R7, [R1+0xd40] ;  /* 0x000d400001077983 */ /* 0x000ee80000300800 */
[----:B------:R1:W-:Y:S01]  /*15730*/  STL.64 [R1+0xba8], R10 ;  /* 0x000ba80a01007387 */ /* 0x0003e20000100a00 */
[C---:B----4-:R-:W-:Y:S03]  /*15740*/  HMMA.1688.F32.TF32 R16, R12.reuse, R18, R20 ;  /* 0x000000120c10723c */ /* 0x050fe60000081014 */
[----:B--2---:R-:W-:Y:S04]  /*15750*/  STL.64 [R1+0xba0], R8 ;  /* 0x000ba00801007387 */ /* 0x004fe80000100a00 */
[----:B-1----:R-:W2:Y:S04]  /*15760*/  LDL.64 R10, [R1+0x48] ;  /* 0x00004800010a7983 */ /* 0x002ea80000100a00 */
[----:B------:R-:W-:Y:S04]  /*15770*/  STL [R1+0x944], R29 ;  /* 0x0009441d01007387 */ /* 0x000fe80000100800 */
[----:B------:R-:W-:Y:S04]  /*15780*/  STL [R1+0x940], R28 ;  /* 0x0009401c01007387 */ /* 0x000fe80000100800 */
[----:B------:R-:W4:Y:S04]  /*15790*/  LDL.LU.64 R22, [R1+0xd38] ;  /* 0x000d380001167983 */ /* 0x000f280000300a00 */
[----:B------:R-:W4:Y:S04]  /*157a0*/  LDL.LU.64 R20, [R1+0xd30] ;  /* 0x000d300001147983 */ /* 0x000f280000300a00 */
[----:B------:R-:W-:Y:S04]  /*157b0*/  STL.64 [R1+0x3c0], R16 ;  /* 0x0003c01001007387 */ /* 0x000fe80000100a00 */
[----:B------:R1:W-:Y:S04]  /*157c0*/  STL.64 [R1+0x3c8], R18 ;  /* 0x0003c81201007387 */ /* 0x0003e80000100a00 */
[----:B-1----:R-:W4:Y:S02]  /*157d0*/  LDL.LU.64 R18, [R1+0xd28] ;  /* 0x000d280001127983 */ /* 0x002f240000300a00 */
[----:B----4-:R-:W-:Y:S01]  /*157e0*/  HMMA.1688.F32.TF32 R20, R12, R18, R20 ;  /* 0x000000120c14723c */ /* 0x010fe20000081014 */
[----:B------:R-:W-:-:S02]  /*157f0*/  IMAD.MOV.U32 R9, RZ, RZ, R18 ;  /* 0x000000ffff097224 */ /* 0x000fc400078e0012 */
[----:B------:R-:W-:Y:S11]  /*15800*/  IMAD.MOV.U32 R8, RZ, RZ, R19 ;  /* 0x000000ffff087224 */ /* 0x000ff600078e0013 */
[----:B------:R-:W-:Y:S09]  /*15810*/  @!UPT UIADD3 URZ, URZ, URZ, URZ ;  /* 0x0000003f3f3ff290 */ /* 0x000ff2000fffe03f */
[----:B------:R-:W-:Y:S04]  /*15820*/  STL.64 [R1+0x4a0], R20 ;  /* 0x0004a01401007387 */ /* 0x000fe80000100a00 */
[----:B------:R1:W-:Y:S04]  /*15830*/  STL.64 [R1+0x4a8], R22 ;  /* 0x0004a81601007387 */ /* 0x0003e80000100a00 */
[----:B-1----:R-:W4:Y:S04]  /*15840*/  LDL.LU.64 R22, [R1+0xd20] ;  /* 0x000d200001167983 */ /* 0x002f280000300a00 */
[----:B------:R-:W4:Y:S04]  /*15850*/  LDL.LU.64 R20, [R1+0xd18] ;  /* 0x000d180001147983 */ /* 0x000f280000300a00 */
[----:B------:R-:W4:Y:S02]  /*15860*/  LDL.LU.64 R18, [R1+0xd10] ;  /* 0x000d100001127983 */ /* 0x000f240000300a00 */
[C---:B----4-:R-:W-:Y:S02]  /*15870*/  HMMA.1688.F32.TF32 R16, R12.reuse, R18, R20 ;  /* 0x000000120c10723c */ /* 0x050fe40000081014 */
[----:B------:R-:W4:Y:S04]  /*15880*/  LDL.LU.64 R22, [R1+0xd08] ;  /* 0x000d080001167983 */ /* 0x000f280000300a00 */
[----:B------:R-:W4:Y:S11]  /*15890*/  LDL.LU.64 R20, [R1+0xd00] ;  /* 0x000d000001147983 */ /* 0x000f360000300a00 */
[----:B------:R-:W-:Y:S06]  /*158a0*/  @!UPT UIADD3 URZ, URZ, URZ, URZ ;  /* 0x0000003f3f3ff290 */ /* 0x000fec000fffe03f */
[----:B------:R-:W-:Y:S04]  /*158b0*/  STL.64 [R1+0x530], R16 ;  /* 0x0005301001007387 */ /* 0x000fe80000100a00 */
[----:B------:R1:W-:Y:S04]  /*158c0*/  STL.64 [R1+0x538], R18 ;  /* 0x0005381201007387 */ /* 0x0003e80000100a00 */
[----:B-1----:R-:W4:Y:S02]  /*158d0*/  LDL.LU.64 R18, [R1+0xcf8] ;  /* 0x000cf80001127983 */ /* 0x002f240000300a00 */
[C---:B----4-:R-:W-:Y:S02]  /*158e0*/  HMMA.1688.F32.TF32 R16, R12.reuse, R18, R20 ;  /* 0x000000120c10723c */ /* 0x050fe40000081014 */
[----:B------:R-:W4:Y:S04]  /*158f0*/  LDL.LU.64 R22, [R1+0xcf0] ;  /* 0x000cf00001167983 */ /* 0x000f280000300a00 */
[----:B------:R-:W4:Y:S11]  /*15900*/  LDL.LU.64 R20, [R1+0xce8] ;  /* 0x000ce80001147983 */ /* 0x000f360000300a00 */
[----:B------:R-:W-:Y:S06]  /*15910*/  @!UPT UIADD3 URZ, URZ, URZ, URZ ;  /* 0x0000003f3f3ff290 */ /* 0x000fec000fffe03f */
        /* <DEDUP_REMOVED lines=18> */
[----:B-1----:R-:W3:Y:S04]  /*15a40*/  LDL.LU.64 R18, [R1+0xcb8] ;  /* 0x000cb80001127983 */ /* 0x002ee80000300a00 */
[----:B------:R-:W3:Y:S04]  /*15a50*/  LDL.LU.64 R16, [R1+0xcb0] ;  /* 0x000cb00001107983 */ /* 0x000ee80000300a00 */
[----:B------:R-:W-:Y:S01]  /*15a60*/  STL.64 [R1+0xc98], R10 ;  /* 0x000c980a01007387 */ /* 0x000fe20000100a00 */
[C---:B---3--:R-:W-:Y:S11]  /*15a70*/  HMMA.1688.F32.TF32 R16, R12.reuse, R6, R16 ;  /* 0x000000060c10723c */ /* 0x048ff60000081010 */
[----:B------:R-:W-:Y:S11]  /*15a80*/  @!UPT UIADD3 URZ, URZ, URZ, URZ ;  /* 0x0000003f3f3ff290 */ /* 0x000ff6000fffe03f */
[----:B------:R-:W-:Y:S01]  /*15a90*/  @!UPT UIADD3 URZ, URZ, URZ, URZ ;  /* 0x0000003f3f3ff290 */ /* 0x000fe2000fffe03f */
[----:B------:R-:W-:Y:S04]  /*15aa0*/  STL.64 [R1+0x610], R16 ;  /* 0x0006101001007387 */ /* 0x000fe80000100a00 */
[----:B------:R1:W-:Y:S04]  /*15ab0*/  STL.64 [R1+0x618], R18 ;  /* 0x0006181201007387 */ /* 0x0003e80000100a00 */
[----:B-1----:R-:W2:Y:S04]  /*15ac0*/  LDL.LU.64 R18, [R1+0xca8] ;  /* 0x000ca80001127983 */ /* 0x002ea80000300a00 */
[----:B------:R-:W2:Y:S04]  /*15ad0*/  LDL.LU.64 R16, [R1+0xca0] ;  /* 0x000ca00001107983 */ /* 0x000ea80000300a00 */
[----:B------:R-:W-:Y:S04]  /*15ae0*/  STL.64 [R1+0xc48], R6 ;  /* 0x000c480601007387 */ /* 0x000fe80000100a00 */
[----:B------:R4:W-:Y:S02]  /*15af0*/  STL.64 [R1+0xc40], R4 ;  /* 0x000c400401007387 */ /* 0x0009e40000100a00 */
[----:B----4-:R-:W-:Y:S02]  /*15b00*/  HMMA.1688.F32.TF32 R4, R12, R26, R20 ;  /* 0x0000001a0c04723c */ /* 0x010fe40000081014 */
[----:B------:R-:W3:Y:S11]  /*15b10*/  LDL.LU R20, [R1+0x230] ;  /* 0x0002300001147983 */ /* 0x000ef60000300800 */
[----:B------:R-:W-:Y:S10]  /*15b20*/  @!UPT UIADD3 URZ, URZ, URZ, URZ ;  /* 0x0000003f3f3ff290 */ /* 0x000ff4000fffe03f */
[----:B------:R-:W-:Y:S04]  /*15b30*/  STL.64 [R1+0x620], R4 ;  /* 0x0006200401007387 */ /* 0x000fe80000100a00 */
[----:B------:R-:W-:Y:S04]  /*15b40*/  STL.64 [R1+0x628], R6 ;  /* 0x0006280601007387 */ /* 0x000fe80000100a00 */
[----:B------:R-:W3:Y:S04]  /*15b50*/  LDL.LU R21, [R1+0x234] ;  /* 0x0002340001157983 */ /* 0x000ee80000300800 */
[----:B------:R-:W4:Y:S04]  /*15b60*/  LDL.LU R22, [R1+0x238] ;  /* 0x0002380001167983 */ /* 0x000f280000300800 */
[----:B------:R-:W4:Y:S04]  /*15b70*/  LDL.LU R23, [R1+0x23c] ;  /* 0x00023c0001177983 */ /* 0x000f280000300800 */
[----:B----4-:R1:W-:Y:S04]  /*15b80*/  STL.64 [R1+0xc68], R22 ;  /* 0x000c681601007387 */ /* 0x0103e80000100a00 */
[----:B---3--:R-:W-:Y:S04]  /*15b90*/  STL.64 [R1+0xc60], R20 ;  /* 0x000c601401007387 */ /* 0x008fe80000100a00 */
[----:B-1----:R-:W3:Y:S04]  /*15ba0*/  LDL.64 R22, [R1+0x78] ;  /* 0x0000780001167983 */ /* 0x002ee80000100a00 */
[----:B---3--:R1:W-:Y:S02]  /*15bb0*/  STL.64 [R1+0xc78], R22 ;  /* 0x000c781601007387 */ /* 0x0083e40000100a00 */
[----:B-1----:R-:W-:-:S02]  /*15bc0*/  IMAD.MOV.U32 R22, RZ, RZ, R9 ;  /* 0x000000ffff167224 */ /* 0x002fc400078e0009 */
[----:B------:R-:W-:-:S05]  /*15bd0*/  IMAD.MOV.U32 R23, RZ, RZ, R8 ;  /* 0x000000ffff177224 */ /* 0x000fca00078e0008 */
[----:B------:R-:W-:Y:S04]  /*15be0*/  STL.64 [R1+0xc90], R22 ;  /* 0x000c901601007387 */ /* 0x000fe80000100a00 */
[----:B------:R1:W-:Y:S04]  /*15bf0*/  STL.64 [R1+0xc38], R26 ;  /* 0x000c381a01007387 */ /* 0x0003e80000100a00 */
[----:B------:R-:W3:Y:S04]  /*15c00*/  LDL.LU R24, [R1+0x140] ;  /* 0x0001400001187983 */ /* 0x000ee80000300800 */
[----:B------:R-:W3:Y:S04]  /*15c10*/  LDL.LU R25, [R1+0x144] ;  /* 0x0001440001197983 */ /* 0x000ee80000300800 */
[----:B-1----:R-:W4:Y:S04]  /*15c20*/  LDL.LU R26, [R1+0x148] ;  /* 0x00014800011a7983 */ /* 0x002f280000300800 */
[----:B------:R-:W4:Y:S04]  /*15c30*/  LDL.LU R27, [R1+0x14c] ;  /* 0x00014c00011b7983 */ /* 0x000f280000300800 */
[----:B------:R-:W2:Y:S04]  /*15c40*/  LDL.LU R8, [R1+0x3e0] ;  /* 0x0003e00001087983 */ /* 0x000ea80000300800 */
[----:B------:R-:W2:Y:S04]  /*15c50*/  LDL.LU R9, [R1+0x3e4] ;  /* 0x0003e40001097983 */ /* 0x000ea80000300800 */
[----:B------:R-:W2:Y:S04]  /*15c60*/  LDL.LU R10, [R1+0x3e8] ;  /* 0x0003e800010a7983 */ /* 0x000ea80000300800 */
[----:B------:R-:W2:Y:S04]  /*15c70*/  LDL.LU R11, [R1+0x3ec] ;  /* 0x0003ec00010b7983 */ /* 0x000ea80000300800 */
[----:B------:R-:W2:Y:S04]  /*15c80*/  LDL.64 R22, [R1+0x98] ;  /* 0x0000980001167983 */ /* 0x000ea80000100a00 */
[----:B----4-:R1:W-:Y:S04]  /*15c90*/  STL.64 [R1+0xc58], R26 ;  /* 0x000c581a01007387 */ /* 0x0103e80000100a00 */
[----:B---3--:R3:W-:Y:S04]  /*15ca0*/  STL.64 [R1+0xc50], R24 ;  /* 0x000c501801007387 */ /* 0x0087e80000100a00 */
[----:B-1----:R-:W4:Y:S04]  /*15cb0*/  LDL.64 R26, [R1+0x68] ;  /* 0x00006800011a7983 */ /* 0x002f280000100a00 */
        /* <DEDUP_REMOVED lines=13> */
[----:B------:R-:W2:Y:S04]  /*15d90*/  LDL.LU R14, [R1+0xa8] ;  /* 0x0000a800010e7983 */ /* 0x000ea80000300800 */
[----:B------:R-:W2:Y:S04]  /*15da0*/  LDL.LU R15, [R1+0xac] ;  /* 0x0000ac00010f7983 */ /* 0x000ea80000300800 */
[----:B------:R-:W3:Y:S04]  /*15db0*/  LDL.LU R4, [R1+0x100] ;  /* 0x0001000001047983 */ /* 0x000ee80000300800 */
[----:B------:R-:W3:Y:S04]  /*15dc0*/  LDL.LU R5, [R1+0x104] ;  /* 0x0001040001057983 */ /* 0x000ee80000300800 */
[----:B------:R-:W3:Y:S04]  /*15dd0*/  LDL.LU R6, [R1+0x108] ;  /* 0x0001080001067983 */ /* 0x000ee80000300800 */
[----:B------:R-:W3:Y:S04]  /*15de0*/  LDL.LU R7, [R1+0x10c] ;  /* 0x00010c0001077983 */ /* 0x000ee80000300800 */
[----:B--2---:R-:W-:Y:S04]  /*15df0*/  STL.64 [R1+0xbb8], R14 ;  /* 0x000bb80e01007387 */ /* 0x004fe80000100a00 */
[----:B----4-:R1:W-:Y:S04]  /*15e00*/  STL.64 [R1+0xbb0], R12 ;  /* 0x000bb00c01007387 */ /* 0x0103e80000100a00 */
[----:B-1----:R-:W2:Y:S04]  /*15e10*/  LDL.LU R12, [R1+0xe0] ;  /* 0x0000e000010c7983 */ /* 0x002ea80000300800 */
[----:B------:R-:W2:Y:S04]  /*15e20*/  LDL.LU R13, [R1+0xe4] ;  /* 0x0000e400010d7983 */ /* 0x000ea80000300800 */
[----:B------:R-:W4:Y:S04]  /*15e30*/  LDL.LU R14, [R1+0xe8] ;  /* 0x0000e800010e7983 */ /* 0x000f280000300800 */
[----:B------:R-:W4:Y:S01]  /*15e40*/  LDL.LU R15, [R1+0xec] ;  /* 0x0000ec00010f7983 */ /* 0x000f220000300800 */
[C---:B------:R-:W-:Y:S03]  /*15e50*/  HMMA.1688.F32.TF32 R8, R16.reuse, R22, R8 ;  /* 0x000000161008723c */ /* 0x040fe60000081008 */
[----:B----4-:R-:W-:Y:S04]  /*15e60*/  STL.64 [R1+0xbc8], R14 ;  /* 0x000bc80e01007387 */ /* 0x010fe80000100a00 */
[----:B--2---:R-:W-:Y:S11]  /*15e70*/  STL.64 [R1+0xbc0], R12 ;  /* 0x000bc00c01007387 */ /* 0x004ff60000100a00 */
[----:B------:R-:W-:Y:S05]  /*15e80*/  @!UPT UIADD3 URZ, URZ, URZ, URZ ;  /* 0x0000003f3f3ff290 */ /* 0x000fea000fffe03f */
[----:B------:R1:W-:Y:S04]  /*15e90*/  STL.64 [R1+0x240], R8 ;  /* 0x0002400801007387 */ /* 0x0003e80000100a00 */
[----:B------:R2:W-:Y:S01]  /*15ea0*/  STL.64 [R1+0x248], R10 ;  /* 0x0002480a01007387 */ /* 0x0005e20000100a00 */
[----:B-1----:R-:W-:Y:S02]  /*15eb0*/  IMAD.MOV.U32 R9, RZ, RZ, R22 ;  /* 0x000000ffff097224 */ /* 0x002fe400078e0016 */
[----:B------:R-:W-:Y:S01]  /*15ec0*/  IMAD.MOV.U32 R8, RZ, RZ, R23 ;  /* 0x000000ffff087224 */ /* 0x000fe200078e0017 */
[----:B--2---:R-:W3:Y:S04]  /*15ed0*/  LDL.LU.64 R10, [R1+0xc98] ;  /* 0x000c9800010a7983 */ /* 0x004ee80000300a00 */
[----:B------:R-:W3:Y:S02]  /*15ee0*/  LDL.LU.64 R22, [R1+0xc90] ;  /* 0x000c900001167983 */ /* 0x000ee40000300a00 */
[C---:B---3--:R-:W-:Y:S02]  /*15ef0*/  HMMA.1688.F32.TF32 R20, R16.reuse, R22, R24 ;  /* 0x000000161014723c */ /* 0x048fe40000081018 */
[----:B------:R-:W3:Y:S04]  /*15f00*/  LDL.LU.64 R26, [R1+0xc88] ;  /* 0x000c8800011a7983 */ /* 0x000ee80000300a00 */
[----:B------:R-:W3:Y:S11]  /*15f10*/  LDL.LU.64 R24, [R1+0xc80] ;  /* 0x000c800001187983 */ /* 0x000ef60000300a00 */
[----:B------:R-:W-:Y:S06]  /*15f20*/  @!UPT UIADD3 URZ, URZ, URZ, URZ ;  /* 0x0000003f3f3ff290 */ /* 0x000fec000fffe03f */
[----:B------:R-:W-:Y:S04]  /*15f30*/  STL.64 [R1+0x350], R20 ;  /* 0x0003501401007387 */ /* 0x000fe80000100a00 */
[----:B------:R1:W-:Y:S04]  /*15f40*/  STL.64 [R1+0x358], R22 ;  /* 0x0003581601007387 */ /* 0x0003e80000100a00 */
        /* <DEDUP_REMOVED lines=9> */
[----:B------:R-:W3:Y:S02]  /*15fe0*/  LDL.LU.64 R20, [R1+0xc60] ;  /* 0x000c600001147983 */ /* 0x000ee40000300a00 */
[----:B---3--:R-:W-:Y:S11]  /*15ff0*/  HMMA.1688.F32.TF32 R20, R16, R26, R20 ;  /* 0x0000001a1014723c */ /* 0x008ff60000081014 */
[----:B------:R-:W-:Y:S11]  /*16000*/  @!UPT UIADD3 URZ, URZ, URZ, URZ ;  /* 0x0000003f3f3ff290 */ /* 0x000ff6000fffe03f */
[----:B------:R-:W-:Y:S01]  /*16010*/  @!UPT UIADD3 URZ, URZ, URZ, URZ ;  /* 0x0000003f3f3ff290 */ /* 0x000fe2000fffe03f */
[----:B------:R1:W-:Y:S04]  /*16020*/  STL.64 [R1+0x520], R20 ;  /* 0x0005201401007387 */ /* 0x0003e80000100a00 */
[----:B------:R-:W-:Y:S01]  /*16030*/  STL.64 [R1+0x528], R22 ;  /* 0x0005281601007387 */ /* 0x000fe20000100a00 */
[----:B-1----:R-:W-:Y:S02]  /*16040*/  IMAD.MOV.U32 R21, RZ, RZ, R26 ;  /* 0x000000ffff157224 */ /* 0x002fe400078e001a */
[----:B------:R-:W-:Y:S02]  /*16050*/  IMAD.MOV.U32 R20, RZ, RZ, R27 ;  /* 0x000000ffff147224 */ /* 0x000fe400078e001b */
[----:B------:R-:W3:Y:S04]  /*16060*/  LDL.LU.64 R26, [R1+0xc58] ;  /* 0x000c5800011a7983 */ /* 0x000ee80000300a00 */
[----:B------:R-:W3:Y:S01]  /*16070*/  LDL.LU.64 R24, [R1+0xc50] ;  /* 0x000c500001187983 */ /* 0x000ee20000300a00 */
[----:B------:R-:W-:-:S02]  /*16080*/  IMAD.MOV.U32 R14, RZ, RZ, R29 ;  /* 0x000000ffff0e7224 */ /* 0x000fc400078e001d */
[----:B------:R-:W-:-:S05]  /*16090*/  IMAD.MOV.U32 R15, RZ, RZ, R28 ;  /* 0x000000ffff0f7224 */ /* 0x000fca00078e001c */
[----:B------:R1:W-:Y:S02]  /*160a0*/  STL.64 [R1+0xbd8], R14 ;  /* 0x000bd80e01007387 */ /* 0x0003e40000100a00 */
[----:B---3--:R-:W-:Y:S07]  /*160b0*/  HMMA.1688.F32.TF32 R24, R16, R14, R24 ;  /* 0x0000000e1018723c */ /* 0x008fee0000081018 */
[----:B-1----:R-:W-:Y:S02]  /*160c0*/  IMAD.MOV.U32 R14, RZ, RZ, R21 ;  /* 0x000000ffff0e7224 */ /* 0x002fe400078e0015 */
[----:B------:R-:W-:Y:S11]  /*160d0*/  IMAD.MOV.U32 R15, RZ, RZ, R20 ;  /* 0x000000ffff0f7224 */ /* 0x000ff600078e0014 */
[----:B------:R-:W-:Y:S03]  /*160e0*/  @!UPT UIADD3 URZ, URZ, URZ, URZ ;  /* 0x0000003f3f3ff290 */ /* 0x000fe6000fffe03f */
[----:B------:R1:W-:Y:S04]  /*160f0*/  STL.64 [R1+0x560], R24 ;  /* 0x0005601801007387 */ /* 0x0003e80000100a00 */
[----:B------:R3:W-:Y:S04]  /*16100*/  STL.64 [R1+0x568], R26 ;  /* 0x0005681a01007387 */ /* 0x0007e80000100a00 */
[----:B------:R4:W-:Y:S04]  /*16110*/  STL.64 [R1+0xbf0], R14 ;  /* 0x000bf00e01007387 */ /* 0x0009e80000100a00 */
[----:B-1----:R-:W2:Y:S04]  /*16120*/  LDL.LU R24, [R1+0xf0] ;  /* 0x0000f00001187983 */ /* 0x002ea80000300800 */
[----:B------:R-:W2:Y:S04]  /*16130*/  LDL.LU R25, [R1+0xf4] ;  /* 0x0000f40001197983 */ /* 0x000ea80000300800 */
[----:B---3--:R-:W2:Y:S01]  /*16140*/  LDL.LU R26, [R1+0xf8] ;  /* 0x0000f800011a7983 */ /* 0x008ea20000300800 */
[----:B----4-:R-:W-:-:S02]  /*16150*/  IMAD.MOV.U32 R14, RZ, RZ, R13 ;  /* 0x000000ffff0e7224 */ /* 0x010fc400078e000d */
[----:B------:R-:W-:Y:S01]  /*16160*/  IMAD.MOV.U32 R15, RZ, RZ, R12 ;  /* 0x000000ffff0f7224 */ /* 0x000fe200078e000c */
[----:B------:R-:W2:Y:S04]  /*16170*/  LDL.LU R27, [R1+0xfc] ;  /* 0x0000fc00011b7983 */ /* 0x000ea80000300800 */
[----:B------:R-:W3:Y:S04]  /*16180*/  LDL.LU R20, [R1+0xb0] ;  /* 0x0000b00001147983 */ /* 0x000ee80000300800 */
[----:B------:R-:W3:Y:S04]  /*16190*/  LDL.LU R21, [R1+0xb4] ;  /* 0x0000b40001157983 */ /* 0x000ee80000300800 */
[----:B------:R-:W3:Y:S04]  /*161a0*/  LDL.LU R22, [R1+0xb8] ;  /* 0x0000b80001167983 */ /* 0x000ee80000300800 */
[----:B------:R-:W3:Y:S04]  /*161b0*/  LDL.LU R23, [R1+0xbc] ;  /* 0x0000bc0001177983 */ /* 0x000ee80000300800 */
[----:B------:R1:W-:Y:S04]  /*161c0*/  STL.64 [R1+0xc08], R14 ;  /* 0x000c080e01007387 */ /* 0x0003e80000100a00 */
[----:B-1----:R-:W4:Y:S01]  /*161d0*/  LDL.64 R14, [R1+0x88] ;  /* 0x00008800010e7983 */ /* 0x002f220000100a00 */
[C---:B------:R-:W-:Y:S03]  /*161e0*/  HMMA.1688.F32.TF32 R4, R16.reuse, R10, R4 ;  /* 0x0000000a1004723c */ /* 0x040fe60000081004 */
[----:B----4-:R1:W-:Y:S11]  /*161f0*/  STL.64 [R1+0xc10], R14 ;  /* 0x000c100e01007387 */ /* 0x0103f60000100a00 */
[----:B------:R-:W-:Y:S09]  /*16200*/  @!UPT UIADD3 URZ, URZ, URZ, URZ ;  /* 0x0000003f3f3ff290 */ /* 0x000ff2000fffe03f */
[----:B------:R-:W-:Y:S04]  /*16210*/  STL.64 [R1+0x5c0], R4 ;  /* 0x0005c00401007387 */ /* 0x000fe80000100a00 */
[----:B------:R4:W-:Y:S01]  /*16220*/  STL.64 [R1+0x5c8], R6 ;  /* 0x0005c80601007387 */ /* 0x0009e20000100a00 */
[----:B-1----:R-:W-:Y:S02]  /*16230*/  IMAD.MOV.U32 R15, RZ, RZ, R8 ;  /* 0x000000ffff0f7224 */ /* 0x002fe400078e0008 */
[----:B------:R-:W-:Y:S01]  /*16240*/  IMAD.MOV.U32 R14, RZ, RZ, R9 ;  /* 0x000000ffff0e7224 */ /* 0x000fe200078e0009 */
[----:B----4-:R-:W2:Y:S04]  /*16250*/  LDL.LU.64 R6, [R1+0xc48] ;  /* 0x000c480001067983 */ /* 0x010ea80000300a00 */
[----:B------:R-:W4:Y:S04]  /*16260*/  LDL.LU.64 R4, [R1+0xc40] ;  /* 0x000c400001047983 */ /* 0x000f280000300a00 */
[----:B------:R1:W-:Y:S04]  /*16270*/  STL.64 [R1+0xbd0], R10 ;  /* 0x000bd00a01007387 */ /* 0x0003e80000100a00 */
[----:B------:R-:W2:Y:S04]  /*16280*/  LDL.LU R8, [R1+0x130] ;  /* 0x0001300001087983 */ /* 0x000ea80000300800 */
[----:B------:R-:W2:Y:S04]  /*16290*/  LDL.LU R9, [R1+0x134] ;  /* 0x0001340001097983 */ /* 0x000ea80000300800 */
[----:B-1----:R-:W2:Y:S04]  /*162a0*/  LDL.LU R10, [R1+0x138] ;  /* 0x00013800010a7983 */ /* 0x002ea80000300800 */
[----:B------:R-:W2:Y:S04]  /*162b0*/  LDL.LU R11, [R1+0x13c] ;  /* 0x00013c00010b7983 */ /* 0x000ea80000300800 */
[----:B--2---:R-:W-:Y:S04]  /*162c0*/  STL.64 [R1+0xbe8], R10 ;  /* 0x000be80a01007387 */ /* 0x004fe80000100a00 */
[----:B------:R1:W-:Y:S04]  /*162d0*/  STL.64 [R1+0xbe0], R8 ;  /* 0x000be00801007387 */ /* 0x0003e80000100a00 */
        /* <DEDUP_REMOVED lines=19> */
[----:B-1----:R-:W3:Y:S02]  /*16410*/  LDL.LU.64 R26, [R1+0xc38] ;  /* 0x000c3800011a7983 */ /* 0x002ee40000300a00 */
[----:B---3--:R-:W-:Y:S02]  /*16420*/  HMMA.1688.F32.TF32 R16, R16, R26, R20 ;  /* 0x0000001a1010723c */ /* 0x008fe40000081014 */
[----:B------:R-:W2:Y:S04]  /*16430*/  LDL.LU.64 R22, [R1+0xc30] ;  /* 0x000c300001167983 */ /* 0x000ea80000300a00 */
[----:B------:R-:W2:Y:S11]  /*16440*/  LDL.LU.64 R20, [R1+0xc28] ;  /* 0x000c280001147983 */ /* 0x000eb60000300a00 */
[----:B------:R-:W-:Y:S06]  /*16450*/  @!UPT UIADD3 URZ, URZ, URZ, URZ ;  /* 0x0000003f3f3ff290 */ /* 0x000fec000fffe03f */
[----:B------:R1:W-:Y:S04]  /*16460*/  STL.64 [R1+0x600], R16 ;  /* 0x0006001001007387 */ /* 0x0003e80000100a00 */
[----:B------:R3:W-:Y:S04]  /*16470*/  STL.64 [R1+0x608], R18 ;  /* 0x0006081201007387 */ /* 0x0007e80000100a00 */
[----:B-1----:R-:W4:Y:S04]  /*16480*/  LDL.LU R16, [R1+0x340] ;  /* 0x0003400001107983 */ /* 0x002f280000300800 */
[----:B------:R-:W4:Y:S04]  /*16490*/  LDL.LU R17, [R1+0x344] ;  /* 0x0003440001117983 */ /* 0x000f280000300800 */
[----:B---3--:R-:W4:Y:S04]  /*164a0*/  LDL.LU R18, [R1+0x348] ;  /* 0x0003480001127983 */ /* 0x008f280000300800 */
[----:B------:R-:W4:Y:S01]  /*164b0*/  LDL.LU R19, [R1+0x34c] ;  /* 0x00034c0001137983 */ /* 0x000f220000300800 */
[C---:B--2---:R-:W-:Y:S03]  /*164c0*/  HMMA.1688.F32.TF32 R12, R20.reuse, R14, R8 ;  /* 0x0000000e140c723c */ /* 0x044fe60000081008 */
[----:B------:R-:W2:Y:S04]  /*164d0*/  LDL.LU.64 R10, [R1+0xc20] ;  /* 0x000c2000010a7983 */ /* 0x000ea80000300a00 */
[----:B------:R-:W2:Y:S11]  /*164e0*/  LDL.LU.64 R8, [R1+0xc18] ;  /* 0x000c180001087983 */ /* 0x000eb60000300a00 */
[----:B------:R-:W-:Y:S05]  /*164f0*/  @!UPT UIADD3 URZ, URZ, URZ, URZ ;  /* 0x0000003f3f3ff290 */ /* 0x000fea000fffe03f */
[----:B------:R-:W-:Y:S04]  /*16500*/  STL.64 [R1+0x150], R12 ;  /* 0x0001500c01007387 */ /* 0x000fe80000100a00 */
[----:B------:R1:W-:Y:S04]  /*16510*/  STL.64 [R1+0x158], R14 ;  /* 0x0001580e01007387 */ /* 0x0003e80000100a00 */
[----:B-1----:R-:W4:Y:S02]  /*16520*/  LDL.LU.64 R14, [R1+0xc10] ;  /* 0x000c1000010e7983 */ /* 0x002f240000300a00 */
[----:B----4-:R-:W-:Y:S11]  /*16530*/  HMMA.1688.F32.TF32 R16, R20, R14, R16 ;  /* 0x0000000e1410723c */ /* 0x010ff60000081010 */
[----:B------:R-:W-:Y:S11]  /*16540*/  @!UPT UIADD3 URZ, URZ, URZ, URZ ;  /* 0x0000003f3f3ff290 */ /* 0x000ff6000fffe03f */
[----:B------:R-:W-:Y:S01]  /*16550*/  @!UPT UIADD3 URZ, URZ, URZ, URZ ;  /* 0x0000003f3f3ff290 */ /* 0x000fe2000fffe03f */
[----:B------:R1:W-:Y:S04]  /*16560*/  STL.64 [R1+0x330], R16 ;  /* 0x0003301001007387 */ /* 0x0003e80000100a00 */
[----:B------:R-:W-:Y:S04]  /*16570*/  STL.64 [R1+0x338], R18 ;  /* 0x0003381201007387 */ /* 0x000fe80000100a00 */
[----:B------:R-:W-:Y:S01]  /*16580*/  LDS R18, [R2+0x27280] ;  /* 0x0272800002127984 */ /* 0x000fe20000000800 */
[----:B-1----:R-:W-:-:S03]  /*16590*/  IMAD.MOV.U32 R17, RZ, RZ, R14 ;  /* 0x000000ffff117224 */ /* 0x002fc600078e000e */
[----:B------:R-:W-:Y:S01]  /*165a0*/  LDS R19, [R0+0x27280] ;  /* 0x0272800000137984 */ /* 0x000fe20000000800 */
[----:B------:R-:W-:-:S03]  /*165b0*/  IMAD.MOV.U32 R16, RZ, RZ, R15 ;  /* 0x000000ffff107224 */ /* 0x000fc600078e000f */
        /* <DEDUP_REMOVED lines=15> */
[----:B--2---:R-:W-:Y:S02]  /*166b0*/  HMMA.1688.F32.TF32 R12, R20, R14, R8 ;  /* 0x0000000e140c723c */ /* 0x004fe40000081008 */
[----:B------:R-:W2:Y:S11]  /*166c0*/  LDL.LU.64 R10, [R1+0xbd0] ;  /* 0x000bd000010a7983 */ /* 0x000eb60000300a00 */
[----:B------:R-:W-:Y:S10]  /*166d0*/  @!UPT UIADD3 URZ, URZ, URZ, URZ ;  /* 0x0000003f3f3ff290 */ /* 0x000ff4000fffe03f */
[----:B------:R-:W-:Y:S04]  /*166e0*/  STL.64 [R1+0x500], R12 ;  /* 0x0005000c01007387 */ /* 0x000fe80000100a00 */
[----:B------:R1:W-:Y:S04]  /*166f0*/  STL.64 [R1+0x508], R14 ;  /* 0x0005080e01007387 */ /* 0x0003e80000100a00 */
[----:B-1----:R-:W3:Y:S04]  /*16700*/  LDL.LU.64 R14, [R1+0xbc8] ;  /* 0x000bc800010e7983 */ /* 0x002ee80000300a00 */
[----:B------:R-:W3:Y:S01]  /*16710*/  LDL.LU.64 R12, [R1+0xbc0] ;  /* 0x000bc000010c7983 */ /* 0x000ee20000300a00 */
[----:B--2---:R-:W-:-:S02]  /*16720*/  IMAD.MOV.U32 R25, RZ, RZ, R10 ;  /* 0x000000ffff197224 */ /* 0x004fc400078e000a */
[----:B------:R-:W-:Y:S01]  /*16730*/  IMAD.MOV.U32 R24, RZ, RZ, R11 ;  /* 0x000000ffff187224 */ /* 0x000fe200078e000b */
[C---:B---3--:R-:W-:Y:S11]  /*16740*/  HMMA.1688.F32.TF32 R12, R20.reuse, R10, R12 ;  /* 0x0000000a140c723c */ /* 0x048ff6000008100c */
[----:B------:R-:W-:Y:S11]  /*16750*/  @!UPT UIADD3 URZ, URZ, URZ, URZ ;  /* 0x0000003f3f3ff290 */ /* 0x000ff6000fffe03f */
[----:B------:R-:W-:Y:S01]  /*16760*/  @!UPT UIADD3 URZ, URZ, URZ, URZ ;  /* 0x0000003f3f3ff290 */ /* 0x000fe2000fffe03f */
[----:B------:R-:W-:Y:S04]  /*16770*/  STL.64 [R1+0x570], R12 ;  /* 0x0005700c01007387 */ /* 0x000fe80000100a00 */
[----:B------:R1:W-:Y:S04]  /*16780*/  STL.64 [R1+0x578], R14 ;  /* 0x0005780e01007387 */ /* 0x0003e80000100a00 */
[----:B-1----:R-:W2:Y:S04]  /*16790*/  LDL.LU.64 R14, [R1+0xbb8] ;  /* 0x000bb800010e7983 */ /* 0x002ea80000300a00 */
[----:B------:R-:W2:Y:S04]  /*167a0*/  LDL.LU.64 R12, [R1+0xbb0] ;  /* 0x000bb000010c7983 */ /* 0x000ea80000300a00 */
[----:B------:R-:W3:Y:S04]  /*167b0*/  LDL.LU.64 R10, [R1+0xba8] ;  /* 0x000ba800010a7983 */ /* 0x000ee80000300a00 */
[----:B------:R-:W3:Y:S04]  /*167c0*/  LDL.LU.64 R8, [R1+0xba0] ;  /* 0x000ba00001087983 */ /* 0x000ee80000300a00 */
[----:B------:R-:W-:Y:S04]  /*167d0*/  STL.64 [R1+0xb40], R6 ;  /* 0x000b400601007387 */ /* 0x000fe80000100a00 */
[----:B------:R2:W-:Y:S01]  /*167e0*/  STL.64 [R1+0xb38], R4 ;  /* 0x000b380401007387 */ /* 0x0005e20000100a00 */
[C---:B---3--:R-:W-:Y:S08]  /*167f0*/  HMMA.1688.F32.TF32 R8, R20.reuse, R6, R8 ;  /* 0x000000061408723c */ /* 0x048ff00000081008 */
[----:B--2---:R-:W-:Y:S01]  /*16800*/  HMMA.1688.F32.TF32 R4, R20, R26, R12 ;  /* 0x0000001a1404723c */ /* 0x004fe2000008100c */
[----:B------:R-:W-:Y:S04]  /*16810*/  LDS R14, [R2+0x27200] ;  /* 0x02720000020e7984 */ /* 0x000fe80000000800 */
[----:B------:R-:W1:Y:S04]  /*16820*/  LDS R15, [R0+0x27200] ;  /* 0x02720000000f7984 */ /* 0x000e680000000800 */
[----:B------:R-:W-:Y:S04]  /*16830*/  LDS R12, [R2+0x26200] ;  /* 0x02620000020c7984 */ /* 0x000fe80000000800 */
[----:B------:R-:W2:Y:S04]  /*16840*/  LDS R13, [R0+0x26200] ;  /* 0x02620000000d7984 */ /* 0x000ea80000000800 */
[----:B------:R-:W-:Y:S04]  /*16850*/  STL.64 [R1+0x5a0], R8 ;  /* 0x0005a00801007387 */ /* 0x000fe80000100a00 */
[----:B------:R-:W-:Y:S04]  /*16860*/  STL.64 [R1+0x5a8], R10 ;  /* 0x0005a80a01007387 */ /* 0x000fe80000100a00 */
[----:B------:R-:W-:Y:S04]  /*16870*/  STL.64 [R1+0xb30], R26 ;  /* 0x000b301a01007387 */ /* 0x000fe80000100a00 */
[----:B------:R-:W-:Y:S04]  /*16880*/  STL.64 [R1+0xb60], R24 ;  /* 0x000b601801007387 */ /* 0x000fe80000100a00 */
[----:B------:R-:W-:Y:S04]  /*16890*/  STL.64 [R1+0x5d0], R4 ;  /* 0x0005d00401007387 */ /* 0x000fe80000100a00 */
[----:B------:R-:W-:Y:S04]  /*168a0*/  STL.64 [R1+0x5d8], R6 ;  /* 0x0005d80601007387 */ /* 0x000fe80000100a00 */
[----:B------:R-:W-:Y:S04]  /*168b0*/  LDS R22, [R2+0x27300] ;  /* 0x0273000002167984 */ /* 0x000fe80000000800 */
[----:B-1----:R-:W-:Y:S04]  /*168c0*/  STL.64 [R1+0xb28], R14 ;  /* 0x000b280e01007387 */ /* 0x002fe80000100a00 */
[----:B------:R-:W-:Y:S04]  /*168d0*/  LDS R23, [R0+0x27300] ;  /* 0x0273000000177984 */ /* 0x000fe80000000800 */
[----:B--2---:R1:W-:Y:S04]  /*168e0*/  STL.64 [R1+0xb20], R12 ;  /* 0x000b200c01007387 */ /* 0x0043e80000100a00 */
[----:B------:R-:W-:Y:S04]  /*168f0*/  LDS R20, [R2+0x26300] ;  /* 0x0263000002147984 */ /* 0x000fe80000000800 */
[----:B------:R-:W-:Y:S04]  /*16900*/  LDS R21, [R0+0x26300] ;  /* 0x0263000000157984 */ /* 0x000fe80000000800 */
[----:B-1----:R-:W2:Y:S04]  /*16910*/  LDL.LU R12, [R1+0x290] ;  /* 0x00029000010c7983 */ /* 0x002ea80000300800 */
[----:B------:R-:W2:Y:S04]  /*16920*/  LDL.LU R13, [R1+0x294] ;  /* 0x00029400010d7983 */ /* 0x000ea80000300800 */
[----:B------:R-:W3:Y:S04]  /*16930*/  LDL.LU R14, [R1+0x298] ;  /* 0x00029800010e7983 */ /* 0x000ee80000300800 */
[----:B------:R-:W3:Y:S04]  /*16940*/  LDL.LU R15, [R1+0x29c] ;  /* 0x00029c00010f7983 */ /* 0x000ee80000300800 */
[----:B------:R-:W-:Y:S04]  /*16950*/  LDS R8, [R2+0x26180] ;  /* 0x0261800002087984 */ /* 0x000fe80000000800 */
[----:B------:R-:W-:Y:S04]  /*16960*/  LDS R10, [R2+0x27180] ;  /* 0x02718000020a7984 */ /* 0x000fe80000000800 */
[----:B------:R-:W-:Y:S04]  /*16970*/  LDS R9, [R0+0x26180] ;  /* 0x0261800000097984 */ /* 0x000fe80000000800 */
[----:B------:R-:W-:Y:S04]  /*16980*/  LDS R11, [R0+0x27180] ;  /* 0x02718000000b7984 */ /* 0x000fe80000000800 */
[----:B---3--:R1:W-:Y:S04]  /*16990*/  STL.64 [R1+0xb70], R14 ;  /* 0x000b700e01007387 */ /* 0x0083e80000100a00 */
[----:B--2---:R-:W-:Y:S04]  /*169a0*/  STL.64 [R1+0xb68], R12 ;  /* 0x000b680c01007387 */ /* 0x004fe80000100a00 */
[----:B------:R-:W2:Y:S04]  /*169b0*/  LDL.LU R4, [R1+0x320] ;  /* 0x0003200001047983 */ /* 0x000ea80000300800 */
[----:B------:R-:W2:Y:S04]  /*169c0*/  LDL.LU R5, [R1+0x324] ;  /* 0x0003240001057983 */ /* 0x000ea80000300800 */
[----:B------:R-:W3:Y:S04]  /*169d0*/  LDL.LU R6, [R1+0x328] ;  /* 0x0003280001067983 */ /* 0x000ee80000300800 */
[----:B------:R-:W3:Y:S01]  /*169e0*/  LDL.LU R7, [R1+0x32c] ;  /* 0x00032c0001077983 */ /* 0x000ee20000300800 */
[----:B-1----:R-:W-:-:S02]  /*169f0*/  IMAD.MOV.U32 R14, RZ, RZ, R17 ;  /* 0x000000ffff0e7224 */ /* 0x002fc400078e0011 */
[----:B------:R-:W-:Y:S01]  /*16a00*/  IMAD.MOV.U32 R15, RZ, RZ, R16 ;  /* 0x000000ffff0f7224 */ /* 0x000fe200078e0010 */
[----:B------:R-:W-:Y:S04]  /*16a10*/  LDS R17, [R0+0x26280] ;  /* 0x0262800000117984 */ /* 0x000fe80000000800 */
[----:B------:R-:W1:Y:S04]  /*16a20*/  LDS R16, [R2+0x26280] ;  /* 0x0262800002107984 */ /* 0x000e680000000800 */
[----:B---3--:R-:W-:Y:S04]  /*16a30*/  STL.64 [R1+0xb80], R6 ;  /* 0x000b800601007387 */ /* 0x008fe80000100a00 */
[----:B--2---:R2:W-:Y:S04]  /*16a40*/  STL.64 [R1+0xb78], R4 ;  /* 0x000b780401007387 */ /* 0x0045e80000100a00 */
[----:B------:R-:W-:Y:S04]  /*16a50*/  STL.64 [R1+0xb88], R14 ;  /* 0x000b880e01007387 */ /* 0x000fe80000100a00 */
        /* <DEDUP_REMOVED lines=10> */
[----:B------:R-:W2:Y:S04]  /*16b00*/  LDL.64 R14, [R1+0x98] ;  /* 0x00009800010e7983 */ /* 0x000ea80000100a00 */
[----:B------:R-:W3:Y:S04]  /*16b10*/  LDL.64 R26, [R1+0x78] ;  /* 0x00007800011a7983 */ /* 0x000ee80000100a00 */
[----:B------:R-:W-:Y:S04]  /*16b20*/  STL.64 [R1+0xa98], R18 ;  /* 0x000a981201007387 */ /* 0x000fe80000100a00 */
[----:B-1----:R1:W-:Y:S04]  /*16b30*/  STL.64 [R1+0xa90], R16 ;  /* 0x000a901001007387 */ /* 0x0023e80000100a00 */
[----:B-1----:R-:W4:Y:S04]  /*16b40*/  LDL.LU R16, [R1+0x190] ;  /* 0x0001900001107983 */ /* 0x002f280000300800 */
[----:B------:R-:W4:Y:S04]  /*16b50*/  LDL.LU R17, [R1+0x194] ;  /* 0x0001940001117983 */ /* 0x000f280000300800 */
[----:B------:R-:W2:Y:S04]  /*16b60*/  LDL.LU R18, [R1+0x198] ;  /* 0x0001980001127983 */ /* 0x000ea80000300800 */
[----:B------:R-:W2:Y:S04]  /*16b70*/  LDL.LU R19, [R1+0x19c] ;  /* 0x00019c0001137983 */ /* 0x000ea80000300800 */
[----:B--2---:R1:W-:Y:S04]  /*16b80*/  STL.64 [R1+0xaa8], R18 ;  /* 0x000aa81201007387 */ /* 0x0043e80000100a00 */
[----:B----4-:R-:W-:Y:S04]  /*16b90*/  STL.64 [R1+0xaa0], R16 ;  /* 0x000aa01001007387 */ /* 0x010fe80000100a00 */
[----:B-1----:R-:W2:Y:S04]  /*16ba0*/  LDL.64 R18, [R1+0x58] ;  /* 0x0000580001127983 */ /* 0x002ea80000100a00 */
[----:B------:R-:W-:Y:S04]  /*16bb0*/  STL.64 [R1+0xa18], R22 ;  /* 0x000a181601007387 */ /* 0x000fe80000100a00 */
[----:B------:R1:W-:Y:S04]  /*16bc0*/  STL.64 [R1+0xa10], R20 ;  /* 0x000a101401007387 */ /* 0x0003e80000100a00 */
[----:B-1----:R-:W4:Y:S04]  /*16bd0*/  LDL.LU R20, [R1+0x180] ;  /* 0x0001800001147983 */ /* 0x002f280000300800 */
[----:B------:R-:W4:Y:S04]  /*16be0*/  LDL.LU R21, [R1+0x184] ;  /* 0x0001840001157983 */ /* 0x000f280000300800 */
[----:B------:R-:W2:Y:S04]  /*16bf0*/  LDL.LU R22, [R1+0x188] ;  /* 0x0001880001167983 */ /* 0x000ea80000300800 */
[----:B------:R-:W2:Y:S01]  /*16c00*/  LDL.LU R23, [R1+0x18c] ;  /* 0x00018c0001177983 */ /* 0x000ea20000300800 */
[----:B------:R-:W-:Y:S03]  /*16c10*/  HMMA.1688.F32.TF32 R4, R8, R14, R4 ;  /* 0x0000000e0804723c */ /* 0x000fe60000081004 */
[----:B--2---:R-:W-:Y:S04]  /*16c20*/  STL.64 [R1+0xab8], R22 ;  /* 0x000ab81601007387 */ /* 0x004fe80000100a00 */
[----:B----4-:R1:W-:Y:S04]  /*16c30*/  STL.64 [R1+0xab0], R20 ;  /* 0x000ab01401007387 */ /* 0x0103e80000100a00 */
[----:B-1----:R-:W2:Y:S04]  /*16c40*/  LDL.LU R20, [R1+0x200] ;  /* 0x0002000001147983 */ /* 0x002ea80000300800 */
[----:B------:R-:W2:Y:S04]  /*16c50*/  LDL.LU R21, [R1+0x204] ;  /* 0x0002040001157983 */ /* 0x000ea80000300800 */
[----:B------:R-:W4:Y:S04]  /*16c60*/  LDL.LU R22, [R1+0x208] ;  /* 0x0002080001167983 */ /* 0x000f280000300800 */
[----:B------:R-:W4:Y:S01]  /*16c70*/  LDL.LU R23, [R1+0x20c] ;  /* 0x00020c0001177983 */ /* 0x000f220000300800 */
[----:B------:R-:W-:-:S02]  /*16c80*/  IMAD.MOV.U32 R17, RZ, RZ, R14 ;  /* 0x000000ffff117224 */ /* 0x000fc400078e000e */
[----:B------:R-:W-:Y:S01]  /*16c90*/  IMAD.MOV.U32 R16, RZ, RZ, R15 ;  /* 0x000000ffff107224 */ /* 0x000fe200078e000f */
[----:B----4-:R1:W-:Y:S04]  /*16ca0*/  STL.64 [R1+0xac8], R22 ;  /* 0x000ac81601007387 */ /* 0x0103e80000100a00 */
[----:B--2---:R-:W-:Y:S04]  /*16cb0*/  STL.64 [R1+0xac0], R20 ;  /* 0x000ac01401007387 */ /* 0x004fe80000100a00 */
[----:B-1----:R-:W2:Y:S04]  /*16cc0*/  LDL.64 R22, [R1+0x68] ;  /* 0x0000680001167983 */ /* 0x002ea80000100a00 */
[----:B------:R-:W-:Y:S04]  /*16cd0*/  STL.64 [R1+0x110], R4 ;  /* 0x0001100401007387 */ /* 0x000fe80000100a00 */
[----:B------:R1:W-:Y:S04]  /*16ce0*/  STL.64 [R1+0x118], R6 ;  /* 0x0001180601007387 */ /* 0x0003e80000100a00 */
[----:B-1----:R-:W4:Y:S04]  /*16cf0*/  LDL.LU.64 R6, [R1+0xb98] ;  /* 0x000b980001067983 */ /* 0x002f280000300a00 */
[----:B------:R-:W4:Y:S04]  /*16d00*/  LDL.LU.64 R4, [R1+0xb90] ;  /* 0x000b900001047983 */ /* 0x000f280000300a00 */
[----:B------:R-:W4:Y:S02]  /*16d10*/  LDL.LU.64 R14, [R1+0xb88] ;  /* 0x000b8800010e7983 */ /* 0x000f240000300a00 */
[C---:B----4-:R-:W-:Y:S02]  /*16d20*/  HMMA.1688.F32.TF32 R12, R8.reuse, R14, R4 ;  /* 0x0000000e080c723c */ /* 0x050fe40000081004 */
[----:B------:R-:W3:Y:S04]  /*16d30*/  LDL.LU.64 R6, [R1+0xb80] ;  /* 0x000b800001067983 */ /* 0x000ee80000300a00 */
[----:B------:R-:W3:Y:S11]  /*16d40*/  LDL.LU.64 R4, [R1+0xb78] ;  /* 0x000b780001047983 */ /* 0x000ef60000300a00 */
[----:B------:R-:W-:Y:S06]  /*16d50*/  @!UPT UIADD3 URZ, URZ, URZ, URZ ;  /* 0x0000003f3f3ff290 */ /* 0x000fec000fffe03f */
[----:B------:R-:W-:Y:S04]  /*16d60*/  STL.64 [R1+0x2b0], R12 ;  /* 0x0002b00c01007387 */ /* 0x000fe80000100a00 */
[----:B------:R1:W-:Y:S04]  /*16d70*/  STL.64 [R1+0x2b8], R14 ;  /* 0x0002b80e01007387 */ /* 0x0003e80000100a00 */
[----:B-1----:R-:W2:Y:S04]  /*16d80*/  LDL.LU.64 R14, [R1+0xb70] ;  /* 0x000b7000010e7983 */ /* 0x002ea80000300a00 */
[----:B------:R-:W2:Y:S01]  /*16d90*/  LDL.LU.64 R12, [R1+0xb68] ;  /* 0x000b6800010c7983 */ /* 0x000ea20000300a00 */
[C---:B---3--:R-:W-:Y:S08]  /*16da0*/  HMMA.1688.F32.TF32 R4, R8.reuse, R26, R4 ;  /* 0x0000001a0804723c */ /* 0x048ff00000081004 */
[----:B--2---:R-:W-:Y:S11]  /*16db0*/  HMMA.1688.F32.TF32 R12, R8, R22, R12 ;  /* 0x00000016080c723c */ /* 0x004ff6000008100c */
[----:B------:R-:W-:Y:S04]  /*16dc0*/  @!UPT UIADD3 URZ, URZ, URZ, URZ ;  /* 0x0000003f3f3ff290 */ /* 0x000fe8000fffe03f */
[----:B------:R-:W-:Y:S04]  /*16dd0*/  STL.64 [R1+0x320], R4 ;  /* 0x0003200401007387 */ /* 0x000fe80000100a00 */
[----:B------:R-:W-:Y:S04]  /*16de0*/  STL.64 [R1+0x328], R6 ;  /* 0x0003280601007387 */ /* 0x000fe80000100a00 */
[----:B------:R-:W2:Y:S04]  /*16df0*/  LDL.LU.64 R24, [R1+0xb60] ;  /* 0x000b600001187983 */ /* 0x000ea80000300a00 */
[----:B------:R-:W-:Y:S04]  /*16e00*/  STL.64 [R1+0xad8], R22 ;  /* 0x000ad81601007387 */ /* 0x000fe80000100a00 */
[----:B------:R1:W-:Y:S04]  /*16e10*/  STL.64 [R1+0x3a0], R12 ;  /* 0x0003a00c01007387 */ /* 0x0003e80000100a00 */
[----:B------:R3:W-:Y:S04]  /*16e20*/  STL.64 [R1+0x3a8], R14 ;  /* 0x0003a80e01007387 */ /* 0x0007e80000100a00 */
[----:B-1----:R-:W4:Y:S04]  /*16e30*/  LDL.LU R12, [R1+0x30] ;  /* 0x00003000010c7983 */ /* 0x002f280000300800 */
[----:B------:R-:W4:Y:S04]  /*16e40*/  LDL.LU R13, [R1+0x34] ;  /* 0x00003400010d7983 */ /* 0x000f280000300800 */
[----:B---3--:R-:W3:Y:S04]  /*16e50*/  LDL.LU R14, [R1+0x38] ;  /* 0x00003800010e7983 */ /* 0x008ee80000300800 */
[----:B------:R-:W3:Y:S01]  /*16e60*/  LDL.LU R15, [R1+0x3c] ;  /* 0x00003c00010f7983 */ /* 0x000ee20000300800 */
[----:B------:R-:W-:-:S02]  /*16e70*/  IMAD.MOV.U32 R4, RZ, RZ, R27 ;  /* 0x000000ffff047224 */ /* 0x000fc400078e001b */
[----:B------:R-:W-:Y:S02]  /*16e80*/  IMAD.MOV.U32 R5, RZ, RZ, R26 ;  /* 0x000000ffff057224 */ /* 0x000fe400078e001a */
[----:B------:R-:W-:Y:S02]  /*16e90*/  IMAD.MOV.U32 R23, RZ, RZ, R4 ;  /* 0x000000ffff177224 */ /* 0x000fe400078e0004 */
[----:B------:R-:W-:Y:S02]  /*16ea0*/  IMAD.MOV.U32 R22, RZ, RZ, R5 ;  /* 0x000000ffff167224 */ /* 0x000fe400078e0005 */
[----:B--2---:R-:W-:Y:S02]  /*16eb0*/  IMAD.MOV.U32 R6, RZ, RZ, R25 ;  /* 0x000000ffff067224 */ /* 0x004fe400078e0019 */
[----:B------:R-:W-:Y:S01]  /*16ec0*/  IMAD.MOV.U32 R7, RZ, RZ, R24 ;  /* 0x000000ffff077224 */ /* 0x000fe200078e0018 */
[----:B---3--:R-:W-:Y:S04]  /*16ed0*/  STL.64 [R1+0xb50], R14 ;  /* 0x000b500e01007387 */ /* 0x008fe80000100a00 */
[----:B----4-:R-:W-:Y:S04]  /*16ee0*/  STL.64 [R1+0xb48], R12 ;  /* 0x000b480c01007387 */ /* 0x010fe80000100a00 */
[----:B------:R1:W-:Y:S04]  /*16ef0*/  STL.64 [R1+0xb58], R6 ;  /* 0x000b580601007387 */ /* 0x0003e80000100a00 */
[----:B------:R-:W2:Y:S04]  /*16f00*/  LDL.LU R4, [R1+0x210] ;  /* 0x0002100001047983 */ /* 0x000ea80000300800 */
[----:B------:R-:W2:Y:S04]  /*16f10*/  LDL.LU R5, [R1+0x214] ;  /* 0x0002140001057983 */ /* 0x000ea80000300800 */
[----:B-1----:R-:W2:Y:S04]  /*16f20*/  LDL.LU R6, [R1+0x218] ;  /* 0x0002180001067983 */ /* 0x002ea80000300800 */
[----:B------:R-:W2:Y:S04]  /*16f30*/  LDL.LU R7, [R1+0x21c] ;  /* 0x00021c0001077983 */ /* 0x000ea80000300800 */
[----:B------:R-:W3:Y:S04]  /*16f40*/  LDL.LU R12, [R1+0x1b0] ;  /* 0x0001b000010c7983 */ /* 0x000ee80000300800 */
[----:B------:R-:W3:Y:S04]  /*16f50*/  LDL.LU R13, [R1+0x1b4] ;  /* 0x0001b400010d7983 */ /* 0x000ee80000300800 */
[----:B------:R-:W3:Y:S04]  /*16f60*/  LDL.LU R14, [R1+0x1b8] ;  /* 0x0001b800010e7983 */ /* 0x000ee80000300800 */
[----:B------:R-:W3:Y:S04]  /*16f70*/  LDL.LU R15, [R1+0x1bc] ;  /* 0x0001bc00010f7983 */ /* 0x000ee80000300800 */
[----:B------:R-:W4:Y:S04]  /*16f80*/  LDL.LU R24, [R1+0x1a0] ;  /* 0x0001a00001187983 */ /* 0x000f280000300800 */
[----:B------:R-:W4:Y:S04]  /*16f90*/  LDL.LU R25, [R1+0x1a4] ;  /* 0x0001a40001197983 */ /* 0x000f280000300800 */
[----:B------:R-:W4:Y:S04]  /*16fa0*/  LDL.LU R26, [R1+0x1a8] ;  /* 0x0001a800011a7983 */ /* 0x000f280000300800 */
[----:B------:R-:W4:Y:S04]  /*16fb0*/  LDL.LU R27, [R1+0x1ac] ;  /* 0x0001ac00011b7983 */ /* 0x000f280000300800 */
[----:B------:R1:W-:Y:S04]  /*16fc0*/  STL.64 [R1+0xaf0], R22 ;  /* 0x000af01601007387 */ /* 0x0003e80000100a00 */
[----:B-1----:R-:W3:Y:S01]  /*16fd0*/  LDL.64 R22, [R1+0x88] ;  /* 0x0000880001167983 */ /* 0x002ee20000100a00 */
[C---:B--2---:R-:W-:Y:S03]  /*16fe0*/  HMMA.1688.F32.TF32 R4, R8.reuse, R18, R4 ;  /* 0x000000120804723c */ /* 0x044fe60000081004 */
[----:B---3--:R1:W-:Y:S11]  /*16ff0*/  STL.64 [R1+0xb08], R22 ;  /* 0x000b081601007387 */ /* 0x0083f60000100a00 */
[----:B------:R-:W-:Y:S09]  /*17000*/  @!UPT UIADD3 URZ, URZ, URZ, URZ ;  /* 0x0000003f3f3ff290 */ /* 0x000ff2000fffe03f */
[----:B------:R-:W-:Y:S04]  /*17010*/  STL.64 [R1+0x430], R4 ;  /* 0x0004300401007387 */ /* 0x000fe80000100a00 */
[----:B------:R2:W-:Y:S01]  /*17020*/  STL.64 [R1+0x438], R6 ;  /* 0x0004380601007387 */ /* 0x0005e20000100a00 */
[----:B-1----:R-:W-:Y:S02]  /*17030*/  IMAD.MOV.U32 R23, RZ, RZ, R16 ;  /* 0x000000ffff177224 */ /* 0x002fe400078e0010 */
[----:B------:R-:W-:Y:S01]  /*17040*/  IMAD.MOV.U32 R22, RZ, RZ, R17 ;  /* 0x000000ffff167224 */ /* 0x000fe200078e0011 */
[----:B--2---:R-:W2:Y:S04]  /*17050*/  LDL.LU.64 R6, [R1+0xb58] ;  /* 0x000b580001067983 */ /* 0x004ea80000300a00 */
[----:B------:R1:W-:Y:S04]  /*17060*/  STL.64 [R1+0xad0], R18 ;  /* 0x000ad01201007387 */ /* 0x0003e80000100a00 */
[----:B------:R-:W3:Y:S04]  /*17070*/  LDL.LU R16, [R1+0x280] ;  /* 0x0002800001107983 */ /* 0x000ee80000300800 */
[----:B------:R-:W3:Y:S04]  /*17080*/  LDL.LU R17, [R1+0x284] ;  /* 0x0002840001117983 */ /* 0x000ee80000300800 */
[----:B-1----:R-:W2:Y:S04]  /*17090*/  LDL.LU R18, [R1+0x288] ;  /* 0x0002880001127983 */ /* 0x002ea80000300800 */
[----:B------:R-:W2:Y:S04]  /*170a0*/  LDL.LU R19, [R1+0x28c] ;  /* 0x00028c0001137983 */ /* 0x000ea80000300800 */
[----:B--2---:R-:W-:Y:S04]  /*170b0*/  STL.64 [R1+0xae8], R18 ;  /* 0x000ae81201007387 */ /* 0x004fe80000100a00 */
[----:B---3--:R1:W-:Y:S04]  /*170c0*/  STL.64 [R1+0xae0], R16 ;  /* 0x000ae01001007387 */ /* 0x0083e80000100a00 */
[----:B-1----:R-:W2:Y:S04]  /*170d0*/  LDL.LU R16, [R1+0x2f0] ;  /* 0x0002f00001107983 */ /* 0x002ea80000300800 */
[----:B------:R-:W2:Y:S04]  /*170e0*/  LDL.LU R17, [R1+0x2f4] ;  /* 0x0002f40001117983 */ /* 0x000ea80000300800 */
[----:B------:R-:W3:Y:S04]  /*170f0*/  LDL.LU R18, [R1+0x2f8] ;  /* 0x0002f80001127983 */ /* 0x000ee80000300800 */
[----:B------:R-:W3:Y:S01]  /*17100*/  LDL.LU R19, [R1+0x2fc] ;  /* 0x0002fc0001137983 */ /* 0x000ee20000300800 */
[C---:B------:R-:W-:Y:S03]  /*17110*/  HMMA.1688.F32.TF32 R4, R8.reuse, R6, R12 ;  /* 0x000000060804723c */ /* 0x040fe6000008100c */
[----:B---3--:R-:W-:Y:S04]  /*17120*/  STL.64 [R1+0xb00], R18 ;  /* 0x000b001201007387 */ /* 0x008fe80000100a00 */
[----:B--2---:R1:W-:Y:S04]  /*17130*/  STL.64 [R1+0xaf8], R16 ;  /* 0x000af81001007387 */ /* 0x0043e80000100a00 */
[----:B-1----:R-:W2:Y:S04]  /*17140*/  LDL.LU R16, [R1+0x390] ;  /* 0x0003900001107983 */ /* 0x002ea80000300800 */
[----:B------:R-:W2:Y:S04]  /*17150*/  LDL.LU R17, [R1+0x394] ;  /* 0x0003940001117983 */ /* 0x000ea80000300800 */
[----:B------:R-:W3:Y:S04]  /*17160*/  LDL.LU R18, [R1+0x398] ;  /* 0x0003980001127983 */ /* 0x000ee80000300800 */
[----:B------:R-:W3:Y:S04]  /*17170*/  LDL.LU R19, [R1+0x39c] ;  /* 0x00039c0001137983 */ /* 0x000ee80000300800 */
[----:B---3--:R-:W-:Y:S01]  /*17180*/  STL.64 [R1+0xb18], R18 ;  /* 0x000b181201007387 */ /* 0x008fe20000100a00 */
[----:B--2---:R1:W-:Y:S03]  /*17190*/  STL.64 [R1+0xb10], R16 ;  /* 0x000b101001007387 */ /* 0x0043e60000100a00 */
[----:B-1----:R-:W2:Y:S01]  /*171a0*/  LDL.LU R16, [R1+0x420] ;  /* 0x0004200001107983 */ /* 0x002ea20000300800 */
[----:B------:R-:W2:Y:S02]  /*171b0*/  LDL.LU R17, [R1+0x424] ;  /* 0x0004240001117983 */ /* 0x000ea40000300800 */
[----:B------:R-:W2:Y:S02]  /*171c0*/  LDL.LU R18, [R1+0x428] ;  /* 0x0004280001127983 */ /* 0x000ea40000300800 */
[----:B------:R-:W2:Y:S01]  /*171d0*/  LDL.LU R19, [R1+0x42c] ;  /* 0x00042c0001137983 */ /* 0x000ea20000300800 */
[----:B------:R-:W3:Y:S01]  /*171e0*/  LDL.LU.64 R14, [R1+0xb50] ;  /* 0x000b5000010e7983 */ /* 0x000ee20000300a00 */
[----:B------:R-:W3:Y:S02]  /*171f0*/  LDL.LU.64 R12, [R1+0xb48] ;  /* 0x000b4800010c7983 */ /* 0x000ee40000300a00 */
[----:B------:R-:W-:Y:S02]  /*17200*/  STL.64 [R1+0x510], R4 ;  /* 0x0005100401007387 */ /* 0x000fe40000100a00 */
[----:B------:R1:W-:Y:S02]  /*17210*/  STL.64 [R1+0x518], R6 ;  /* 0x0005180601007387 */ /* 0x0003e40000100a00 */
[----:B-1----:R-:W4:Y:S01]  /*17220*/  LDL.LU.64 R6, [R1+0xb40] ;  /* 0x000b400001067983 */ /* 0x002f220000300a00 */
[----:B------:R-:W2:Y:S01]  /*17230*/  LDL.LU.64 R4, [R1+0xb38] ;  /* 0x000b380001047983 */ /* 0x000ea20000300a00 */
[C---:B----4-:R-:W-:Y:S11]  /*17240*/  HMMA.1688.F32.TF32 R24, R8.reuse, R6, R24 ;  /* 0x000000060818723c */ /* 0x050ff60000081018 */
[----:B------:R-:W-:Y:S11]  /*17250*/  @!UPT UIADD3 URZ, URZ, URZ, URZ ;  /* 0x0000003f3f3ff290 */ /* 0x000ff6000fffe03f */
[----:B------:R-:W-:Y:S01]  /*17260*/  @!UPT UIADD3 URZ, URZ, URZ, URZ ;  /* 0x0000003f3f3ff290 */ /* 0x000fe2000fffe03f */
[----:B------:R-:W-:Y:S01]  /*17270*/  STL.64 [R1+0x550], R24 ;  /* 0x0005501801007387 */ /* 0x000fe20000100a00 */
[----:B------:R1:W-:Y:S03]  /*17280*/  STL.64 [R1+0x558], R26 ;  /* 0x0005581a01007387 */ /* 0x0003e60000100a00 */
[----:B-1----:R-:W3:Y:S02]  /*17290*/  LDL.LU.64 R26, [R1+0xb30] ;  /* 0x000b3000011a7983 */ /* 0x002ee40000300a00 */
[----:B---3--:R-:W-:Y:S02]  /*172a0*/  HMMA.1688.F32.TF32 R8, R8, R26, R12 ;  /* 0x0000001a0808723c */ /* 0x008fe4000008100c */
[----:B------:R-:W2:Y:S01]  /*172b0*/  LDL.LU.64 R14, [R1+0xb28] ;  /* 0x000b2800010e7983 */ /* 0x000ea20000300a00 */
[----:B------:R-:W2:Y:S11]  /*172c0*/  LDL.LU.64 R12, [R1+0xb20] ;  /* 0x000b2000010c7983 */ /* 0x000eb60000300a00 */
[----:B------:R-:W-:Y:S09]  /*172d0*/  @!UPT UIADD3 URZ, URZ, URZ, URZ ;  /* 0x0000003f3f3ff290 */ /* 0x000ff2000fffe03f */
[----:B------:R-:W-:Y:S01]  /*172e0*/  STL.64 [R1+0x590], R8 ;  /* 0x0005900801007387 */ /* 0x000fe20000100a00 */
[----:B------:R1:W-:Y:S03]  /*172f0*/  STL.64 [R1+0x598], R10 ;  /* 0x0005980a01007387 */ /* 0x0003e60000100a00 */
[----:B-1----:R-:W3:Y:S01]  /*17300*/  LDL.LU.64 R10, [R1+0x48] ;  /* 0x00004800010a7983 */ /* 0x002ee20000300a00 */
[C---:B--2---:R-:W-:Y:S03]  /*17310*/  HMMA.1688.F32.TF32 R20, R12.reuse, R22, R16 ;  /* 0x000000160c14723c */ /* 0x044fe60000081010 */
[----:B------:R-:W2:Y:S01]  /*17320*/  LDL.LU.64 R18, [R1+0xb18] ;  /* 0x000b180001127983 */ /* 0x000ea20000300a00 */
[----:B------:R-:W2:Y:S11]  /*17330*/  LDL.LU.64 R16, [R1+0xb10] ;  /* 0x000b100001107983 */ /* 0x000eb60000300a00 */
[----:B------:R-:W-:Y:S08]  /*17340*/  @!UPT UIADD3 URZ, URZ, URZ, URZ ;  /* 0x0000003f3f3ff290 */ /* 0x000ff0000fffe03f */
[----:B------:R-:W-:Y:S01]  /*17350*/  STL.64 [R1+0xf0], R20 ;  /* 0x0000f01401007387 */ /* 0x000fe20000100a00 */
[----:B------:R1:W-:Y:S03]  /*17360*/  STL.64 [R1+0xf8], R22 ;  /* 0x0000f81601007387 */ /* 0x0003e60000100a00 */
[----:B-1----:R-:W2:Y:S02]  /*17370*/  LDL.LU.64 R22, [R1+0xb08] ;  /* 0x000b080001167983 */ /* 0x002ea40000300a00 */
[C---:B--2---:R-:W-:Y:S01]  /*17380*/  HMMA.1688.F32.TF32 R16, R12.reuse, R22, R16 ;  /* 0x000000160c10723c */ /* 0x044fe20000081010 */
[----:B------:R-:W-:Y:S02]  /*17390*/  IMAD.MOV.U32 R29, RZ, RZ, R22 ;  /* 0x000000ffff1d7224 */ /* 0x000fe400078e0016 */
[----:B------:R-:W-:Y:S11]  /*173a0*/  IMAD.MOV.U32 R28, RZ, RZ, R23 ;  /* 0x000000ffff1c7224 */ /* 0x000ff600078e0017 */
[----:B------:R-:W-:Y:S09]  /*173b0*/  @!UPT UIADD3 URZ, URZ, URZ, URZ ;  /* 0x0000003f3f3ff290 */ /* 0x000ff2000fffe03f */
[----:B------:R-:W-:Y:S01]  /*173c0*/  STL.64 [R1+0x140], R16 ;  /* 0x0001401001007387 */ /* 0x000fe20000100a00 */
[----:B------:R1:W-:Y:S03]  /*173d0*/  STL.64 [R1+0x148], R18 ;  /* 0x0001481201007387 */ /* 0x0003e60000100a00 */
[----:B-1----:R-:W2:Y:S01]  /*173e0*/  LDL.LU.64 R18, [R1+0xb00] ;  /* 0x000b000001127983 */ /* 0x002ea20000300a00 */
[----:B------:R-:W2:Y:S02]  /*173f0*/  LDL.LU.64 R16, [R1+0xaf8] ;  /* 0x000af80001107983 */ /* 0x000ea40000300a00 */
[----:B------:R-:W2:Y:S02]  /*17400*/  LDL.LU.64 R22, [R1+0xaf0] ;  /* 0x000af00001167983 */ /* 0x000ea40000300a00 */
[C---:B--2---:R-:W-:Y:S01]  /*17410*/  HMMA.1688.F32.TF32 R20, R12.reuse, R22, R16 ;  /* 0x000000160c14723c */ /* 0x044fe20000081010 */
[----:B------:R-:W2:Y:S01]  /*17420*/  LDL.LU.64 R18, [R1+0xae8] ;  /* 0x000ae80001127983 */ /* 0x000ea20000300a00 */
[----:B------:R-:W2:Y:S11]  /*17430*/  LDL.LU.64 R16, [R1+0xae0] ;  /* 0x000ae00001107983 */ /* 0x000eb60000300a00 */
[----:B------:R-:W-:Y:S10]  /*17440*/  @!UPT UIADD3 URZ, URZ, URZ, URZ ;  /* 0x0000003f3f3ff290 */ /* 0x000ff4000fffe03f */
        /* <DEDUP_REMOVED lines=12> */
[----:B--2---:R-:W-:Y:S01]  /*17510*/  HMMA.1688.F32.TF32 R20, R12, R18, R20 ;  /* 0x000000120c14723c */ /* 0x004fe20000081014 */
[----:B------:R-:W-:-:S02]  /*17520*/  IMAD.MOV.U32 R9, RZ, RZ, R18 ;  /* 0x000000ffff097224 */ /* 0x000fc400078e0012 */
[----:B------:R-:W-:Y:S11]  /*17530*/  IMAD.MOV.U32 R8, RZ, RZ, R19 ;  /* 0x000000ffff087224 */ /* 0x000ff600078e0013 */
[----:B------:R-:W-:Y:S09]  /*17540*/  @!UPT UIADD3 URZ, URZ, URZ, URZ ;  /* 0x0000003f3f3ff290 */ /* 0x000ff2000fffe03f */
[----:B------:R-:W-:Y:S01]  /*17550*/  STL.64 [R1+0x340], R20 ;  /* 0x0003401401007387 */ /* 0x000fe20000100a00 */
[----:B------:R1:W-:Y:S03]  /*17560*/  STL.64 [R1+0x348], R22 ;  /* 0x0003481601007387 */ /* 0x0003e60000100a00 */
[----:B-1----:R-:W2:Y:S01]  /*17570*/  LDL.LU.64 R22, [R1+0xab8] ;  /* 0x000ab80001167983 */ /* 0x002ea20000300a00 */
[----:B------:R-:W2:Y:S02]  /*17580*/  LDL.LU.64 R20, [R1+0xab0] ;  /* 0x000ab00001147983 */ /* 0x000ea40000300a00 */
[----:B------:R-:W3:Y:S02]  /*17590*/  LDL.LU.64 R18, [R1+0xaa8] ;  /* 0x000aa80001127983 */ /* 0x000ee40000300a00 */
[----:B------:R-:W3:Y:S02]  /*175a0*/  LDL.LU.64 R16, [R1+0xaa0] ;  /* 0x000aa00001107983 */ /* 0x000ee40000300a00 */
[C---:B---3--:R-:W-:Y:S08]  /*175b0*/  HMMA.1688.F32.TF32 R16, R12.reuse, R10, R16 ;  /* 0x0000000a0c10723c */ /* 0x048ff00000081010 */
[----:B--2---:R-:W-:Y:S11]  /*175c0*/  HMMA.1688.F32.TF32 R20, R12, R6, R20 ;  /* 0x000000060c14723c */ /* 0x004ff60000081014 */
[----:B------:R-:W-:Y:S04]  /*175d0*/  @!UPT UIADD3 URZ, URZ, URZ, URZ ;  /* 0x0000003f3f3ff290 */ /* 0x000fe8000fffe03f */
[----:B------:R-:W-:Y:S01]  /*175e0*/  STL.64 [R1+0x420], R16 ;  /* 0x0004201001007387 */ /* 0x000fe20000100a00 */
[----:B------:R1:W-:Y:S03]  /*175f0*/  STL.64 [R1+0x428], R18 ;  /* 0x0004281201007387 */ /* 0x0003e60000100a00 */
[----:B-1----:R-:W2:Y:S01]  /*17600*/  LDL.LU.64 R18, [R1+0xa98] ;  /* 0x000a980001127983 */ /* 0x002ea20000300a00 */
[----:B------:R-:W2:Y:S02]  /*17610*/  LDL.LU.64 R16, [R1+0xa90] ;  /* 0x000a900001107983 */ /* 0x000ea40000300a00 */
[----:B------:R-:W-:Y:S02]  /*17620*/  STL.64 [R1+0xa38], R10 ;  /* 0x000a380a01007387 */ /* 0x000fe40000100a00 */
[----:B------:R1:W-:Y:S01]  /*17630*/  STL.64 [R1+0x4d0], R20 ;  /* 0x0004d01401007387 */ /* 0x0003e20000100a00 */
[----:B------:R3:W-:Y:S04]  /*17640*/  STL.64 [R1+0x4d8], R22 ;  /* 0x0004d81601007387 */ /* 0x0007e80000100a00 */
[----:B-1----:R-:W4:Y:S01]  /*17650*/  LDL.LU R20, [R1+0x270] ;  /* 0x0002700001147983 */ /* 0x002f220000300800 */
[----:B------:R-:W4:Y:S02]  /*17660*/  LDL.LU R21, [R1+0x274] ;  /* 0x0002740001157983 */ /* 0x000f240000300800 */
[----:B---3--:R-:W3:Y:S02]  /*17670*/  LDL.LU R22, [R1+0x278] ;  /* 0x0002780001167983 */ /* 0x008ee40000300800 */
[----:B------:R-:W3:Y:S02]  /*17680*/  LDL.LU R23, [R1+0x27c] ;  /* 0x00027c0001177983 */ /* 0x000ee40000300800 */
[----:B---3--:R-:W-:Y:S01]  /*17690*/  STL.64 [R1+0xa58], R22 ;  /* 0x000a581601007387 */ /* 0x008fe20000100a00 */
[----:B----4-:R1:W-:Y:S03]  /*176a0*/  STL.64 [R1+0xa50], R20 ;  /* 0x000a501401007387 */ /* 0x0103e60000100a00 */
[----:B-1----:R-:W3:Y:S01]  /*176b0*/  LDL.LU R20, [R1+0x2e0] ;  /* 0x0002e00001147983 */ /* 0x002ee20000300800 */
[----:B------:R-:W3:Y:S02]  /*176c0*/  LDL.LU R21, [R1+0x2e4] ;  /* 0x0002e40001157983 */ /* 0x000ee40000300800 */
[----:B------:R-:W4:Y:S02]  /*176d0*/  LDL.LU R22, [R1+0x2e8] ;  /* 0x0002e80001167983 */ /* 0x000f240000300800 */
[----:B------:R-:W4:Y:S02]  /*176e0*/  LDL.LU R23, [R1+0x2ec] ;  /* 0x0002ec0001177983 */ /* 0x000f240000300800 */
[----:B----4-:R1:W-:Y:S01]  /*176f0*/  STL.64 [R1+0xa68], R22 ;  /* 0x000a681601007387 */ /* 0x0103e20000100a00 */
[----:B---3--:R-:W-:Y:S02]  /*17700*/  STL.64 [R1+0xa60], R20 ;  /* 0x000a601401007387 */ /* 0x008fe40000100a00 */
[----:B-1----:R-:W-:-:S02]  /*17710*/  IMAD.MOV.U32 R22, RZ, RZ, R29 ;  /* 0x000000ffff167224 */ /* 0x002fc400078e001d */
[----:B------:R-:W-:-:S05]  /*17720*/  IMAD.MOV.U32 R23, RZ, RZ, R28 ;  /* 0x000000ffff177224 */ /* 0x000fca00078e001c */
[----:B------:R1:W-:Y:S04]  /*17730*/  STL.64 [R1+0xa80], R22 ;  /* 0x000a801601007387 */ /* 0x0003e80000100a00 */
[----:B-1----:R-:W2:Y:S01]  /*17740*/  LDL.64 R22, [R1+0x98] ;  /* 0x0000980001167983 */ /* 0x002ea20000100a00 */
[----:B------:R-:W-:Y:S02]  /*17750*/  STL.64 [R1+0xa30], R6 ;  /* 0x000a300601007387 */ /* 0x000fe40000100a00 */
[----:B------:R1:W-:Y:S02]  /*17760*/  STL.64 [R1+0xa28], R4 ;  /* 0x000a280401007387 */ /* 0x0003e40000100a00 */
[----:B-1----:R-:W3:Y:S01]  /*17770*/  LDL.LU R4, [R1+0x20] ;  /* 0x0000200001047983 */ /* 0x002ee20000300800 */
[----:B------:R-:W3:Y:S02]  /*17780*/  LDL.LU R5, [R1+0x24] ;  /* 0x0000240001057983 */ /* 0x000ee40000300800 */
[----:B------:R-:W3:Y:S02]  /*17790*/  LDL.LU R6, [R1+0x28] ;  /* 0x0000280001067983 */ /* 0x000ee40000300800 */
[----:B------:R-:W3:Y:S02]  /*177a0*/  LDL.LU R7, [R1+0x2c] ;  /* 0x00002c0001077983 */ /* 0x000ee40000300800 */
[----:B---3--:R-:W-:Y:S01]  /*177b0*/  HMMA.1688.F32.TF32 R12, R12, R26, R4 ;  /* 0x0000001a0c0c723c */ /* 0x008fe20000081004 */
[----:B------:R-:W3:Y:S11]  /*177c0*/  LDL.LU R4, [R1+0x170] ;  /* 0x0001700001047983 */ /* 0x000ef60000300800 */
[----:B------:R-:W-:Y:S11]  /*177d0*/  @!UPT UIADD3 URZ, URZ, URZ, URZ ;  /* 0x0000003f3f3ff290 */ /* 0x000ff6000fffe03f */
[----:B------:R-:W-:Y:S01]  /*177e0*/  STL.64 [R1+0x540], R12 ;  /* 0x0005400c01007387 */ /* 0x000fe20000100a00 */
[----:B------:R-:W-:Y:S02]  /*177f0*/  STL.64 [R1+0x548], R14 ;  /* 0x0005480e01007387 */ /* 0x000fe40000100a00 */
[----:B------:R-:W3:Y:S02]  /*17800*/  LDL.LU R5, [R1+0x174] ;  /* 0x0001740001057983 */ /* 0x000ee40000300800 */
[----:B------:R-:W4:Y:S01]  /*17810*/  LDL.LU R6, [R1+0x178] ;  /* 0x0001780001067983 */ /* 0x000f220000300800 */
[----:B------:R-:W4:Y:S01]  /*17820*/  LDL.LU R7, [R1+0x17c] ;  /* 0x00017c0001077983 */ /* 0x000f220000300800 */
[----:B------:R-:W-:Y:S02]  /*17830*/  IMAD.MOV.U32 R10, RZ, RZ, R9 ;  /* 0x000000ffff0a7224 */ /* 0x000fe400078e0009 */
[----:B------:R-:W-:Y:S01]  /*17840*/  IMAD.MOV.U32 R11, RZ, RZ, R8 ;  /* 0x000000ffff0b7224 */ /* 0x000fe200078e0008 */
[----:B----4-:R-:W-:Y:S01]  /*17850*/  STL.64 [R1+0xa48], R6 ;  /* 0x000a480601007387 */ /* 0x010fe20000100a00 */
[----:B---3--:R-:W-:Y:S03]  /*17860*/  STL.64 [R1+0xa40], R4 ;  /* 0x000a400401007387 */ /* 0x008fe60000100a00 */
[----:B------:R1:W-:Y:S02]  /*17870*/  STL.64 [R1+0xa88], R10 ;  /* 0x000a880a01007387 */ /* 0x0003e40000100a00 */
[----:B------:R-:W2:Y:S01]  /*17880*/  LDL.LU R8, [R1+0x410] ;  /* 0x0004100001087983 */ /* 0x000ea20000300800 */
[----:B------:R-:W2:Y:S04]  /*17890*/  LDL.LU R9, [R1+0x414] ;  /* 0x0004140001097983 */ /* 0x000ea80000300800 */
[----:B-1----:R-:W2:Y:S01]  /*178a0*/  LDL.LU R10, [R1+0x418] ;  /* 0x00041800010a7983 */ /* 0x002ea20000300800 */
[----:B------:R-:W2:Y:S02]  /*178b0*/  LDL.LU R11, [R1+0x41c] ;  /* 0x00041c00010b7983 */ /* 0x000ea40000300800 */
[----:B------:R-:W3:Y:S02]  /*178c0*/  LDL.LU R4, [R1+0x1f0] ;  /* 0x0001f00001047983 */ /* 0x000ee40000300800 */
[----:B------:R-:W3:Y:S01]  /*178d0*/  LDL.LU R5, [R1+0x1f4] ;  /* 0x0001f40001057983 */ /* 0x000ee20000300800 */
[----:B------:R-:W4:Y:S01]  /*178e0*/  LDL.LU R6, [R1+0x1f8] ;  /* 0x0001f80001067983 */ /* 0x000f220000300800 */
[----:B------:R-:W4:Y:S03]  /*178f0*/  LDL.LU R7, [R1+0x1fc] ;  /* 0x0001fc0001077983 */ /* 0x000f260000300800 */
[----:B----4-:R-:W-:Y:S01]  /*17900*/  STL.64 [R1+0xa78], R6 ;  /* 0x000a780601007387 */ /* 0x010fe20000100a00 */
[----:B---3--:R1:W-:Y:S03]  /*17910*/  STL.64 [R1+0xa70], R4 ;  /* 0x000a700401007387 */ /* 0x0083e60000100a00 */
[----:B-1----:R-:W3:Y:S01]  /*17920*/  LDL.LU R4, [R1+0x380] ;  /* 0x0003800001047983 */ /* 0x002ee20000300800 */
[----:B------:R-:W3:Y:S02]  /*17930*/  LDL.LU R5, [R1+0x384] ;  /* 0x0003840001057983 */ /* 0x000ee40000300800 */
[----:B------:R-:W3:Y:S02]  /*17940*/  LDL.LU R6, [R1+0x388] ;  /* 0x0003880001067983 */ /* 0x000ee40000300800 */
[----:B------:R-:W3:Y:S01]  /*17950*/  LDL.LU R7, [R1+0x38c] ;  /* 0x00038c0001077983 */ /* 0x000ee20000300800 */
[----:B------:R1:W-:Y:S04]  /*17960*/  STL.64 [R1+0xa20], R26 ;  /* 0x000a201a01007387 */ /* 0x0003e80000100a00 */
[----:B-1----:R-:W4:Y:S01]  /*17970*/  LDL.64 R26, [R1+0x78] ;  /* 0x00007800011a7983 */ /* 0x002f220000100a00 */
[----:B------:R-:W3:Y:S02]  /*17980*/  LDL.LU R12, [R1+0x1e0] ;  /* 0x0001e000010c7983 */ /* 0x000ee40000300800 */
[----:B------:R-:W3:Y:S02]  /*17990*/  LDL.LU R13, [R1+0x1e4] ;  /* 0x0001e400010d7983 */ /* 0x000ee40000300800 */
[----:B------:R-:W3:Y:S01]  /*179a0*/  LDL.LU R14, [R1+0x1e8] ;  /* 0x0001e800010e7983 */ /* 0x000ee20000300800 */
[----:B------:R-:W3:Y:S01]  /*179b0*/  LDL.LU R15, [R1+0x1ec] ;  /* 0x0001ec00010f7983 */ /* 0x000ee20000300800 */
[C---:B--2---:R-:W-:Y:S03]  /*179c0*/  HMMA.1688.F32.TF32 R8, R16.reuse, R22, R8 ;  /* 0x000000161008723c */ /* 0x044fe60000081008 */
[----:B---3--:R-:W-:Y:S01]  /*179d0*/  STL.64 [R1+0x9c0], R14 ;  /* 0x0009c00e01007387 */ /* 0x008fe20000100a00 */
[----:B------:R-:W-:Y:S11]  /*179e0*/  STL.64 [R1+0x9b8], R12 ;  /* 0x0009b80c01007387 */ /* 0x000ff60000100a00 */
[----:B------:R-:W-:Y:S08]  /*179f0*/  @!UPT UIADD3 URZ, URZ, URZ, URZ ;  /* 0x0000003f3f3ff290 */ /* 0x000ff0000fffe03f */
[----:B------:R1:W-:Y:S02]  /*17a00*/  STL.64 [R1+0xb0], R8 ;  /* 0x0000b00801007387 */ /* 0x0003e40000100a00 */
[----:B------:R2:W-:Y:S02]  /*17a10*/  STL.64 [R1+0xb8], R10 ;  /* 0x0000b80a01007387 */ /* 0x0005e40000100a00 */
[----:B-1----:R-:W-:Y:S01]  /*17a20*/  IMAD.MOV.U32 R9, RZ, RZ, R22 ;  /* 0x000000ffff097224 */ /* 0x002fe200078e0016 */
[----:B--2---:R-:W2:Y:S01]  /*17a30*/  LDL.LU.64 R10, [R1+0xa88] ;  /* 0x000a8800010a7983 */ /* 0x004ea20000300a00 */
[----:B------:R-:W-:Y:S02]  /*17a40*/  IMAD.MOV.U32 R8, RZ, RZ, R23 ;  /* 0x000000ffff087224 */ /* 0x000fe400078e0017 */
[----:B------:R-:W3:Y:S02]  /*17a50*/  LDL.LU.64 R22, [R1+0xa80] ;  /* 0x000a800001167983 */ /* 0x000ee40000300a00 */
[C---:B---3--:R-:W-:Y:S01]  /*17a60*/  HMMA.1688.F32.TF32 R20, R16.reuse, R22, R4 ;  /* 0x000000161014723c */ /* 0x048fe20000081004 */
[----:B------:R-:W2:Y:S01]  /*17a70*/  LDL.LU.64 R6, [R1+0xa78] ;  /* 0x000a780001067983 */ /* 0x000ea20000300a00 */
[----:B------:R-:W2:Y:S11]  /*17a80*/  LDL.LU.64 R4, [R1+0xa70] ;  /* 0x000a700001047983 */ /* 0x000eb60000300a00 */
[----:B------:R-:W-:Y:S10]  /*17a90*/  @!UPT UIADD3 URZ, URZ, URZ, URZ ;  /* 0x0000003f3f3ff290 */ /* 0x000ff4000fffe03f */
[----:B------:R-:W-:Y:S01]  /*17aa0*/  STL.64 [R1+0x100], R20 ;  /* 0x0001001401007387 */ /* 0x000fe20000100a00 */
[----:B------:R1:W-:Y:S03]  /*17ab0*/  STL.64 [R1+0x108], R22 ;  /* 0x0001081601007387 */ /* 0x0003e60000100a00 */
[----:B-1----:R-:W4:Y:S01]  /*17ac0*/  LDL.LU.64 R22, [R1+0xa68] ;  /* 0x000a680001167983 */ /* 0x002f220000300a00 */
[----:B------:R-:W4:Y:S02]  /*17ad0*/  LDL.LU.64 R20, [R1+0xa60] ;  /* 0x000a600001147983 */ /* 0x000f240000300a00 */
[----:B----4-:R-:W-:Y:S11]  /*17ae0*/  HMMA.1688.F32.TF32 R20, R16, R26, R20 ;  /* 0x0000001a1014723c */ /* 0x010ff60000081014 */
[----:B------:R-:W-:Y:S11]  /*17af0*/  @!UPT UIADD3 URZ, URZ, URZ, URZ ;  /* 0x0000003f3f3ff290 */ /* 0x000ff6000fffe03f */
[----:B------:R-:W-:Y:S01]  /*17b00*/  @!UPT UIADD3 URZ, URZ, URZ, URZ ;  /* 0x0000003f3f3ff290 */ /* 0x000fe2000fffe03f */
[----:B------:R-:W-:Y:S01]  /*17b10*/  STL.64 [R1+0x130], R20 ;  /* 0x0001301401007387 */ /* 0x000fe20000100a00 */
[----:B------:R1:W-:Y:S03]  /*17b20*/  STL.64 [R1+0x138], R22 ;  /* 0x0001381601007387 */ /* 0x0003e60000100a00 */
[----:B-1----:R-:W3:Y:S01]  /*17b30*/  LDL.LU.64 R22, [R1+0xa58] ;  /* 0x000a580001167983 */ /* 0x002ee20000300a00 */
[----:B------:R-:W3:Y:S02]  /*17b40*/  LDL.LU.64 R20, [R1+0xa50] ;  /* 0x000a500001147983 */ /* 0x000ee40000300a00 */
[----:B------:R-:W-:Y:S02]  /*17b50*/  IMAD.MOV.U32 R14, RZ, RZ, R25 ;  /* 0x000000ffff0e7224 */ /* 0x000fe400078e0019 */
[----:B------:R-:W-:Y:S02]  /*17b60*/  IMAD.MOV.U32 R15, RZ, RZ, R24 ;  /* 0x000000ffff0f7224 */ /* 0x000fe400078e0018 */
[----:B------:R-:W-:-:S02]  /*17b70*/  IMAD.MOV.U32 R13, RZ, RZ, R26 ;  /* 0x000000ffff0d7224 */ /* 0x000fc400078e001a */
[----:B------:R-:W-:Y:S01]  /*17b80*/  IMAD.MOV.U32 R12, RZ, RZ, R27 ;  /* 0x000000ffff0c7224 */ /* 0x000fe200078e001b */
[----:B------:R1:W-:Y:S02]  /*17b90*/  STL.64 [R1+0x9d0], R14 ;  /* 0x0009d00e01007387 */ /* 0x0003e40000100a00 */
[----:B---3--:R-:W-:Y:S07]  /*17ba0*/  HMMA.1688.F32.TF32 R20, R16, R14, R20 ;  /* 0x0000000e1014723c */ /* 0x008fee0000081014 */
[----:B-1----:R-:W-:-:S02]  /*17bb0*/  IMAD.MOV.U32 R14, RZ, RZ, R13 ;  /* 0x000000ffff0e7224 */ /* 0x002fc400078e000d */
[----:B------:R-:W-:Y:S11]  /*17bc0*/  IMAD.MOV.U32 R15, RZ, RZ, R12 ;  /* 0x000000ffff0f7224 */ /* 0x000ff600078e000c */
[----:B------:R-:W-:Y:S03]  /*17bd0*/  @!UPT UIADD3 URZ, URZ, URZ, URZ ;  /* 0x0000003f3f3ff290 */ /* 0x000fe6000fffe03f */
[----:B------:R1:W-:Y:S01]  /*17be0*/  STL.64 [R1+0x180], R20 ;  /* 0x0001801401007387 */ /* 0x0003e20000100a00 */
[----:B------:R3:W-:Y:S03]  /*17bf0*/  STL.64 [R1+0x188], R22 ;  /* 0x0001881601007387 */ /* 0x0007e60000100a00 */
[----:B-1----:R-:W4:Y:S01]  /*17c00*/  LDL.LU R20, [R1+0x10] ;  /* 0x0000100001147983 */ /* 0x002f220000300800 */
[----:B------:R-:W4:Y:S02]  /*17c10*/  LDL.LU R21, [R1+0x14] ;  /* 0x0000140001157983 */ /* 0x000f240000300800 */
[----:B---3--:R-:W4:Y:S02]  /*17c20*/  LDL.LU R22, [R1+0x18] ;  /* 0x0000180001167983 */ /* 0x008f240000300800 */
[----:B------:R-:W4:Y:S01]  /*17c30*/  LDL.LU R23, [R1+0x1c] ;  /* 0x00001c0001177983 */ /* 0x000f220000300800 */
[----:B------:R-:W3:Y:S01]  /*17c40*/  LDL.LU R24, [R1+0x160] ;  /* 0x0001600001187983 */ /* 0x000ee20000300800 */
[----:B------:R-:W3:Y:S02]  /*17c50*/  LDL.LU R25, [R1+0x164] ;  /* 0x0001640001197983 */ /* 0x000ee40000300800 */
[----:B------:R-:W3:Y:S02]  /*17c60*/  LDL.LU R26, [R1+0x168] ;  /* 0x00016800011a7983 */ /* 0x000ee40000300800 */
[----:B------:R-:W3:Y:S01]  /*17c70*/  LDL.LU R27, [R1+0x16c] ;  /* 0x00016c00011b7983 */ /* 0x000ee20000300800 */
[----:B------:R1:W-:Y:S01]  /*17c80*/  STL.64 [R1+0x9e8], R14 ;  /* 0x0009e80e01007387 */ /* 0x0003e20000100a00 */
[----:B------:R-:W2:Y:S02]  /*17c90*/  LDL.LU R12, [R1+0x370] ;  /* 0x00037000010c7983 */ /* 0x000ea40000300800 */
[----:B------:R-:W2:Y:S01]  /*17ca0*/  LDL.LU R13, [R1+0x374] ;  /* 0x00037400010d7983 */ /* 0x000ea20000300800 */
[----:B-1----:R-:W2:Y:S01]  /*17cb0*/  LDL.LU R14, [R1+0x378] ;  /* 0x00037800010e7983 */ /* 0x002ea20000300800 */
[----:B------:R-:W2:Y:S03]  /*17cc0*/  LDL.LU R15, [R1+0x37c] ;  /* 0x00037c00010f7983 */ /* 0x000ea60000300800 */
[----:B--2---:R1:W-:Y:S02]  /*17cd0*/  STL.64 [R1+0x9f8], R14 ;  /* 0x0009f80e01007387 */ /* 0x0043e40000100a00 */
[----:B-1----:R-:W-:-:S02]  /*17ce0*/  IMAD.MOV.U32 R14, RZ, RZ, R9 ;  /* 0x000000ffff0e7224 */ /* 0x002fc400078e0009 */
[----:B------:R-:W-:Y:S02]  /*17cf0*/  IMAD.MOV.U32 R15, RZ, RZ, R8 ;  /* 0x000000ffff0f7224 */ /* 0x000fe400078e0008 */
[C---:B------:R-:W-:Y:S01]  /*17d00*/  HMMA.1688.F32.TF32 R8, R16.reuse, R10, R4 ;  /* 0x0000000a1008723c */ /* 0x040fe20000081004 */
[----:B------:R-:W-:Y:S01]  /*17d10*/  STL.64 [R1+0x9f0], R12 ;  /* 0x0009f00c01007387 */ /* 0x000fe20000100a00 */
[----:B------:R-:W2:Y:S02]  /*17d20*/  LDL.LU.64 R6, [R1+0xa48] ;  /* 0x000a480001067983 */ /* 0x000ea40000300a00 */
[----:B------:R-:W2:Y:S11]  /*17d30*/  LDL.LU.64 R4, [R1+0xa40] ;  /* 0x000a400001047983 */ /* 0x000eb60000300a00 */
[----:B------:R-:W-:Y:S08]  /*17d40*/  @!UPT UIADD3 URZ, URZ, URZ, URZ ;  /* 0x0000003f3f3ff290 */ /* 0x000ff0000fffe03f */
[----:B------:R-:W-:Y:S01]  /*17d50*/  STL.64 [R1+0x2e0], R8 ;  /* 0x0002e00801007387 */ /* 0x000fe20000100a00 */
[----:B------:R1:W-:Y:S03]  /*17d60*/  STL.64 [R1+0x2e8], R10 ;  /* 0x0002e80a01007387 */ /* 0x0003e60000100a00 */
[----:B-1----:R-:W2:Y:S02]  /*17d70*/  LDL.LU.64 R10, [R1+0xa38] ;  /* 0x000a3800010a7983 */ /* 0x002ea40000300a00 */
[C---:B--2---:R-:W-:Y:S11]  /*17d80*/  HMMA.1688.F32.TF32 R4, R16.reuse, R10, R4 ;  /* 0x0000000a1004723c */ /* 0x044ff60000081004 */
[----:B------:R-:W-:Y:S11]  /*17d90*/  @!UPT UIADD3 URZ, URZ, URZ, URZ ;  /* 0x0000003f3f3ff290 */ /* 0x000ff6000fffe03f */
[----:B------:R-:W-:Y:S01]  /*17da0*/  @!UPT UIADD3 URZ, URZ, URZ, URZ ;  /* 0x0000003f3f3ff290 */ /* 0x000fe2000fffe03f */
[----:B------:R-:W-:Y:S01]  /*17db0*/  STL.64 [R1+0x380], R4 ;  /* 0x0003800401007387 */ /* 0x000fe20000100a00 */
[----:B------:R1:W-:Y:S03]  /*17dc0*/  STL.64 [R1+0x388], R6 ;  /* 0x0003880601007387 */ /* 0x0003e60000100a00 */
[----:B-1----:R-:W3:Y:S01]  /*17dd0*/  LDL.LU.64 R6, [R1+0xa30] ;  /* 0x000a300001067983 */ /* 0x002ee20000300a00 */
[----:B------:R-:W2:Y:S02]  /*17de0*/  LDL.LU.64 R4, [R1+0xa28] ;  /* 0x000a280001047983 */ /* 0x000ea40000300a00 */
[----:B------:R1:W-:Y:S02]  /*17df0*/  STL.64 [R1+0x9b0], R10 ;  /* 0x0009b00a01007387 */ /* 0x0003e40000100a00 */
[----:B-1----:R-:W2:Y:S04]  /*17e00*/  LDL.LU.64 R10, [R1+0x58] ;  /* 0x00005800010a7983 */ /* 0x002ea80000300a00 */
[----:B--2---:R1:W-:Y:S01]  /*17e10*/  STL.64 [R1+0x9c8], R10 ;  /* 0x0009c80a01007387 */ /* 0x0043e20000100a00 */
[----:B------:R-:W2:Y:S02]  /*17e20*/  LDL.LU R8, [R1+0x260] ;  /* 0x0002600001087983 */ /* 0x000ea40000300800 */
[----:B------:R-:W2:Y:S01]  /*17e30*/  LDL.LU R9, [R1+0x264] ;  /* 0x0002640001097983 */ /* 0x000ea20000300800 */
[----:B-1----:R-:W2:Y:S01]  /*17e40*/  LDL.LU R10, [R1+0x268] ;  /* 0x00026800010a7983 */ /* 0x002ea20000300800 */
[----:B------:R-:W2:Y:S01]  /*17e50*/  LDL.LU R11, [R1+0x26c] ;  /* 0x00026c00010b7983 */ /* 0x000ea20000300800 */
[C---:B---3--:R-:W-:Y:S02]  /*17e60*/  HMMA.1688.F32.TF32 R24, R16.reuse, R6, R24 ;  /* 0x000000061018723c */ /* 0x048fe40000081018 */
[----:B--2---:R-:W-:Y:S01]  /*17e70*/  STL.64 [R1+0x9e0], R10 ;  /* 0x0009e00a01007387 */ /* 0x004fe20000100a00 */
[----:B------:R1:W-:Y:S03]  /*17e80*/  STL.64 [R1+0x9d8], R8 ;  /* 0x0009d80801007387 */ /* 0x0003e60000100a00 */
[----:B-1----:R-:W2:Y:S01]  /*17e90*/  LDL.LU R8, [R1+0x2d0] ;  /* 0x0002d00001087983 */ /* 0x002ea20000300800 */
[----:B------:R-:W2:Y:S02]  /*17ea0*/  LDL.LU R9, [R1+0x2d4] ;  /* 0x0002d40001097983 */ /* 0x000ea40000300800 */
[----:B------:R-:W3:Y:S02]  /*17eb0*/  LDL.LU R10, [R1+0x2d8] ;  /* 0x0002d800010a7983 */ /* 0x000ee40000300800 */
[----:B------:R-:W3:Y:S02]  /*17ec0*/  LDL.LU R11, [R1+0x2dc] ;  /* 0x0002dc00010b7983 */ /* 0x000ee40000300800 */
[----:B---3--:R-:W-:Y:S01]  /*17ed0*/  STL.64 [R1+0xa08], R10 ;  /* 0x000a080a01007387 */ /* 0x008fe20000100a00 */
[----:B--2---:R1:W-:Y:S03]  /*17ee0*/  STL.64 [R1+0xa00], R8 ;  /* 0x000a000801007387 */ /* 0x0043e60000100a00 */
[----:B-1----:R-:W2:Y:S01]  /*17ef0*/  LDL.LU R8, [R1+0x460] ;  /* 0x0004600001087983 */ /* 0x002ea20000300800 */
[----:B------:R-:W2:Y:S02]  /*17f00*/  LDL.LU R9, [R1+0x464] ;  /* 0x0004640001097983 */ /* 0x000ea40000300800 */
[----:B------:R-:W2:Y:S02]  /*17f10*/  LDL.LU R10, [R1+0x468] ;  /* 0x00046800010a7983 */ /* 0x000ea40000300800 */
[----:B------:R-:W2:Y:S01]  /*17f20*/  LDL.LU R11, [R1+0x46c] ;  /* 0x00046c00010b7983 */ /* 0x000ea20000300800 */
[----:B------:R-:W-:Y:S01]  /*17f30*/  STL.64 [R1+0x400], R24 ;  /* 0x0004001801007387 */ /* 0x000fe20000100a00 */
[----:B------:R1:W-:Y:S03]  /*17f40*/  STL.64 [R1+0x408], R26 ;  /* 0x0004081a01007387 */ /* 0x0003e60000100a00 */
[----:B-1----:R-:W4:Y:S02]  /*17f50*/  LDL.LU.64 R26, [R1+0xa20] ;  /* 0x000a2000011a7983 */ /* 0x002f240000300a00 */
[----:B----4-:R-:W-:Y:S02]  /*17f60*/  HMMA.1688.F32.TF32 R16, R16, R26, R20 ;  /* 0x0000001a1010723c */ /* 0x010fe40000081014 */
[----:B------:R-:W2:Y:S01]  /*17f70*/  LDL.LU.64 R22, [R1+0xa18] ;  /* 0x000a180001167983 */ /* 0x000ea20000300a00 */
[----:B------:R-:W2:Y:S11]  /*17f80*/  LDL.LU.64 R20, [R1+0xa10] ;  /* 0x000a100001147983 */ /* 0x000eb60000300a00 */
[----:B------:R-:W-:Y:S09]  /*17f90*/  @!UPT UIADD3 URZ, URZ, URZ, URZ ;  /* 0x0000003f3f3ff290 */ /* 0x000ff2000fffe03f */
[----:B------:R-:W-:Y:S01]  /*17fa0*/  STL.64 [R1+0x4b0], R16 ;  /* 0x0004b01001007387 */ /* 0x000fe20000100a00 */
[----:B------:R1:W-:Y:S03]  /*17fb0*/  STL.64 [R1+0x4b8], R18 ;  /* 0x0004b81201007387 */ /* 0x0003e60000100a00 */
[----:B-1----:R-:W3:Y:S01]  /*17fc0*/  LDL.64 R18, [R1+0x88] ;  /* 0x0000880001127983 */ /* 0x002ee20000100a00 */
[C---:B--2---:R-:W-:Y:S03]  /*17fd0*/  HMMA.1688.F32.TF32 R12, R20.reuse, R14, R8 ;  /* 0x0000000e140c723c */ /* 0x044fe60000081008 */
[----:B------:R-:W2:Y:S01]  /*17fe0*/  LDL.LU.64 R10, [R1+0xa08] ;  /* 0x000a0800010a7983 */ /* 0x000ea20000300a00 */
[----:B------:R-:W2:Y:S11]  /*17ff0*/  LDL.LU.64 R8, [R1+0xa00] ;  /* 0x000a000001087983 */ /* 0x000eb60000300a00 */
[----:B------:R-:W-:Y:S08]  /*18000*/  @!UPT UIADD3 URZ, URZ, URZ, URZ ;  /* 0x0000003f3f3ff290 */ /* 0x000ff0000fffe03f */
[----:B------:R-:W-:Y:S01]  /*18010*/  STL.64 [R1+0xa0], R12 ;  /* 0x0000a00c01007387 */ /* 0x000fe20000100a00 */
[----:B------:R1:W-:Y:S03]  /*18020*/  STL.64 [R1+0xa8], R14 ;  /* 0x0000a80e01007387 */ /* 0x0003e60000100a00 */
[----:B-1----:R-:W3:Y:S01]  /*18030*/  LDL.LU.64 R14, [R1+0x9f8] ;  /* 0x0009f800010e7983 */ /* 0x002ee20000300a00 */
[----:B------:R-:W3:Y:S02]  /*18040*/  LDL.LU.64 R12, [R1+0x9f0] ;  /* 0x0009f000010c7983 */ /* 0x000ee40000300a00 */
[C---:B---3--:R-:W-:Y:S11]  /*18050*/  HMMA.1688.F32.TF32 R12, R20.reuse, R18, R12 ;  /* 0x00000012140c723c */ /* 0x048ff6000008100c */
[----:B------:R-:W-:Y:S11]  /*18060*/  @!UPT UIADD3 URZ, URZ, URZ, URZ ;  /* 0x0000003f3f3ff290 */ /* 0x000ff6000fffe03f */
[----:B------:R-:W-:Y:S01]  /*18070*/  @!UPT UIADD3 URZ, URZ, URZ, URZ ;  /* 0x0000003f3f3ff290 */ /* 0x000fe2000fffe03f */
[----:B------:R-:W-:Y:S01]  /*18080*/  STL.64 [R1+0xc0], R12 ;  /* 0x0000c00c01007387 */ /* 0x000fe20000100a00 */
[----:B------:R1:W-:Y:S03]  /*18090*/  STL.64 [R1+0xc8], R14 ;  /* 0x0000c80e01007387 */ /* 0x0003e60000100a00 */
[----:B-1----:R-:W2:Y:S04]  /*180a0*/  LDL.LU.64 R14, [R1+0x9e8] ;  /* 0x0009e800010e7983 */ /* 0x002ea80000300a00 */
[----:B------:R-:W1:Y:S02]  /*180b0*/  S2R R25, SR_TID.X ;  /* 0x0000000000197919 */ /* 0x000e640000002100 */
[----:B-1----:R-:W-:Y:S01]  /*180c0*/  SHF.R.U32.HI R18, RZ, 0x8, R25 ;  /* 0x00000008ff127819 */ /* 0x002fe20000011619 */
[C---:B--2---:R-:W-:Y:S01]  /*180d0*/  HMMA.1688.F32.TF32 R12, R20.reuse, R14, R8 ;  /* 0x0000000e140c723c */ /* 0x044fe20000081008 */
[----:B------:R-:W2:Y:S01]  /*180e0*/  LDL.LU.64 R10, [R1+0x9e0] ;  /* 0x0009e000010a7983 */ /* 0x000ea20000300a00 */
[----:B------:R-:W2:Y:S11]  /*180f0*/  LDL.LU.64 R8, [R1+0x9d8] ;  /* 0x0009d80001087983 */ /* 0x000eb60000300a00 */
[----:B------:R-:W-:Y:S10]  /*18100*/  @!UPT UIADD3 URZ, URZ, URZ, URZ ;  /* 0x0000003f3f3ff290 */ /* 0x000ff4000fffe03f */
[----:B------:R-:W-:Y:S01]  /*18110*/  STL.64 [R1+0xd0], R12 ;  /* 0x0000d00c01007387 */ /* 0x000fe20000100a00 */
[----:B------:R1:W-:Y:S03]  /*18120*/  STL.64 [R1+0xd8], R14 ;  /* 0x0000d80e01007387 */ /* 0x0003e60000100a00 */
[----:B-1----:R-:W2:Y:S01]  /*18130*/  LDL.LU.64 R14, [R1+0x9d0] ;  /* 0x0009d000010e7983 */ /* 0x002ea20000300a00 */
[----:B------:R-:W-:Y:S02]  /*18140*/  STL.64 [R1+0x998], R26 ;  /* 0x0009981a01007387 */ /* 0x000fe40000100a00 */
[----:B------:R1:W-:Y:S02]  /*18150*/  STL [R1+0x990], R25 ;  /* 0x0009901901007387 */ /* 0x0003e40000100800 */
[----:B------:R-:W3:Y:S01]  /*18160*/  LDL.LU R24, [R1+0x1c0] ;  /* 0x0001c00001187983 */ /* 0x000ee20000300800 */
[----:B-1----:R-:W3:Y:S01]  /*18170*/  LDL.LU R25, [R1+0x1c4] ;  /* 0x0001c40001197983 */ /* 0x002ee20000300800 */
[----:B------:R-:W4:Y:S02]  /*18180*/  LDL.LU R26, [R1+0x1c8] ;  /* 0x0001c800011a7983 */ /* 0x000f240000300800 */
[----:B------:R-:W4:Y:S01]  /*18190*/  LDL.LU R27, [R1+0x1cc] ;  /* 0x0001cc00011b7983 */ /* 0x000f220000300800 */
[C---:B--2---:R-:W-:Y:S01]  /*181a0*/  HMMA.1688.F32.TF32 R12, R20.reuse, R14, R8 ;  /* 0x0000000e140c723c */ /* 0x044fe20000081008 */
[----:B------:R-:W-:Y:S01]  /*181b0*/  IMAD.MOV.U32 R17, RZ, RZ, R19 ;  /* 0x000000ffff117224 */ /* 0x000fe200078e0013 */
[----:B------:R-:W-:Y:S01]  /*181c0*/  SGXT.U32 R18, R18, 0x1 ;  /* 0x000000011212781a */ /* 0x000fe20000000000 */
[----:B------:R-:W-:Y:S04]  /*181d0*/  LDS R9, [R0+0x26380] ;  /* 0x0263800000097984 */ /* 0x000fe80000000800 */
[----:B----4-:R-:W-:Y:S01]  /*181e0*/  STL.64 [R1+0x9a8], R26 ;  /* 0x0009a81a01007387 */ /* 0x010fe20000100a00 */
[----:B---3--:R1:W-:Y:S03]  /*181f0*/  STL.64 [R1+0x9a0], R24 ;  /* 0x0009a01801007387 */ /* 0x0083e60000100a00 */
[----:B-1----:R-:W2:Y:S01]  /*18200*/  LDL.LU R24, [R1+0x1d0] ;  /* 0x0001d00001187983 */ /* 0x002ea20000300800 */
[----:B------:R-:W2:Y:S02]  /*18210*/  LDL.LU R25, [R1+0x1d4] ;  /* 0x0001d40001197983 */ /* 0x000ea40000300800 */
[----:B------:R-:W2:Y:S02]  /*18220*/  LDL.LU R26, [R1+0x1d8] ;  /* 0x0001d800011a7983 */ /* 0x000ea40000300800 */
[----:B------:R-:W2:Y:S01]  /*18230*/  LDL.LU R27, [R1+0x1dc] ;  /* 0x0001dc00011b7983 */ /* 0x000ea20000300800 */
[----:B------:R-:W3:Y:S06]  /*18240*/  LDL.LU.64 R10, [R1+0x9c8] ;  /* 0x0009c800010a7983 */ /* 0x000eec0000300a00 */
[----:B------:R-:W-:Y:S02]  /*18250*/  STL.64 [R1+0x120], R12 ;  /* 0x0001200c01007387 */ /* 0x000fe40000100a00 */
[----:B------:R1:W-:Y:S02]  /*18260*/  STL.64 [R1+0x128], R14 ;  /* 0x0001280e01007387 */ /* 0x0003e40000100a00 */
[----:B-1----:R-:W3:Y:S01]  /*18270*/  LDL.LU.64 R14, [R1+0x9c0] ;  /* 0x0009c000010e7983 */ /* 0x002ee20000300a00 */
[----:B------:R-:W3:Y:S02]  /*18280*/  LDL.LU.64 R12, [R1+0x9b8] ;  /* 0x0009b800010c7983 */ /* 0x000ee40000300a00 */
[C---:B---3--:R-:W-:Y:S11]  /*18290*/  HMMA.1688.F32.TF32 R12, R20.reuse, R10, R12 ;  /* 0x0000000a140c723c */ /* 0x048ff6000008100c */
[----:B------:R-:W-:Y:S11]  /*182a0*/  @!UPT UIADD3 URZ, URZ, URZ, URZ ;  /* 0x0000003f3f3ff290 */ /* 0x000ff6000fffe03f */
[----:B------:R-:W-:Y:S01]  /*182b0*/  @!UPT UIADD3 URZ, URZ, URZ, URZ ;  /* 0x0000003f3f3ff290 */ /* 0x000fe2000fffe03f */
[----:B------:R1:W-:Y:S01]  /*182c0*/  STL.64 [R1+0x160], R12 ;  /* 0x0001600c01007387 */ /* 0x0003e20000100a00 */
[----:B------:R3:W-:Y:S02]  /*182d0*/  STL.64 [R1+0x168], R14 ;  /* 0x0001680e01007387 */ /* 0x0007e40000100a00 */
[----:B-1----:R-:W-:Y:S02]  /*182e0*/  IMAD.MOV.U32 R13, RZ, RZ, R11 ;  /* 0x000000ffff0d7224 */ /* 0x002fe400078e000b */
[----:B---3--:R-:W-:Y:S02]  /*182f0*/  IMAD.MOV.U32 R15, RZ, RZ, R10 ;  /* 0x000000ffff0f7224 */ /* 0x008fe400078e000a */
[----:B------:R-:W2:Y:S03]  /*18300*/  LDL.LU.64 R10, [R1+0x9b0] ;  /* 0x0009b000010a7983 */ /* 0x000ea60000300a00 */
[----:B------:R-:W-:Y:S02]  /*18310*/  STL [R1+0x97c], R15 ;  /* 0x00097c0f01007387 */ /* 0x000fe40000100800 */
[----:B------:R1:W-:Y:S02]  /*18320*/  STL [R1+0x978], R13 ;  /* 0x0009780d01007387 */ /* 0x0003e40000100800 */
[----:B-1----:R-:W3:Y:S01]  /*18330*/  LDL.LU R13, [R1+0x4] ;  /* 0x00000400010d7983 */ /* 0x002ee20000300800 */
[----:B--2---:R-:W-:Y:S11]  /*18340*/  HMMA.1688.F32.TF32 R24, R20, R10, R24 ;  /* 0x0000000a1418723c */ /* 0x004ff60000081018 */
[----:B------:R-:W-:Y:S11]  /*18350*/  @!UPT UIADD3 URZ, URZ, URZ, URZ ;  /* 0x0000003f3f3ff290 */ /* 0x000ff6000fffe03f */
[----:B------:R-:W-:Y:S01]  /*18360*/  @!UPT UIADD3 URZ, URZ, URZ, URZ ;  /* 0x0000003f3f3ff290 */ /* 0x000fe2000fffe03f */
[----:B------:R-:W-:Y:S01]  /*18370*/  STL.64 [R1+0x2d0], R24 ;  /* 0x0002d01801007387 */ /* 0x000fe20000100a00 */
[----:B------:R1:W-:Y:S03]  /*18380*/  STL.64 [R1+0x2d8], R26 ;  /* 0x0002d81a01007387 */ /* 0x0003e60000100a00 */
[----:B-1----:R-:W2:Y:S01]  /*18390*/  LDL.LU.64 R26, [R1+0x9a8] ;  /* 0x0009a800011a7983 */ /* 0x002ea20000300a00 */
[----:B------:R-:W2:Y:S02]  /*183a0*/  LDL.LU.64 R24, [R1+0x9a0] ;  /* 0x0009a00001187983 */ /* 0x000ea40000300a00 */
[----:B------:R-:W4:Y:S02]  /*183b0*/  LDL.LU R8, [R1+0x654] ;  /* 0x0006540001087983 */ /* 0x000f240000300800 */
[----:B------:R-:W3:Y:S02]  /*183c0*/  LDL.LU R19, [R1+0x45c] ;  /* 0x00045c0001137983 */ /* 0x000ee40000300800 */
[----:B------:R-:W-:-:S02]  /*183d0*/  IMAD.MOV.U32 R12, RZ, RZ, R5 ;  /* 0x000000ffff0c7224 */ /* 0x000fc400078e0005 */
[----:B------:R-:W-:Y:S02]  /*183e0*/  IMAD.MOV.U32 R5, RZ, RZ, 0x1f ;  /* 0x0000001fff057424 */ /* 0x000fe400078e00ff */
[----:B------:R-:W-:-:S03]  /*183f0*/  IMAD.MOV.U32 R14, RZ, RZ, R4 ;  /* 0x000000ffff0e7224 */ /* 0x000fc600078e0004 */
[----:B------:R-:W-:Y:S02]  /*18400*/  IADD3 R4, R5, c[0x0][0x180], RZ ;  /* 0x0000600005047a10 */ /* 0x000fe40007ffe0ff */
[----:B------:R-:W1:Y:S01]  /*18410*/  S2R R5, SR_TID.X ;  /* 0x0000000000057919 */ /* 0x000e620000002100 */
[----:B------:R-:W-:Y:S01]  /*18420*/  IMAD.MOV.U32 R15, RZ, RZ, R3 ;  /* 0x000000ffff0f7224 */ /* 0x000fe200078e0003 */
[----:B------:R-:W-:-:S04]  /*18430*/  SHF.R.S32.HI R3, RZ, 0x1f, R4 ;  /* 0x0000001fff037819 */ /* 0x000fc80000011404 */
[----:B------:R-:W-:Y:S01]  /*18440*/  LEA.HI R3, R3, R4, RZ, 0x5 ;  /* 0x0000000403037211 */ /* 0x000fe200078f28ff */
[----:B--2---:R-:W-:Y:S11]  /*18450*/  HMMA.1688.F32.TF32 R24, R20, R6, R24 ;  /* 0x000000061418723c */ /* 0x004ff60000081018 */
[----:B------:R-:W-:Y:S11]  /*18460*/  @!UPT UIADD3 URZ, URZ, URZ, URZ ;  /* 0x0000003f3f3ff290 */ /* 0x000ff6000fffe03f */
[----:B------:R-:W-:Y:S01]  /*18470*/  @!UPT UIADD3 URZ, URZ, URZ, URZ ;  /* 0x0000003f3f3ff290 */ /* 0x000fe2000fffe03f */
[----:B------:R-:W-:Y:S01]  /*18480*/  STL.64 [R1+0x370], R24 ;  /* 0x0003701801007387 */ /* 0x000fe20000100a00 */
[----:B------:R2:W-:Y:S03]  /*18490*/  STL.64 [R1+0x378], R26 ;  /* 0x0003781a01007387 */ /* 0x0005e60000100a00 */
[----:B--2---:R-:W3:Y:S01]  /*184a0*/  LDL.LU.64 R26, [R1+0x998] ;  /* 0x00099800011a7983 */ /* 0x004ee20000300a00 */
[----:B-1----:R-:W-:Y:S01]  /*184b0*/  SHF.R.U32.HI R5, RZ, 0x8, R5 ;  /* 0x00000008ff057819 */ /* 0x002fe20000011605 */
[----:B------:R-:W2:Y:S02]  /*184c0*/  LDL.LU R25, [R1+0x990] ;  /* 0x0009900001197983 */ /* 0x000ea40000300800 */
[----:B------:R-:W2:Y:S01]  /*184d0*/  LDL.LU R16, [R1+0x458] ;  /* 0x0004580001107983 */ /* 0x000ea20000300800 */
[----:B------:R-:W-:-:S04]  /*184e0*/  SGXT.U32 R5, R5, 0x1 ;  /* 0x000000010505781a */ /* 0x000fc80000000000 */
[----:B------:R-:W-:Y:S02]  /*184f0*/  LOP3.LUT R4, R5, 0x4, RZ, 0xfc, !PT ;  /* 0x0000000405047812 */ /* 0x000fe400078efcff */
[----:B------:R-:W1:Y:S02]  /*18500*/  S2R R5, SR_TID.X ;  /* 0x0000000000057919 */ /* 0x000e640000002100 */
[----:B-1----:R-:W-:-:S04]  /*18510*/  SHF.R.U32.HI R5, RZ, 0x8, R5 ;  /* 0x00000008ff057819 */ /* 0x002fc80000011605 */
[----:B------:R-:W-:-:S04]  /*18520*/  SGXT.U32 R5, R5, 0x1 ;  /* 0x000000010505781a */ /* 0x000fc80000000000 */
[----:B------:R-:W-:-:S04]  /*18530*/  LOP3.LUT R5, R5, 0x8, RZ, 0xfc, !PT ;  /* 0x0000000805057812 */ /* 0x000fc800078efcff */
[----:B------:R-:W-:Y:S02]  /*18540*/  ISETP.GE.AND P4, PT, R5, UR5, PT ;  /* 0x0000000505007c0c */ /* 0x000fe4000bf86270 */
[----:B------:R-:W1:Y:S01]  /*18550*/  S2R R5, SR_TID.X ;  /* 0x0000000000057919 */ /* 0x000e620000002100 */
[----:B------:R-:W-:Y:S01]  /*18560*/  SHF.R.S32.HI R3, RZ, 0x5, R3 ;  /* 0x00000005ff037819 */ /* 0x000fe20000011403 */
[----:B------:R-:W-:Y:S01]  /*18570*/  IMAD.MOV.U32 R24, RZ, RZ, c[0x0][0x188] ;  /* 0x00006200ff187624 */ /* 0x000fe200078e00ff */
[----:B------:R-:W-:Y:S02]  /*18580*/  ISETP.GE.AND P2, PT, R4, UR5, PT ;  /* 0x0000000504007c0c */ /* 0x000fe4000bf46270 */
[----:B------:R-:W-:Y:S02]  /*18590*/  IADD3 R3, R3, -0x2, RZ ;  /* 0xfffffffe03037810 */ /* 0x000fe40007ffe0ff */
[----:B------:R-:W-:Y:S02]  /*185a0*/  ISETP.GE.AND P1, PT, R18, UR5, PT ;  /* 0x0000000512007c0c */ /* 0x000fe4000bf26270 */
[----:B------:R-:W-:-:S02]  /*185b0*/  ISETP.LE.AND P0, PT, R3, UR4, PT ;  /* 0x0000000403007c0c */ /* 0x000fc4000bf03270 */
[----:B-1----:R-:W-:-:S04]  /*185c0*/  SHF.R.U32.HI R5, RZ, 0x8, R5 ;  /* 0x00000008ff057819 */ /* 0x002fc80000011605 */
[----:B------:R-:W-:Y:S01]  /*185d0*/  SGXT.U32 R5, R5, 0x1 ;  /* 0x000000010505781a */ /* 0x000fe20000000000 */
[----:B------:R-:W-:Y:S01]  /*185e0*/  SEL R3, RZ, 0x4, P2 ;  /* 0x00000004ff037807 */ /* 0x000fe20001000000 */
[----:B------:R-:W-:-:S03]  /*185f0*/  SEL R4, RZ, 0x4, P1 ;  /* 0x00000004ff047807 */ /* 0x000fc60000800000 */
[----:B------:R-:W-:Y:S02]  /*18600*/  SEL R3, R3, RZ, !P0 ;  /* 0x000000ff03037207 */ /* 0x000fe40004000000 */
[----:B------:R-:W-:Y:S01]  /*18610*/  SEL R4, R4, RZ, !P0 ;  /* 0x000000ff04047207 */ /* 0x000fe20004000000 */
[----:B------:R-:W-:Y:S01]  /*18620*/  IMAD.MOV.U32 R29, RZ, RZ, R10 ;  /* 0x000000ffff1d7224 */ /* 0x000fe200078e000a */
[----:B------:R-:W-:Y:S01]  /*18630*/  ISETP.NE.U32.AND P2, PT, R3, RZ, PT ;  /* 0x000000ff0300720c */ /* 0x000fe20003f45070 */
[----:B----4-:R-:W-:Y:S01]  /*18640*/  IADD3 R3, R8, 0x1, RZ ;  /* 0x0000000108037810 */ /* 0x010fe20007ffe0ff */
[----:B------:R-:W-:Y:S01]  /*18650*/  ISETP.NE.U32.AND P3, PT, R4, RZ, PT ;  /* 0x000000ff0400720c */ /* 0x000fe20003f65070 */
[----:B------:R-:W-:Y:S04]  /*18660*/  LDS R8, [R2+0x26380] ;  /* 0x0263800002087984 */ /* 0x000fe80000000800 */
[----:B------:R-:W-:Y:S01]  /*18670*/  LDS R10, [R2+0x27380] ;  /* 0x02738000020a7984 */ /* 0x000fe20000000800 */
[----:B------:R-:W-:Y:S01]  /*18680*/  ISETP.GT.AND P1, PT, R3, 0x1, PT ;  /* 0x000000010300780c */ /* 0x000fe20003f24270 */
[----:B------:R-:W-:-:S02]  /*18690*/  IMAD.MOV.U32 R28, RZ, RZ, R11 ;  /* 0x000000ffff1c7224 */ /* 0x000fc400078e000b */
[----:B------:R-:W1:Y:S01]  /*186a0*/  LDS R11, [R0+0x27380] ;  /* 0x02738000000b7984 */ /* 0x000e620000000800 */
[----:B------:R-:W-:Y:S01]  /*186b0*/  BAR.SYNC.DEFER_BLOCKING 0x0 ;  /* 0x0000000000007b1d */ /* 0x000fe20000010000 */
[----:B---3--:R-:W-:Y:S11]  /*186c0*/  HMMA.1688.F32.TF32 R12, R20, R26, R12 ;  /* 0x0000001a140c723c */ /* 0x008ff6000008100c */
[----:B------:R-:W-:Y:S11]  /*186d0*/  @!UPT UIADD3 URZ, URZ, URZ, URZ ;  /* 0x0000003f3f3ff290 */ /* 0x000ff6000fffe03f */
[----:B------:R-:W-:Y:S01]  /*186e0*/  @!UPT UIADD3 URZ, URZ, URZ, URZ ;  /* 0x0000003f3f3ff290 */ /* 0x000fe2000fffe03f */
[----:B------:R3:W-:Y:S01]  /*186f0*/  STL.64 [R1+0x490], R12 ;  /* 0x0004900c01007387 */ /* 0x0007e20000100a00 */
[----:B------:R4:W-:Y:S03]  /*18700*/  STL.64 [R1+0x498], R14 ;  /* 0x0004980e01007387 */ /* 0x0009e60000100a00 */
[----:B---3--:R-:W3:Y:S01]  /*18710*/  S2R R12, SR_TID.X ;  /* 0x00000000000c7919 */ /* 0x008ee20000002100 */
[C---:B----4-:R-:W-:Y:S02]  /*18720*/  IMAD R14, R5.reuse, c[0x0][0x188], RZ ;  /* 0x00006200050e7a24 */ /* 0x050fe400078e02ff */
[----:B------:R-:W-:Y:S01]  /*18730*/  IMAD R15, R5, c[0x0][0x188], RZ ;  /* 0x00006200050f7a24 */ /* 0x000fe200078e02ff */
[----:B------:R-:W4:Y:S01]  /*18740*/  LDL R13, [R1+0x79c] ;  /* 0x00079c00010d7983 */ /* 0x000f220000100800 */
[----:B------:R-:W-:-:S04]  /*18750*/  IMAD R14, R24, 0x2, R14 ;  /* 0x00000002180e7824 */ /* 0x000fc800078e020e */
[----:B------:R-:W-:Y:S02]  /*18760*/  IMAD R14, R24, 0x2, R14 ;  /* 0x00000002180e7824 */ /* 0x000fe400078e020e */
[----:B------:R-:W-:Y:S02]  /*18770*/  IMAD.SHL.U32 R15, R15, 0x4, RZ ;  /* 0x000000040f0f7824 */ /* 0x000fe400078e00ff */
[----:B------:R-:W-:Y:S01]  /*18780*/  IMAD.SHL.U32 R14, R14, 0x4, RZ ;  /* 0x000000040e0e7824 */ /* 0x000fe200078e00ff */
[----:B------:R-:W-:Y:S02]  /*18790*/  SEL R5, RZ, 0x4, P4 ;  /* 0x00000004ff057807 */ /* 0x000fe40002000000 */
[-C--:B------:R-:W-:Y:S02]  /*187a0*/  IADD3 R2, P4, R15, R19.reuse, RZ ;  /* 0x000000130f027210 */ /* 0x080fe40007f9e0ff */
[----:B------:R-:W-:Y:S02]  /*187b0*/  IADD3 R4, P5, R14, R19, RZ ;  /* 0x000000130e047210 */ /* 0x000fe40007fbe0ff */
[----:B---3--:R-:W-:-:S02]  /*187c0*/  SHF.R.U32.HI R15, RZ, 0x8, R12 ;  /* 0x00000008ff0f7819 */ /* 0x008fc4000001160c */
[----:B------:R-:W-:Y:S01]  /*187d0*/  SHF.R.S32.HI R14, RZ, 0x8, R12 ;  /* 0x00000008ff0e7819 */ /* 0x000fe2000001140c */
[----:B------:R-:W-:Y:S01]  /*187e0*/  LOP3.LUT R12, R12, 0xff, RZ, 0xc0, !PT ;  /* 0x000000ff0c0c7812 */ /* 0x000fe200078ec0ff */
[----:B------:R-:W-:Y:S02]  /*187f0*/  SEL R24, R3, RZ, !P1 ;  /* 0x000000ff03187207 */ /* 0x000fe40004800000 */
[----:B------:R-:W-:Y:S02]  /*18800*/  SGXT R14, R14, 0x1 ;  /* 0x000000010e0e781a */ /* 0x000fe40000000200 */
[----:B------:R-:W-:Y:S01]  /*18810*/  IMAD.SHL.U32 R12, R12, 0x4, RZ ;  /* 0x000000040c0c7824 */ /* 0x000fe200078e00ff */
[----:B------:R-:W-:Y:S04]  /*18820*/  STL [R1+0x654], R24 ;  /* 0x0006541801007387 */ /* 0x000fe80000100800 */
[----:B------:R-:W-:-:S02]  /*18830*/  LOP3.LUT R12, R12, 0x420, R14, 0x78, !PT ;  /* 0x000004200c0c7812 */ /* 0x000fc400078e780e */
[----:B------:R-:W3:Y:S03]  /*18840*/  LDL R14, [R1+0x7c4] ;  /* 0x0007c400010e7983 */ /* 0x000ee60000100800 */
[----:B------:R-:W-:Y:S02]  /*18850*/  IMAD R0, R24, 0x8000, R12 ;  /* 0x0000800018007824 */ /* 0x000fe400078e020c */
[----:B------:R-:W3:Y:S01]  /*18860*/  LDL R12, [R1+0x794] ;  /* 0x00079400010c7983 */ /* 0x000ee20000100800 */
[----:B------:R-:W-:-:S05]  /*18870*/  SGXT.U32 R15, R15, 0x1 ;  /* 0x000000010f0f781a */ /* 0x000fca0000000000 */
[C---:B------:R-:W-:Y:S02]  /*18880*/  IMAD R20, R15.reuse, c[0x0][0x188], RZ ;  /* 0x000062000f147a24 */ /* 0x040fe400078e02ff */
[----:B------:R-:W-:-:S03]  /*18890*/  IMAD R15, R15, c[0x0][0x188], RZ ;  /* 0x000062000f0f7a24 */ /* 0x000fc600078e02ff */
[----:B------:R-:W-:-:S04]  /*188a0*/  SHF.R.S32.HI R20, RZ, 0x1f, R20 ;  /* 0x0000001fff147819 */ /* 0x000fc80000011414 */
[----:B------:R-:W-:-:S05]  /*188b0*/  SHF.L.U64.HI R15, R15, 0x2, R20 ;  /* 0x000000020f0f7819 */ /* 0x000fca0000010214 */
[----:B--2---:R-:W-:Y:S02]  /*188c0*/  IMAD.X R3, R16, 0x1, R15, P4 ;  /* 0x0000000110037824 */ /* 0x004fe400020e060f */
[----:B------:R-:W2:Y:S01]  /*188d0*/  S2R R15, SR_TID.X ;  /* 0x00000000000f7919 */ /* 0x000ea20000002100 */
[----:B------:R-:W-:-:S03]  /*188e0*/  SEL R5, R5, RZ, !P0 ;  /* 0x000000ff05057207 */ /* 0x000fc60004000000 */
[----:B------:R-:W-:Y:S01]  /*188f0*/  @!PT LDS RZ, [RZ] ;  /* 0x00000000fffff984 */ /* 0x000fe20000000800 */
[----:B------:R-:W-:Y:S01]  /*18900*/  @!PT LDS RZ, [RZ] ;  /* 0x00000000fffff984 */ /* 0x000fe20000000800 */
[----:B------:R-:W-:Y:S01]  /*18910*/  @!PT LDS RZ, [RZ] ;  /* 0x00000000fffff984 */ /* 0x000fe20000000800 */
[----:B------:R3:W-:Y:S01]  /*18920*/  LDGSTS.E [R0+0x20000], [R2.64], P3 ;  /* 0x2000000002007fae */ /* 0x0007e20009921846 */
[----:B------:R-:W-:Y:S02]  /*18930*/  ISETP.NE.U32.AND P1, PT, R5, RZ, PT ;  /* 0x000000ff0500720c */ /* 0x000fe40003f25070 */
[----:B--2---:R-:W-:-:S04]  /*18940*/  SHF.R.U32.HI R21, RZ, 0x8, R15 ;  /* 0x00000008ff157819 */ /* 0x004fc8000001160f */
[----:B------:R-:W-:-:S04]  /*18950*/  SGXT.U32 R21, R21, 0x1 ;  /* 0x000000011515781a */ /* 0x000fc80000000000 */
[----:B------:R-:W-:-:S04]  /*18960*/  LOP3.LUT R20, R21, 0x10, RZ, 0xfc, !PT ;  /* 0x0000001015147812 */ /* 0x000fc800078efcff */
[----:B------:R-:W-:Y:S01]  /*18970*/  ISETP.GE.AND P4, PT, R20, UR5, PT ;  /* 0x0000000514007c0c */ /* 0x000fe2000bf86270 */
[----:B------:R-:W-:Y:S01]  /*18980*/  STL.64 [R1+0x950], R26 ;  /* 0x0009501a01007387 */ /* 0x000fe20000100a00 */
[----:B------:R2:W-:Y:S02]  /*18990*/  STL.64 [R1+0x948], R24 ;  /* 0x0009481801007387 */ /* 0x0005e40000100a00 */
[----:B------:R-:W1:Y:S02]  /*189a0*/  LDL.LU R22, [R1+0x98] ;  /* 0x0000980001167983 */ /* 0x000e640000300800 */
[----:B------:R-:W1:Y:S01]  /*189b0*/  LDL.LU R23, [R1+0x9c] ;  /* 0x00009c0001177983 */ /* 0x000e620000300800 */
[----:B------:R-:W3:Y:S04]  /*189c0*/  LDL R20, [R1+0x78c] ;  /* 0x00078c0001147983 */ /* 0x000ee80000100800 */
[----:B--2---:R-:W2:Y:S01]  /*189d0*/  LDL R24, [R1+0x7bc] ;  /* 0x0007bc0001187983 */ /* 0x004ea20000100800 */
[----:B----4-:R-:W-:Y:S01]  /*189e0*/  IMAD.X R5, R16, 0x1, R13, P5 ;  /* 0x0000000110057824 */ /* 0x010fe200028e060d */
[----:B------:R-:W-:-:S04]  /*189f0*/  LOP3.LUT R13, R21, 0xc, RZ, 0xfc, !PT ;  /* 0x0000000c150d7812 */ /* 0x000fc800078efcff */
[----:B------:R-:W-:Y:S01]  /*18a00*/  ISETP.GE.AND P3, PT, R13, UR5, PT ;  /* 0x000000050d007c0c */ /* 0x000fe2000bf66270 */
[--C-:B------:R-:W-:Y:S01]  /*18a10*/  SHF.R.U32.HI R13, RZ, 0x8, R15.reuse ;  /* 0x00000008ff0d7819 */ /* 0x100fe2000001160f */
[----:B------:R-:W-:Y:S01]  /*18a20*/  SHF.R.U32.HI R15, RZ, 0x8, R15 ;  /* 0x00000008ff0f7819 */ /* 0x000fe2000001160f */
[----:B------:R4:W-:Y:S02]  /*18a30*/  LDGSTS.E [R0+0x21000], [R4.64], P2 ;  /* 0x2100000004007fae */ /* 0x0009e40009121846 */
[----:B------:R-:W-:Y:S02]  /*18a40*/  SGXT.U32 R13, R13, 0x1 ;  /* 0x000000010d0d781a */ /* 0x000fe40000000000 */
[----:B------:R-:W-:Y:S02]  /*18a50*/  SGXT.U32 R15, R15, 0x1 ;  /* 0x000000010f0f781a */ /* 0x000fe40000000000 */
[----:B------:R-:W-:Y:S02]  /*18a60*/  LOP3.LUT R13, R13, 0x14, RZ, 0xfc, !PT ;  /* 0x000000140d0d7812 */ /* 0x000fe400078efcff */
[----:B----4-:R-:W-:-:S02]  /*18a70*/  SEL R4, RZ, 0x4, P4 ;  /* 0x00000004ff047807 */ /* 0x010fc40002000000 */
[----:B------:R-:W-:Y:S01]  /*18a80*/  ISETP.GE.AND P4, PT, R13, UR5, PT ;  /* 0x000000050d007c0c */ /* 0x000fe2000bf86270 */
[----:B------:R-:W-:-:S04]  /*18a90*/  LOP3.LUT R13, R15, 0x18, RZ, 0xfc, !PT ;  /* 0x000000180f0d7812 */ /* 0x000fc800078efcff */
[----:B------:R-:W-:Y:S02]  /*18aa0*/  ISETP.GE.AND P5, PT, R13, UR5, PT ;  /* 0x000000050d007c0c */ /* 0x000fe4000bfa6270 */
[----:B---3--:R-:W-:-:S05]  /*18ab0*/  IADD3 R2, P2, R14, R19, RZ ;  /* 0x000000130e027210 */ /* 0x008fca0007f5e0ff */
[----:B------:R-:W-:Y:S02]  /*18ac0*/  IMAD.X R3, R16, 0x1, R12, P2 ;  /* 0x0000000110037824 */ /* 0x000fe400010e060c */
[----:B------:R-:W3:Y:S01]  /*18ad0*/  LDL.LU R12, [R1+0x4c0] ;  /* 0x0004c000010c7983 */ /* 0x000ee20000300800 */
[----:B------:R-:W3:Y:S02]  /*18ae0*/  LDL.LU R13, [R1+0x4c4] ;  /* 0x0004c400010d7983 */ /* 0x000ee40000300800 */
[----:B------:R-:W4:Y:S02]  /*18af0*/  LDL.LU R14, [R1+0x4c8] ;  /* 0x0004c800010e7983 */ /* 0x000f240000300800 */
[----:B------:R-:W4:Y:S01]  /*18b00*/  LDL.LU R15, [R1+0x4cc] ;  /* 0x0004cc00010f7983 */ /* 0x000f220000300800 */
[----:B------:R-:W1:Y:S01]  /*18b10*/  S2R R21, SR_TID.X ;  /* 0x0000000000157919 */ /* 0x000e620000002100 */
[----:B------:R-:W-:-:S03]  /*18b20*/  SEL R4, R4, RZ, !P0 ;  /* 0x000000ff04047207 */ /* 0x000fc60004000000 */
[----:B------:R2:W-:Y:S04]  /*18b30*/  LDGSTS.E [R0+0x22000], [R2.64], P1 ;  /* 0x2200000002007fae */ /* 0x0005e80008921846 */
[----:B----4-:R-:W-:Y:S01]  /*18b40*/  STL.64 [R1+0x988], R14 ;  /* 0x0009880e01007387 */ /* 0x010fe20000100a00 */
[----:B---3--:R3:W-:Y:S03]  /*18b50*/  STL.64 [R1+0x980], R12 ;  /* 0x0009800c01007387 */ /* 0x0087e60000100a00 */
[----:B---3--:R-:W3:Y:S01]  /*18b60*/  LDL.LU R12, [R1+0x4e0] ;  /* 0x0004e000010c7983 */ /* 0x008ee20000300800 */
[----:B------:R-:W3:Y:S02]  /*18b70*/  LDL.LU R13, [R1+0x4e4] ;  /* 0x0004e400010d7983 */ /* 0x000ee40000300800 */
[----:B------:R-:W3:Y:S02]  /*18b80*/  LDL.LU R14, [R1+0x4e8] ;  /* 0x0004e800010e7983 */ /* 0x000ee40000300800 */
[----:B------:R-:W3:Y:S01]  /*18b90*/  LDL.LU R15, [R1+0x4ec] ;  /* 0x0004ec00010f7983 */ /* 0x000ee20000300800 */
[----:B-1----:R-:W-:-:S02]  /*18ba0*/  SHF.R.U32.HI R21, RZ, 0x8, R21 ;  /* 0x00000008ff157819 */ /* 0x002fc40000011615 */
[----:B--2---:R-:W-:Y:S02]  /*18bb0*/  IADD3 R2, P1, R24, R19, RZ ;  /* 0x0000001318027210 */ /* 0x004fe40007f3e0ff */
[----:B------:R-:W-:Y:S02]  /*18bc0*/  ISETP.NE.U32.AND P2, PT, R4, RZ, PT ;  /* 0x000000ff0400720c */ /* 0x000fe40003f45070 */
[----:B------:R-:W-:Y:S01]  /*18bd0*/  SGXT.U32 R21, R21, 0x1 ;  /* 0x000000011515781a */ /* 0x000fe20000000000 */
[----:B------:R-:W-:Y:S01]  /*18be0*/  SEL R4, RZ, 0x4, P5 ;  /* 0x00000004ff047807 */ /* 0x000fe20002800000 */
[----:B------:R-:W-:Y:S01]  /*18bf0*/  SEL R5, RZ, 0x4, P3 ;  /* 0x00000004ff057807 */ /* 0x000fe20001800000 */
[----:B------:R-:W2:Y:S01]  /*18c00*/  LDL R24, [R1+0x7b4] ;  /* 0x0007b40001187983 */ /* 0x000ea20000100800 */
[----:B------:R-:W-:Y:S01]  /*18c10*/  LOP3.LUT R21, R21, 0x1c, RZ, 0xfc, !PT ;  /* 0x0000001c15157812 */ /* 0x000fe200078efcff */
[----:B------:R-:W-:-:S03]  /*18c20*/  IMAD.X R3, R16, 0x1, R20, P1 ;  /* 0x0000000110037824 */ /* 0x000fc600008e0614 */
[----:B------:R-:W-:Y:S02]  /*18c30*/  ISETP.GE.AND P5, PT, R21, UR5, PT ;  /* 0x0000000515007c0c */ /* 0x000fe4000bfa6270 */
[----:B------:R-:W-:-:S04]  /*18c40*/  SEL R5, R5, RZ, !P0 ;  /* 0x000000ff05057207 */ /* 0x000fc80004000000 */
[----:B------:R-:W-:Y:S01]  /*18c50*/  ISETP.NE.U32.AND P3, PT, R5, RZ, PT ;  /* 0x000000ff0500720c */ /* 0x000fe20003f65070 */
[----:B------:R-:W-:-:S04]  /*18c60*/  SEL R5, RZ, 0x4, P4 ;  /* 0x00000004ff057807 */ /* 0x000fc80002000000 */
[----:B------:R-:W-:-:S04]  /*18c70*/  SEL R5, R5, RZ, !P0 ;  /* 0x000000ff05057207 */ /* 0x000fc80004000000 */
[----:B------:R-:W-:Y:S02]  /*18c80*/  ISETP.NE.U32.AND P1, PT, R5, RZ, PT ;  /* 0x000000ff0500720c */ /* 0x000fe40003f25070 */
[----:B------:R-:W-:Y:S02]  /*18c90*/  SEL R4, R4, RZ, !P0 ;  /* 0x000000ff04047207 */ /* 0x000fe40004000000 */
[----:B------:R2:W-:Y:S01]  /*18ca0*/  LDGSTS.E [R0+0x23000], [R2.64], P3 ;  /* 0x2300000002007fae */ /* 0x0005e20009921846 */
[----:B---3--:R-:W-:Y:S03]  /*18cb0*/  HMMA.1688.F32.TF32 R20, R8, R22, R12 ;  /* 0x000000160814723c */ /* 0x008fe6000008100c */
[----:B------:R-:W3:Y:S01]  /*18cc0*/  LDL.LU.64 R14, [R1+0x988] ;  /* 0x00098800010e7983 */ /* 0x000ee20000300a00 */
[----:B------:R-:W3:Y:S02]  /*18cd0*/  LDL.LU.64 R12, [R1+0x980] ;  /* 0x00098000010c7983 */ /* 0x000ee40000300a00 */
[----:B------:R-:W4:Y:S11]  /*18ce0*/  LDL R5, [R1+0x784] ;  /* 0x0007840001057983 */ /* 0x000f360000100800 */
[----:B------:R-:W-:Y:S06]  /*18cf0*/  @!UPT UIADD3 URZ, URZ, URZ, URZ ;  /* 0x0000003f3f3ff290 */ /* 0x000fec000fffe03f */
[----:B------:R-:W-:Y:S01]  /*18d00*/  STL [R1+0x848], R20 ;  /* 0x0008481401007387 */ /* 0x000fe20000100800 */
[----:B------:R-:W-:Y:S02]  /*18d10*/  STL [R1+0x844], R21 ;  /* 0x0008441501007387 */ /* 0x000fe40000100800 */
[----:B------:R1:W-:Y:S02]  /*18d20*/  STL [R1+0x840], R22 ;  /* 0x0008401601007387 */ /* 0x0003e40000100800 */
[----:B------:R2:W-:Y:S01]  /*18d30*/  STL [R1+0x83c], R23 ;  /* 0x00083c1701007387 */ /* 0x0005e20000100800 */
[----:B-1----:R-:W3:Y:S01]  /*18d40*/  LDL.LU R22, [R1+0x88] ;  /* 0x0000880001167983 */ /* 0x002ee20000300800 */
[----:B------:R-:W4:Y:S02]  /*18d50*/  LDL.LU R26, [R1+0x68] ;  /* 0x00006800011a7983 */ /* 0x000f240000300800 */
[----:B------:R-:W4:Y:S02]  /*18d60*/  LDL.LU R27, [R1+0x6c] ;  /* 0x00006c00011b7983 */ /* 0x000f240000300800 */
[----:B--2---:R-:W-:-:S07]  /*18d70*/  IMAD.MOV.U32 R23, RZ, RZ, R17 ;  /* 0x000000ffff177224 */ /* 0x004fce00078e0011 */
[----:B---3--:R-:W-:Y:S01]  /*18d80*/  HMMA.1688.F32.TF32 R20, R8, R22, R12 ;  /* 0x000000160814723c */ /* 0x008fe2000008100c */
[----:B----4-:R1:W-:Y:S04]  /*18d90*/  STL.64 [R1+0x960], R26 ;  /* 0x0009601a01007387 */ /* 0x0103e80000100a00 */
[----:B-1----:R-:W2:Y:S01]  /*18da0*/  LDL.LU R26, [R1+0x78] ;  /* 0x00007800011a7983 */ /* 0x002ea20000300800 */
[----:B------:R-:W2:Y:S02]  /*18db0*/  LDL.LU R27, [R1+0x7c] ;  /* 0x00007c00011b7983 */ /* 0x000ea40000300800 */
[----:B------:R-:W3:Y:S02]  /*18dc0*/  LDL.LU R15, [R1+0x97c] ;  /* 0x00097c00010f7983 */ /* 0x000ee40000300800 */
[----:B------:R-:W4:Y:S01]  /*18dd0*/  LDL.LU R13, [R1+0x978] ;  /* 0x00097800010d7983 */ /* 0x000f220000300800 */
[----:B------:R-:W2:Y:S04]  /*18de0*/  LDL R14, [R1+0x7ac] ;  /* 0x0007ac00010e7983 */ /* 0x000ea80000100800 */
[----:B------:R-:W2:Y:S08]  /*18df0*/  LDL R12, [R1+0x77c] ;  /* 0x00077c00010c7983 */ /* 0x000eb00000100800 */
[----:B------:R-:W-:Y:S01]  /*18e00*/  STL.64 [R1+0x90], R20 ;  /* 0x0000901401007387 */ /* 0x000fe20000100a00 */
[----:B------:R3:W-:Y:S02]  /*18e10*/  STL.64 [R1+0x98], R22 ;  /* 0x0000981601007387 */ /* 0x0007e40000100a00 */
[----:B---3--:R-:W-:-:S02]  /*18e20*/  IMAD.MOV.U32 R22, RZ, RZ, R15 ;  /* 0x000000ffff167224 */ /* 0x008fc400078e000f */
[----:B----4-:R-:W-:-:S05]  /*18e30*/  IMAD.MOV.U32 R23, RZ, RZ, R13 ;  /* 0x000000ffff177224 */ /* 0x010fca00078e000d */
[----:B------:R1:W-:Y:S01]  /*18e40*/  STL.64 [R1+0x958], R22 ;  /* 0x0009581601007387 */ /* 0x0003e20000100a00 */
[----:B------:R-:W3:Y:S02]  /*18e50*/  LDL.LU R20, [R1+0x440] ;  /* 0x0004400001147983 */ /* 0x000ee40000300800 */
[----:B------:R-:W3:Y:S01]  /*18e60*/  LDL.LU R21, [R1+0x444] ;  /* 0x0004440001157983 */ /* 0x000ee20000300800 */
[----:B-1----:R-:W4:Y:S01]  /*18e70*/  LDL.LU R22, [R1+0x448] ;  /* 0x0004480001167983 */ /* 0x002f220000300800 */
[----:B------:R-:W4:Y:S03]  /*18e80*/  LDL.LU R23, [R1+0x44c] ;  /* 0x00044c0001177983 */ /* 0x000f260000300800 */
[----:B------:R-:W1:Y:S01]  /*18e90*/  S2R R17, SR_TID.X ;  /* 0x0000000000117919 */ /* 0x000e620000002100 */
[----:B------:R-:W-:-:S03]  /*18ea0*/  ISETP.NE.U32.AND P4, PT, R4, RZ, PT ;  /* 0x000000ff0400720c */ /* 0x000fc60003f85070 */
[----:B----4-:R-:W-:Y:S01]  /*18eb0*/  STL.64 [R1+0x970], R22 ;  /* 0x0009701601007387 */ /* 0x010fe20000100a00 */
[----:B---3--:R3:W-:Y:S03]  /*18ec0*/  STL.64 [R1+0x968], R20 ;  /* 0x0009681401007387 */ /* 0x0087e60000100a00 */
[----:B---3--:R-:W2:Y:S01]  /*18ed0*/  LDL.LU R20, [R1+0x470] ;  /* 0x0004700001147983 */ /* 0x008ea20000300800 */
[----:B------:R-:W2:Y:S02]  /*18ee0*/  LDL.LU R21, [R1+0x474] ;  /* 0x0004740001157983 */ /* 0x000ea40000300800 */
[----:B------:R-:W2:Y:S02]  /*18ef0*/  LDL.LU R22, [R1+0x478] ;  /* 0x0004780001167983 */ /* 0x000ea40000300800 */
[----:B------:R-:W2:Y:S01]  /*18f00*/  LDL.LU R23, [R1+0x47c] ;  /* 0x00047c0001177983 */ /* 0x000ea20000300800 */
[----:B-1----:R-:W-:-:S02]  /*18f10*/  SHF.R.U32.HI R17, RZ, 0x8, R17 ;  /* 0x00000008ff117819 */ /* 0x002fc40000011611 */
[----:B------:R-:W-:Y:S02]  /*18f20*/  SEL R4, RZ, 0x4, P5 ;  /* 0x00000004ff047807 */ /* 0x000fe40002800000 */
[----:B------:R-:W-:Y:S01]  /*18f30*/  SGXT.U32 R17, R17, 0x1 ;  /* 0x000000011111781a */ /* 0x000fe20000000000 */
[----:B------:R-:W-:-:S03]  /*18f40*/  IADD3 R2, P5, R24, R19, RZ ;  /* 0x0000001318027210 */ /* 0x000fc60007fbe0ff */
[----:B------:R-:W-:-:S04]  /*18f50*/  LOP3.LUT R24, R17, 0x2, RZ, 0xfc, !PT ;  /* 0x0000000211187812 */ /* 0x000fc800078efcff */
[----:B------:R-:W-:Y:S02]  /*18f60*/  ISETP.GE.AND P3, PT, R24, UR5, PT ;  /* 0x0000000518007c0c */ /* 0x000fe4000bf66270 */
[----:B--2---:R-:W-:Y:S01]  /*18f70*/  HMMA.1688.F32.TF32 R24, R8, R26, R20 ;  /* 0x0000001a0818723c */ /* 0x004fe20000081014 */
[----:B------:R-:W2:Y:S01]  /*18f80*/  LDL.LU.64 R22, [R1+0x970] ;  /* 0x0009700001167983 */ /* 0x000ea20000300a00 */
[----:B------:R-:W2:Y:S11]  /*18f90*/  LDL.LU.64 R20, [R1+0x968] ;  /* 0x0009680001147983 */ /* 0x000eb60000300a00 */
[----:B------:R-:W-:Y:S10]  /*18fa0*/  @!UPT UIADD3 URZ, URZ, URZ, URZ ;  /* 0x0000003f3f3ff290 */ /* 0x000ff4000fffe03f */
[----:B------:R-:W-:Y:S01]  /*18fb0*/  STL.64 [R1+0x70], R24 ;  /* 0x0000701801007387 */ /* 0x000fe20000100a00 */
[----:B------:R1:W-:Y:S03]  /*18fc0*/  STL.64 [R1+0x78], R26 ;  /* 0x0000781a01007387 */ /* 0x0003e60000100a00 */
[----:B-1----:R-:W2:Y:S04]  /*18fd0*/  LDL.LU.64 R26, [R1+0x960] ;  /* 0x00096000011a7983 */ /* 0x002ea80000300a00 */
[----:B------:R-:W1:Y:S02]  /*18fe0*/  S2R R15, SR_TID.X ;  /* 0x00000000000f7919 */ /* 0x000e640000002100 */
[----:B-1----:R-:W-:-:S04]  /*18ff0*/  SHF.R.U32.HI R15, RZ, 0x8, R15 ;  /* 0x00000008ff0f7819 */ /* 0x002fc8000001160f */
[----:B------:R-:W-:-:S04]  /*19000*/  SGXT.U32 R15, R15, 0x1 ;  /* 0x000000010f0f781a */ /* 0x000fc80000000000 */
[----:B------:R-:W-:Y:S02]  /*19010*/  LOP3.LUT R13, R15, 0xa, RZ, 0xfc, !PT ;  /* 0x0000000a0f0d7812 */ /* 0x000fe400078efcff */
[----:B------:R-:W1:Y:S01]  /*19020*/  S2R R15, SR_TID.X ;  /* 0x00000000000f7919 */ /* 0x000e620000002100 */
[----:B------:R-:W-:Y:S01]  /*19030*/  IMAD.X R3, R16, 0x1, R5, P5 ;  /* 0x0000000110037824 */ /* 0x000fe200028e0605 */
[----:B------:R-:W-:Y:S02]  /*19040*/  LOP3.LUT R17, R17, 0x6, RZ, 0xfc, !PT ;  /* 0x0000000611117812 */ /* 0x000fe400078efcff */
[----:B------:R-:W-:Y:S02]  /*19050*/  SEL R4, R4, RZ, !P0 ;  /* 0x000000ff04047207 */ /* 0x000fe40004000000 */
[----:B------:R3:W-:Y:S01]  /*19060*/  LDGSTS.E [R0+0x24000], [R2.64], P2 ;  /* 0x2400000002007fae */ /* 0x0007e20009121846 */
[----:B------:R-:W-:Y:S02]  /*19070*/  ISETP.GE.AND P6, PT, R17, UR5, PT ;  /* 0x0000000511007c0c */ /* 0x000fe4000bfc6270 */
[----:B------:R-:W-:-:S02]  /*19080*/  ISETP.NE.U32.AND P5, PT, R4, RZ, PT ;  /* 0x000000ff0400720c */ /* 0x000fc40003fa5070 */
[----:B------:R-:W-:Y:S02]  /*19090*/  SEL R4, RZ, 0x4, P6 ;  /* 0x00000004ff047807 */ /* 0x000fe40003000000 */
[----:B---3--:R-:W-:Y:S02]  /*190a0*/  IADD3 R2, P2, R14, R19, RZ ;  /* 0x000000130e027210 */ /* 0x008fe40007f5e0ff */
[--C-:B-1----:R-:W-:Y:S01]  /*190b0*/  SHF.R.U32.HI R14, RZ, 0x8, R15.reuse ;  /* 0x00000008ff0e7819 */ /* 0x102fe2000001160f */
[----:B--2---:R-:W-:Y:S01]  /*190c0*/  HMMA.1688.F32.TF32 R24, R8, R26, R20 ;  /* 0x0000001a0818723c */ /* 0x004fe20000081014 */
[----:B------:R-:W2:Y:S11]  /*190d0*/  LDL.LU.64 R22, [R1+0x958] ;  /* 0x0009580001167983 */ /* 0x000eb60000300a00 */
[----:B------:R-:W-:Y:S11]  /*190e0*/  @!UPT UIADD3 URZ, URZ, URZ, URZ ;  /* 0x0000003f3f3ff290 */ /* 0x000ff6000fffe03f */
[----:B------:R-:W-:Y:S01]  /*190f0*/  STL.64 [R1+0x60], R24 ;  /* 0x0000601801007387 */ /* 0x000fe20000100a00 */
[----:B------:R1:W-:Y:S03]  /*19100*/  STL.64 [R1+0x68], R26 ;  /* 0x0000681a01007387 */ /* 0x0003e60000100a00 */
[----:B-1----:R-:W3:Y:S01]  /*19110*/  LDL.LU.64 R26, [R1+0x950] ;  /* 0x00095000011a7983 */ /* 0x002ee20000300a00 */
[----:B------:R-:W4:Y:S01]  /*19120*/  LDL.LU.64 R24, [R1+0x948] ;  /* 0x0009480001187983 */ /* 0x000f220000300a00 */
[----:B------:R-:W-:Y:S02]  /*19130*/  SGXT.U32 R14, R14, 0x1 ;  /* 0x000000010e0e781a */ /* 0x000fe40000000000 */
[----:B------:R-:W-:Y:S02]  /*19140*/  ISETP.GE.AND P6, PT, R13, UR5, PT ;  /* 0x000000050d007c0c */ /* 0x000fe4000bfc6270 */
[----:B------:R-:W-:Y:S01]  /*19150*/  LOP3.LUT R13, R14, 0xe, RZ, 0xfc, !PT ;  /* 0x0000000e0e0d7812 */ /* 0x000fe200078efcff */
[----:B------:R-:W-:-:S02]  /*19160*/  SHF.R.U32.HI R14, RZ, 0x8, R15 ;  /* 0x00000008ff0e7819 */ /* 0x000fc4000001160f */
[----:B------:R-:W-:Y:S01]  /*19170*/  IMAD.X R3, R16, 0x1, R12, P2 ;  /* 0x0000000110037824 */ /* 0x000fe200010e060c */
[----:B------:R-:W-:Y:S02]  /*19180*/  SEL R12, RZ, 0x4, P6 ;  /* 0x00000004ff0c7807 */ /* 0x000fe40003000000 */
[----:B------:R-:W-:Y:S01]  /*19190*/  SGXT.U32 R14, R14, 0x1 ;  /* 0x000000010e0e781a */ /* 0x000fe20000000000 */
[----:B------:R-:W-:Y:S01]  /*191a0*/  ISETP.GE.AND P6, PT, R13, UR5, PT ;  /* 0x000000050d007c0c */ /* 0x000fe2000bfc6270 */
[----:B------:R-:W-:Y:S02]  /*191b0*/  SEL R5, RZ, 0x4, P3 ;  /* 0x00000004ff057807 */ /* 0x000fe40001800000 */
[----:B------:R-:W-:Y:S02]  /*191c0*/  SEL R4, R4, RZ, !P0 ;  /* 0x000000ff04047207 */ /* 0x000fe40004000000 */
[----:B------:R-:W-:Y:S01]  /*191d0*/  LOP3.LUT R13, R14, 0x18, RZ, 0xfc, !PT ;  /* 0x000000180e0d7812 */ /* 0x000fe200078efcff */
[----:B------:R-:W-:Y:S01]  /*191e0*/  SHF.R.U32.HI R14, RZ, 0x8, R15 ;  /* 0x00000008ff0e7819 */ /* 0x000fe2000001160f */
[----:B------:R-:W-:Y:S01]  /*191f0*/  SEL R5, R5, RZ, !P0 ;  /* 0x000000ff05057207 */ /* 0x000fe20004000000 */
[----:B------:R1:W-:Y:S02]  /*19200*/  LDGSTS.E [R0+0x25000], [R2.64], P1 ;  /* 0x2500000002007fae */ /* 0x0003e40008921846 */
[----:B------:R-:W-:Y:S01]  /*19210*/  IMAD R13, R13, c[0x0][0x188], RZ ;  /* 0x000062000d0d7a24 */ /* 0x000fe200078e02ff */
[----:B------:R-:W-:-:S02]  /*19220*/  SGXT.U32 R14, R14, 0x1 ;  /* 0x000000010e0e781a */ /* 0x000fc40000000000 */
[----:B------:R-:W-:Y:S02]  /*19230*/  ISETP.NE.U32.AND P3, PT, R5, RZ, PT ;  /* 0x000000ff0500720c */ /* 0x000fe40003f65070 */
[----:B------:R-:W-:Y:S01]  /*19240*/  ISETP.NE.U32.AND P2, PT, R4, RZ, PT ;  /* 0x000000ff0400720c */ /* 0x000fe20003f45070 */
[----:B-1----:R-:W-:Y:S02]  /*19250*/  IMAD.MOV.U32 R2, RZ, RZ, R19 ;  /* 0x000000ffff027224 */ /* 0x002fe400078e0013 */
[----:B------:R-:W-:-:S04]  /*19260*/  IMAD.MOV.U32 R3, RZ, RZ, R16 ;  /* 0x000000ffff037224 */ /* 0x000fc800078e0010 */
[----:B------:R-:W-:Y:S01]  /*19270*/  IMAD.WIDE R4, R13, 0x4, R2 ;  /* 0x000000040d047825 */ /* 0x000fe200078e0202 */
[----:B------:R-:W-:-:S03]  /*19280*/  LOP3.LUT R13, R14, 0x1c, RZ, 0xfc, !PT ;  /* 0x0000001c0e0d7812 */ /* 0x000fc600078efcff */
[----:B------:R-:W-:Y:S01]  /*19290*/  SHF.R.U32.HI R14, RZ, 0x8, R15 ;  /* 0x00000008ff0e7819 */ /* 0x000fe2000001160f */
[----:B------:R1:W-:Y:S03]  /*192a0*/  LDGSTS.E [R0+0x26000], [R4.64], P4 ;  /* 0x2600000004007fae */ /* 0x0003e6000a121846 */
[----:B------:R-:W-:Y:S01]  /*192b0*/  SGXT.U32 R14, R14, 0x1 ;  /* 0x000000010e0e781a */ /* 0x000fe20000000000 */
[----:B------:R-:W-:-:S04]  /*192c0*/  IMAD.MOV.U32 R15, RZ, RZ, c[0x0][0x188] ;  /* 0x00006200ff0f7624 */ /* 0x000fc800078e00ff */
[----:B------:R-:W-:-:S04]  /*192d0*/  IMAD R17, R14, c[0x0][0x188], RZ ;  /* 0x000062000e117a24 */ /* 0x000fc800078e02ff */
[----:B------:R-:W-:Y:S02]  /*192e0*/  IMAD R17, R15, 0x2, R17 ;  /* 0x000000020f117824 */ /* 0x000fe400078e0211 */
[----:B------:R-:W1:Y:S02]  /*192f0*/  S2R R15, SR_TID.X ;  /* 0x00000000000f7919 */ /* 0x000e640000002100 */
[----:B------:R-:W-:-:S05]  /*19300*/  IMAD.SHL.U32 R17, R17, 0x4, RZ ;  /* 0x0000000411117824 */ /* 0x000fca00078e00ff */
[----:B-1----:R-:W-:Y:S02]  /*19310*/  IADD3 R4, P4, R17, R19, RZ ;  /* 0x0000001311047210 */ /* 0x002fe40007f9e0ff */
[----:B------:R-:W-:Y:S01]  /*19320*/  SEL R12, R12, RZ, !P0 ;  /* 0x000000ff0c0c7207 */ /* 0x000fe20004000000 */
[----:B------:R-:W-:Y:S01]  /*19330*/  IMAD R13, R13, c[0x0][0x188], RZ ;  /* 0x000062000d0d7a24 */ /* 0x000fe200078e02ff */
[----:B------:R-:W-:Y:S02]  /*19340*/  SEL R14, RZ, 0x4, P6 ;  /* 0x00000004ff0e7807 */ /* 0x000fe40003000000 */
[----:B------:R-:W-:Y:S01]  /*19350*/  ISETP.NE.U32.AND P1, PT, R12, RZ, PT ;  /* 0x000000ff0c00720c */ /* 0x000fe20003f25070 */
[----:B------:R-:W-:-:S05]  /*19360*/  IMAD.WIDE R12, R13, 0x4, R2 ;  /* 0x000000040d0c7825 */ /* 0x000fca00078e0202 */
[----:B------:R1:W-:Y:S01]  /*19370*/  LDGSTS.E [R0+0x27000], [R12.64], P5 ;  /* 0x270000000c007fae */ /* 0x0003e2000a921846 */
[--C-:B------:R-:W-:Y:S02]  /*19380*/  SHF.R.S32.HI R17, RZ, 0x8, R15.reuse ;  /* 0x00000008ff117819 */ /* 0x100fe4000001140f */
[----:B------:R-:W-:Y:S01]  /*19390*/  SHF.R.U32.HI R5, RZ, 0x8, R15 ;  /* 0x00000008ff057819 */ /* 0x000fe2000001160f */
[----:B------:R-:W-:Y:S01]  /*193a0*/  LOP3.LUT R15, R15, 0xff, RZ, 0xc0, !PT ;  /* 0x000000ff0f0f7812 */ /* 0x000fe200078ec0ff */
[----:B------:R-:W-:-:S04]  /*193b0*/  SGXT R17, R17, 0x1 ;  /* 0x000000011111781a */ /* 0x000fc80000000200 */
[----:B------:R-:W-:-:S05]  /*193c0*/  IMAD.SHL.U32 R15, R15, 0x4, RZ ;  /* 0x000000040f0f7824 */ /* 0x000fca00078e00ff */
[----:B------:R-:W-:Y:S02]  /*193d0*/  LOP3.LUT R15, R15, 0x420, R17, 0x78, !PT ;  /* 0x000004200f0f7812 */ /* 0x000fe400078e7811 */
[----:B-1----:R-:W-:Y:S02]  /*193e0*/  SEL R12, R14, RZ, !P0 ;  /* 0x000000ff0e0c7207 */ /* 0x002fe40004000000 */
[----:B------:R-:W2:Y:S01]  /*193f0*/  LDL R14, [R1+0x7c8] ;  /* 0x0007c800010e7983 */ /* 0x000ea20000100800 */
[----:B------:R-:W-:-:S03]  /*19400*/  LOP3.LUT R15, R15, 0x40, RZ, 0x3c, !PT ;  /* 0x000000400f0f7812 */ /* 0x000fc600078e3cff */
[----:B---3--:R-:W-:Y:S02]  /*19410*/  STL.64 [R1+0x918], R26 ;  /* 0x0009181a01007387 */ /* 0x008fe40000100a00 */
[----:B----4-:R-:W-:Y:S02]  /*19420*/  IMAD R0, R24, 0x8000, R15 ;  /* 0x0000800018007824 */ /* 0x010fe400078e020f */
[----:B------:R1:W-:Y:S02]  /*19430*/  STL.64 [R1+0x910], R24 ;  /* 0x0009101801007387 */ /* 0x0003e40000100a00 */
[----:B-1----:R-:W2:Y:S01]  /*19440*/  LDL.LU R24, [R1+0x3d0] ;  /* 0x0003d00001187983 */ /* 0x002ea20000300800 */
[----:B------:R-:W2:Y:S02]  /*19450*/  LDL.LU R25, [R1+0x3d4] ;  /* 0x0003d40001197983 */ /* 0x000ea40000300800 */
[----:B------:R-:W2:Y:S02]  /*19460*/  LDL.LU R26, [R1+0x3d8] ;  /* 0x0003d800011a7983 */ /* 0x000ea40000300800 */
[----:B------:R-:W2:Y:S01]  /*19470*/  LDL.LU R27, [R1+0x3dc] ;  /* 0x0003dc00011b7983 */ /* 0x000ea20000300800 */
[----:B------:R-:W-:Y:S01]  /*19480*/  SGXT.U32 R5, R5, 0x1 ;  /* 0x000000010505781a */ /* 0x000fe20000000000 */
[----:B------:R-:W-:Y:S01]  /*19490*/  IMAD.MOV.U32 R13, RZ, RZ, c[0x0][0x188] ;  /* 0x00006200ff0d7624 */ /* 0x000fe200078e00ff */
[----:B------:R-:W3:Y:S03]  /*194a0*/  LDL R17, [R1+0x798] ;  /* 0x0007980001117983 */ /* 0x000ee60000100800 */
[----:B------:R-:W-:-:S02]  /*194b0*/  IMAD R21, R5, c[0x0][0x188], RZ ;  /* 0x0000620005157a24 */ /* 0x000fc400078e02ff */
[----:B------:R-:W-:Y:S02]  /*194c0*/  IMAD R20, R5, c[0x0][0x188], RZ ;  /* 0x0000620005147a24 */ /* 0x000fe400078e02ff */
[C---:B------:R-:W-:Y:S02]  /*194d0*/  IMAD R21, R13.reuse, 0x2, R21 ;  /* 0x000000020d157824 */ /* 0x040fe400078e0215 */
[----:B------:R-:W-:-:S03]  /*194e0*/  IMAD R20, R13, 0x2, R20 ;  /* 0x000000020d147824 */ /* 0x000fc600078e0214 */
[----:B------:R-:W-:Y:S02]  /*194f0*/  SHF.R.S32.HI R21, RZ, 0x1f, R21 ;  /* 0x0000001fff157819 */ /* 0x000fe40000011415 */
[----:B------:R-:W-:Y:S02]  /*19500*/  LOP3.LUT R5, R5, 0x12, RZ, 0xfc, !PT ;  /* 0x0000001205057812 */ /* 0x000fe400078efcff */
[----:B------:R-:W-:Y:S02]  /*19510*/  SHF.L.U64.HI R20, R20, 0x2, R21 ;  /* 0x0000000214147819 */ /* 0x000fe40000010215 */
[----:B------:R-:W-:-:S03]  /*19520*/  ISETP.GE.AND P5, PT, R5, UR5, PT ;  /* 0x0000000505007c0c */ /* 0x000fc6000bfa6270 */
[----:B------:R-:W-:Y:S01]  /*19530*/  IMAD.X R5, R16, 0x1, R20, P4 ;  /* 0x0000000110057824 */ /* 0x000fe200020e0614 */
[----:B------:R-:W-:Y:S02]  /*19540*/  ISETP.NE.U32.AND P4, PT, R12, RZ, PT ;  /* 0x000000ff0c00720c */ /* 0x000fe40003f85070 */
[----:B------:R-:W2:Y:S01]  /*19550*/  LDL R12, [R1+0x7c0] ;  /* 0x0007c000010c7983 */ /* 0x000ea20000100800 */
[----:B------:R-:W-:-:S03]  /*19560*/  SEL R13, RZ, 0x4, P5 ;  /* 0x00000004ff0d7807 */ /* 0x000fc60002800000 */
[----:B------:R1:W-:Y:S01]  /*19570*/  LDGSTS.E [R0+0x20800], [R4.64], P3 ;  /* 0x2080000004007fae */ /* 0x0003e20009921846 */
[----:B--2---:R-:W-:Y:S11]  /*19580*/  HMMA.1688.F32.TF32 R20, R8, R22, R24 ;  /* 0x000000160814723c */ /* 0x004ff60000081018 */
[----:B------:R-:W-:Y:S11]  /*19590*/  @!UPT UIADD3 URZ, URZ, URZ, URZ ;  /* 0x0000003f3f3ff290 */ /* 0x000ff6000fffe03f */
[----:B------:R-:W-:Y:S01]  /*195a0*/  @!UPT UIADD3 URZ, URZ, URZ, URZ ;  /* 0x0000003f3f3ff290 */ /* 0x000fe2000fffe03f */
[----:B------:R2:W-:Y:S01]  /*195b0*/  STL.64 [R1+0x50], R20 ;  /* 0x0000501401007387 */ /* 0x0005e20000100a00 */
[----:B------:R-:W-:Y:S02]  /*195c0*/  STL.64 [R1+0x58], R22 ;  /* 0x0000581601007387 */ /* 0x000fe40000100a00 */
[----:B------:R-:W4:Y:S02]  /*195d0*/  LDL.LU R24, [R1+0x300] ;  /* 0x0003000001187983 */ /* 0x000f240000300800 */
[----:B------:R-:W4:Y:S01]  /*195e0*/  LDL.LU R25, [R1+0x304] ;  /* 0x0003040001197983 */ /* 0x000f220000300800 */
[----:B------:R-:W4:Y:S01]  /*195f0*/  LDL.LU R26, [R1+0x308] ;  /* 0x00030800011a7983 */ /* 0x000f220000300800 */
[----:B------:R-:W4:Y:S01]  /*19600*/  LDL.LU R27, [R1+0x30c] ;  /* 0x00030c00011b7983 */ /* 0x000f220000300800 */
[----:B-1----:R-:W-:Y:S02]  /*19610*/  IADD3 R4, P5, R14, R19, RZ ;  /* 0x000000130e047210 */ /* 0x002fe40007fbe0ff */
[----:B--2---:R-:W2:Y:S03]  /*19620*/  LDL R20, [R1+0x790] ;  /* 0x0007900001147983 */ /* 0x004ea60000100800 */
[----:B---3--:R-:W-:Y:S01]  /*19630*/  IMAD.X R5, R16, 0x1, R17, P5 ;  /* 0x0000000110057824 */ /* 0x008fe200028e0611 */
[----:B------:R-:W1:Y:S01]  /*19640*/  S2R R15, SR_TID.X ;  /* 0x00000000000f7919 */ /* 0x000e620000002100 */
[----:B------:R-:W-:-:S02]  /*19650*/  SEL R13, R13, RZ, !P0 ;  /* 0x000000ff0d0d7207 */ /* 0x000fc40004000000 */
[----:B------:R-:W-:Y:S01]  /*19660*/  IADD3 R12, P6, R12, R19, RZ ;  /* 0x000000130c0c7210 */ /* 0x000fe20007fde0ff */
[----:B------:R3:W-:Y:S01]  /*19670*/  LDGSTS.E [R0+0x21800], [R4.64], P2 ;  /* 0x2180000004007fae */ /* 0x0007e20009121846 */
[----:B-1----:R-:W-:-:S04]  /*19680*/  SHF.R.U32.HI R15, RZ, 0x8, R15 ;  /* 0x00000008ff0f7819 */ /* 0x002fc8000001160f */
[----:B------:R-:W-:Y:S01]  /*19690*/  SGXT.U32 R15, R15, 0x1 ;  /* 0x000000010f0f781a */ /* 0x000fe20000000000 */
[----:B----4-:R1:W-:Y:S01]  /*196a0*/  STL.64 [R1+0x928], R26 ;  /* 0x0009281a01007387 */ /* 0x0103e20000100a00 */
[----:B------:R-:W-:Y:S02]  /*196b0*/  STL.64 [R1+0x920], R24 ;  /* 0x0009201801007387 */ /* 0x000fe40000100a00 */
[----:B-1----:R-:W-:Y:S02]  /*196c0*/  IMAD.MOV.U32 R26, RZ, RZ, R29 ;  /* 0x000000ffff1a7224 */ /* 0x002fe400078e001d */
[----:B------:R-:W-:Y:S01]  /*196d0*/  IMAD.MOV.U32 R27, RZ, RZ, R28 ;  /* 0x000000ffff1b7224 */ /* 0x000fe200078e001c */
[----:B------:R-:W4:Y:S01]  /*196e0*/  LDL.LU R29, [R1+0x944] ;  /* 0x00094400011d7983 */ /* 0x000f220000300800 */
[----:B------:R-:W3:Y:S02]  /*196f0*/  LDL.LU R28, [R1+0x940] ;  /* 0x00094000011c7983 */ /* 0x000ee40000300800 */
[----:B------:R-:W3:Y:S01]  /*19700*/  LDL R17, [R1+0x788] ;  /* 0x0007880001117983 */ /* 0x000ee20000100800 */
[----:B------:R-:W-:Y:S01]  /*19710*/  LOP3.LUT R21, R15, 0x16, RZ, 0xfc, !PT ;  /* 0x000000160f157812 */ /* 0x000fe200078efcff */
[----:B------:R-:W4:Y:S04]  /*19720*/  LDL R23, [R1+0x7b8] ;  /* 0x0007b80001177983 */ /* 0x000f280000100800 */
[----:B------:R-:W1:Y:S01]  /*19730*/  S2R R15, SR_TID.X ;  /* 0x00000000000f7919 */ /* 0x000e620000002100 */
[----:B------:R-:W-:-:S04]  /*19740*/  ISETP.GE.AND P3, PT, R21, UR5, PT ;  /* 0x0000000515007c0c */ /* 0x000fc8000bf66270 */
[----:B------:R-:W-:Y:S01]  /*19750*/  SEL R14, RZ, 0x4, P3 ;  /* 0x00000004ff0e7807 */ /* 0x000fe20001800000 */
[----:B------:R-:W-:Y:S02]  /*19760*/  ISETP.NE.U32.AND P3, PT, R13, RZ, PT ;  /* 0x000000ff0d00720c */ /* 0x000fe40003f65070 */
[----:B--2---:R-:W-:Y:S01]  /*19770*/  IMAD.X R13, R16, 0x1, R20, P6 ;  /* 0x00000001100d7824 */ /* 0x004fe200030e0614 */
[----:B-1----:R-:W-:Y:S01]  /*19780*/  SHF.R.U32.HI R15, RZ, 0x8, R15 ;  /* 0x00000008ff0f7819 */ /* 0x002fe2000001160f */
[----:B------:R-:W1:Y:S04]  /*19790*/  S2R R20, SR_TID.X ;  /* 0x0000000000147919 */ /* 0x000e680000002100 */
[----:B------:R4:W-:Y:S01]  /*197a0*/  LDGSTS.E [R0+0x22800], [R12.64], P1 ;  /* 0x228000000c007fae */ /* 0x0009e20008921846 */
[----:B------:R-:W-:-:S04]  /*197b0*/  SGXT.U32 R15, R15, 0x1 ;  /* 0x000000010f0f781a */ /* 0x000fc80000000000 */
[----:B------:R-:W-:-:S04]  /*197c0*/  LOP3.LUT R15, R15, 0x1a, RZ, 0xfc, !PT ;  /* 0x0000001a0f0f7812 */ /* 0x000fc800078efcff */
[----:B------:R-:W-:Y:S02]  /*197d0*/  ISETP.GE.AND P5, PT, R15, UR5, PT ;  /* 0x000000050f007c0c */ /* 0x000fe4000bfa6270 */
[----:B------:R-:W2:Y:S01]  /*197e0*/  LDL R15, [R1+0x7b0] ;  /* 0x0007b000010f7983 */ /* 0x000ea20000100800 */
[----:B------:R-:W-:Y:S03]  /*197f0*/  STL.64 [R1+0x938], R18 ;  /* 0x0009381201007387 */ /* 0x000fe60000100a00 */
[----:B---3--:R3:W-:Y:S04]  /*19800*/  STL.64 [R1+0x930], R16 ;  /* 0x0009301001007387 */ /* 0x0087e80000100a00 */
[----:B---3--:R-:W3:Y:S01]  /*19810*/  LDL.LU R16, [R1+0x310] ;  /* 0x0003100001107983 */ /* 0x008ee20000300800 */
[----:B------:R-:W3:Y:S02]  /*19820*/  LDL.LU R17, [R1+0x314] ;  /* 0x0003140001117983 */ /* 0x000ee40000300800 */
[----:B------:R-:W3:Y:S02]  /*19830*/  LDL.LU R18, [R1+0x318] ;  /* 0x0003180001127983 */ /* 0x000ee40000300800 */
[----:B------:R-:W3:Y:S02]  /*19840*/  LDL.LU R19, [R1+0x31c] ;  /* 0x00031c0001137983 */ /* 0x000ee40000300800 */
[----:B---3--:R-:W-:Y:S01]  /*19850*/  HMMA.1688.F32.TF32 R24, R8, R26, R16 ;  /* 0x0000001a0818723c */ /* 0x008fe20000081010 */
[----:B------:R-:W4:Y:S01]  /*19860*/  LDL.LU.64 R18, [R1+0x938] ;  /* 0x0009380001127983 */ /* 0x000f220000300a00 */
[----:B------:R-:W3:Y:S11]  /*19870*/  LDL.LU.64 R16, [R1+0x930] ;  /* 0x0009300001107983 */ /* 0x000ef60000300a00 */
[----:B------:R-:W-:Y:S10]  /*19880*/  @!UPT UIADD3 URZ, URZ, URZ, URZ ;  /* 0x0000003f3f3ff290 */ /* 0x000ff4000fffe03f */
[----:B------:R-:W-:Y:S01]  /*19890*/  STL.64 [R1+0xe0], R24 ;  /* 0x0000e01801007387 */ /* 0x000fe20000100a00 */
[----:B------:R1:W-:Y:S03]  /*198a0*/  STL.64 [R1+0xe8], R26 ;  /* 0x0000e81a01007387 */ /* 0x0003e60000100a00 */
[----:B-1----:R-:W2:Y:S01]  /*198b0*/  LDL.LU.64 R26, [R1+0x928] ;  /* 0x00092800011a7983 */ /* 0x002ea20000300a00 */
[----:B------:R-:W2:Y:S01]  /*198c0*/  LDL.LU.64 R24, [R1+0x920] ;  /* 0x0009200001187983 */ /* 0x000ea20000300a00 */
[----:B------:R-:W-:Y:S01]  /*198d0*/  SHF.R.U32.HI R5, RZ, 0x8, R20 ;  /* 0x00000008ff057819 */ /* 0x000fe20000011614 */
[----:B------:R-:W-:Y:S01]  /*198e0*/  LOP3.LUT R20, R20, 0x1f, RZ, 0xc0, !PT ;  /* 0x0000001f14147812 */ /* 0x000fe200078ec0ff */
[----:B------:R-:W-:Y:S01]  /*198f0*/  SEL R4, RZ, 0x4, P5 ;  /* 0x00000004ff047807 */ /* 0x000fe20002800000 */
[----:B------:R-:W2:Y:S04]  /*19900*/  LDL R22, [R1+0x780] ;  /* 0x0007800001167983 */ /* 0x000ea80000100800 */
[----:B------:R-:W2:Y:S01]  /*19910*/  LDL R21, [R1+0x7a8] ;  /* 0x0007a80001157983 */ /* 0x000ea20000100800 */
[----:B------:R-:W-:-:S02]  /*19920*/  ISETP.GE.AND P5, PT, R20, UR5, PT ;  /* 0x0000000514007c0c */ /* 0x000fc4000bfa6270 */
[----:B------:R-:W2:Y:S01]  /*19930*/  LDL R20, [R1+0x778] ;  /* 0x0007780001147983 */ /* 0x000ea20000100800 */
[----:B----4-:R-:W-:-:S05]  /*19940*/  IADD3 R12, P6, R23, R19, RZ ;  /* 0x00000013170c7210 */ /* 0x010fca0007fde0ff */
[----:B---3--:R-:W-:Y:S01]  /*19950*/  IMAD.X R13, R16, 0x1, R17, P6 ;  /* 0x00000001100d7824 */ /* 0x008fe200030e0611 */
[----:B--2---:R-:W-:Y:S01]  /*19960*/  HMMA.1688.F32.TF32 R24, R8, R6, R24 ;  /* 0x000000060818723c */ /* 0x004fe20000081018 */
[----:B------:R-:W-:Y:S02]  /*19970*/  SGXT.U32 R5, R5, 0x1 ;  /* 0x000000010505781a */ /* 0x000fe40000000000 */
[----:B------:R-:W-:Y:S02]  /*19980*/  SEL R14, R14, RZ, !P0 ;  /* 0x000000ff0e0e7207 */ /* 0x000fe40004000000 */
[----:B------:R-:W-:Y:S01]  /*19990*/  SEL R4, R4, RZ, !P0 ;  /* 0x000000ff04047207 */ /* 0x000fe20004000000 */
[----:B------:R1:W-:Y:S11]  /*199a0*/  LDGSTS.E [R0+0x23800], [R12.64], P4 ;  /* 0x238000000c007fae */ /* 0x0003f6000a121846 */
[----:B------:R-:W-:Y:S06]  /*199b0*/  @!UPT UIADD3 URZ, URZ, URZ, URZ ;  /* 0x0000003f3f3ff290 */ /* 0x000fec000fffe03f */
[----:B------:R-:W-:Y:S01]  /*199c0*/  STL.64 [R1+0x260], R24 ;  /* 0x0002601801007387 */ /* 0x000fe20000100a00 */
[----:B------:R2:W-:Y:S03]  /*199d0*/  STL.64 [R1+0x268], R26 ;  /* 0x0002681a01007387 */ /* 0x0005e60000100a00 */
[----:B--2---:R-:W2:Y:S01]  /*199e0*/  LDL.LU.64 R26, [R1+0x918] ;  /* 0x00091800011a7983 */ /* 0x004ea20000300a00 */
[----:B------:R-:W3:Y:S02]  /*199f0*/  LDL.LU.64 R24, [R1+0x910] ;  /* 0x0009100001187983 */ /* 0x000ee40000300a00 */
[----:B------:R-:W4:Y:S01]  /*19a00*/  LDL.LU R17, [R1+0x758] ;  /* 0x0007580001117983 */ /* 0x000f220000300800 */
[----:B------:R-:W-:Y:S02]  /*19a10*/  LOP3.LUT R5, R5, 0x1e, RZ, 0xfc, !PT ;  /* 0x0000001e05057812 */ /* 0x000fe400078efcff */
[----:B------:R-:W-:-:S02]  /*19a20*/  ISETP.NE.U32.AND P2, PT, R14, RZ, PT ;  /* 0x000000ff0e00720c */ /* 0x000fc40003f45070 */
[----:B------:R-:W-:-:S04]  /*19a30*/  ISETP.GE.AND P1, PT, R5, UR5, PT ;  /* 0x0000000505007c0c */ /* 0x000fc8000bf26270 */
[----:B------:R-:W-:Y:S01]  /*19a40*/  SEL R14, RZ, 0x4, P1 ;  /* 0x00000004ff0e7807 */ /* 0x000fe20000800000 */
[----:B------:R-:W-:Y:S01]  /*19a50*/  ISETP.NE.U32.AND P1, PT, R4, RZ, PT ;  /* 0x000000ff0400720c */ /* 0x000fe20003f25070 */
[-C--:B------:R-:W-:Y:S01]  /*19a60*/  IADD3 R4, P6, R15, R19.reuse, RZ ;  /* 0x000000130f047210 */ /* 0x080fe20007fde0ff */
[----:B------:R-:W-:Y:S01]  /*19a70*/  STL [R1+0x84c], R19 ;  /* 0x00084c1301007387 */ /* 0x000fe20000100800 */
[----:B------:R1:W-:Y:S03]  /*19a80*/  STL [R1+0x900], R18 ;  /* 0x0009001201007387 */ /* 0x0003e60000100800 */
[----:B------:R-:W-:Y:S01]  /*19a90*/  IMAD.X R5, R16, 0x1, R22, P6 ;  /* 0x0000000110057824 */ /* 0x000fe200030e0616 */
[----:B----4-:R4:W-:Y:S01]  /*19aa0*/  STL.64 [R1+0x8f8], R16 ;  /* 0x0008f81001007387 */ /* 0x0109e20000100a00 */
[----:B------:R-:W-:Y:S01]  /*19ab0*/  IADD3 R6, P6, R21, R19, RZ ;  /* 0x0000001315067210 */ /* 0x000fe20007fde0ff */
[----:B-1----:R-:W-:Y:S01]  /*19ac0*/  IMAD.MOV.U32 R18, RZ, RZ, R28 ;  /* 0x000000ffff127224 */ /* 0x002fe200078e001c */
[----:B------:R-:W-:-:S02]  /*19ad0*/  SEL R14, R14, RZ, !P0 ;  /* 0x000000ff0e0e7207 */ /* 0x000fc40004000000 */
[----:B------:R-:W-:Y:S02]  /*19ae0*/  SEL R15, RZ, 0x4, P5 ;  /* 0x00000004ff0f7807 */ /* 0x000fe40002800000 */
[----:B---3--:R-:W-:Y:S01]  /*19af0*/  SHF.R.U32.HI R25, RZ, 0x8, R25 ;  /* 0x00000008ff197819 */ /* 0x008fe20000011619 */
[----:B------:R1:W-:Y:S04]  /*19b00*/  LDGSTS.E [R0+0x24800], [R4.64], P3 ;  /* 0x2480000004007fae */ /* 0x0003e80009921846 */
[----:B----4-:R-:W2:Y:S01]  /*19b10*/  LDL.LU R16, [R1+0x250] ;  /* 0x0002500001107983 */ /* 0x010ea20000300800 */
[----:B------:R-:W2:Y:S02]  /*19b20*/  LDL.LU R17, [R1+0x254] ;  /* 0x0002540001117983 */ /* 0x000ea40000300800 */
[----:B------:R-:W-:-:S02]  /*19b30*/  IMAD.MOV.U32 R19, RZ, RZ, R29 ;  /* 0x000000ffff137224 */ /* 0x000fc400078e001d */
[----:B------:R-:W1:Y:S01]  /*19b40*/  LDL.LU R28, [R1+0x908] ;  /* 0x00090800011c7983 */ /* 0x000e620000300800 */
[----:B------:R-:W3:Y:S01]  /*19b50*/  LDL.LU R29, [R1+0x904] ;  /* 0x00090400011d7983 */ /* 0x000ee20000300800 */
[----:B------:R-:W-:Y:S01]  /*19b60*/  ISETP.NE.U32.AND P5, PT, R14, RZ, PT ;  /* 0x000000ff0e00720c */ /* 0x000fe20003fa5070 */
[----:B------:R-:W4:Y:S02]  /*19b70*/  LDL.LU R22, [R1+0x754] ;  /* 0x0007540001167983 */ /* 0x000f240000300800 */
[----:B------:R-:W3:Y:S01]  /*19b80*/  LDL.LU R14, [R1+0x750] ;  /* 0x00075000010e7983 */ /* 0x000ee20000300800 */
[----:B--2---:R-:W-:Y:S01]  /*19b90*/  HMMA.1688.F32.TF32 R8, R8, R26, R16 ;  /* 0x0000001a0808723c */ /* 0x004fe20000081010 */
[----:B------:R-:W2:Y:S01]  /*19ba0*/  LDL.LU R18, [R1+0x900] ;  /* 0x0009000001127983 */ /* 0x000ea20000300800 */
[----:B------:R-:W2:Y:S11]  /*19bb0*/  LDL.LU.64 R16, [R1+0x8f8] ;  /* 0x0008f80001107983 */ /* 0x000eb60000300a00 */
[----:B------:R-:W-:Y:S10]  /*19bc0*/  @!UPT UIADD3 URZ, URZ, URZ, URZ ;  /* 0x0000003f3f3ff290 */ /* 0x000ff4000fffe03f */
[----:B------:R-:W-:Y:S01]  /*19bd0*/  STL.64 [R1+0x3f0], R8 ;  /* 0x0003f00801007387 */ /* 0x000fe20000100a00 */
[----:B------:R1:W-:Y:S02]  /*19be0*/  STL.64 [R1+0x3f8], R10 ;  /* 0x0003f80a01007387 */ /* 0x0003e40000100a00 */
[----:B------:R-:W3:Y:S01]  /*19bf0*/  LDL.LU R27, [R1+0x75c] ;  /* 0x00075c00011b7983 */ /* 0x000ee20000300800 */
[----:B------:R-:W-:Y:S02]  /*19c00*/  SEL R7, R15, RZ, !P0 ;  /* 0x000000ff0f077207 */ /* 0x000fe40004000000 */
[----:B------:R-:W-:Y:S02]  /*19c10*/  SGXT.U32 R25, R25, 0x1 ;  /* 0x000000011919781a */ /* 0x000fe40000000000 */
[----:B------:R-:W-:Y:S01]  /*19c20*/  ISETP.NE.U32.AND P0, PT, R7, RZ, PT ;  /* 0x000000ff0700720c */ /* 0x000fe20003f05070 */
[----:B--2---:R-:W-:Y:S01]  /*19c30*/  IMAD.X R7, R16, 0x1, R20, P6 ;  /* 0x0000000110077824 */ /* 0x004fe200030e0614 */
[----:B------:R-:W-:-:S02]  /*19c40*/  LOP3.LUT R20, R25, 0x1a, RZ, 0xfc, !PT ;  /* 0x0000001a19147812 */ /* 0x000fc400078efcff */
[----:B------:R-:W-:Y:S01]  /*19c50*/  LOP3.LUT R15, R18, 0x1e, RZ, 0xfc, !PT ;  /* 0x0000001e120f7812 */ /* 0x000fe200078efcff */
[----:B------:R-:W-:Y:S01]  /*19c60*/  STL [R1+0x850], R16 ;  /* 0x0008501001007387 */ /* 0x000fe20000100800 */
[----:B------:R-:W2:Y:S02]  /*19c70*/  LDL.LU R25, [R1+0x74c] ;  /* 0x00074c0001197983 */ /* 0x000ea40000300800 */
[----:B------:R-:W2:Y:S02]  /*19c80*/  LDL.LU R12, [R1+0x748] ;  /* 0x00074800010c7983 */ /* 0x000ea40000300800 */
[----:B------:R-:W-:Y:S01]  /*19c90*/  IMAD R20, R20, c[0x0][0x188], RZ ;  /* 0x0000620014147a24 */ /* 0x000fe200078e02ff */
[----:B------:R-:W2:Y:S01]  /*19ca0*/  LDL.LU R13, [R1+0x740] ;  /* 0x00074000010d7983 */ /* 0x000ea20000300800 */
[----:B------:R-:W-:-:S03]  /*19cb0*/  IMAD R15, R15, c[0x0][0x188], RZ ;  /* 0x000062000f0f7a24 */ /* 0x000fc600078e02ff */
[----:B------:R3:W-:Y:S01]  /*19cc0*/  LDGSTS.E [R0+0x25800], [R6.64], P2 ;  /* 0x2580000006007fae */ /* 0x0007e20009121846 */
[----:B-1----:R-:W-:-:S04]  /*19cd0*/  IMAD.WIDE R10, R20, 0x4, R2 ;  /* 0x00000004140a7825 */ /* 0x002fc800078e0202 */
[----:B------:R-:W-:Y:S01]  /*19ce0*/  IMAD.WIDE R8, R15, 0x4, R2 ;  /* 0x000000040f087825 */ /* 0x000fe200078e0202 */
[----:B------:R1:W-:Y:S04]  /*19cf0*/  LDGSTS.E [R0+0x26800], [R10.64], P1 ;  /* 0x268000000a007fae */ /* 0x0003e80008921846 */
[----:B------:R1:W-:Y:S01]  /*19d00*/  LDGSTS.E [R0+0x27800], [R8.64], P5 ;  /* 0x2780000008007fae */ /* 0x0003e2000a921846 */
[C---:B---3--:R-:W-:Y:S01]  /*19d10*/  IADD3 R4, P3, R28.reuse, R27, RZ ;  /* 0x0000001b1c047210 */ /* 0x048fe20007f7e0ff */
[----:B------:R3:W-:Y:S04]  /*19d20*/  STL [R1+0x854], R27 ;  /* 0x0008541b01007387 */ /* 0x0007e80000100800 */
[----:B------:R-:W1:Y:S01]  /*19d30*/  S2R R20, SR_TID.X ;  /* 0x0000000000147919 */ /* 0x000e620000002100 */
[----:B----4-:R-:W-:-:S03]  /*19d40*/  IADD3 R2, P1, R28, R22, RZ ;  /* 0x000000161c027210 */ /* 0x010fc60007f3e0ff */
[----:B------:R-:W0:Y:S04]  /*19d50*/  LDGDEPBAR ;  /* 0x00000000000079af */ /* 0x000e280000000000 */
[----:B---3--:R-:W2:Y:S01]  /*19d60*/  LDL.LU R27, [R1+0x73c] ;  /* 0x00073c00011b7983 */ /* 0x008ea20000300800 */
[----:B------:R-:W4:Y:S02]  /*19d70*/  LDL.LU R19, [R1+0x744] ;  /* 0x0007440001137983 */ /* 0x000f240000300800 */
[----:B------:R-:W2:Y:S02]  /*19d80*/  LDL.LU R18, [R1+0x730] ;  /* 0x0007300001127983 */ /* 0x000ea40000300800 */
[----:B------:R-:W2:Y:S01]  /*19d90*/  LDL.LU R15, [R1+0x738] ;  /* 0x00073800010f7983 */ /* 0x000ea20000300800 */
[----:B------:R-:W-:Y:S01]  /*19da0*/  STL [R1+0x858], R22 ;  /* 0x0008581601007387 */ /* 0x000fe20000100800 */
[----:B------:R1:W-:Y:S02]  /*19db0*/  STL [R1+0x85c], R17 ;  /* 0x00085c1101007387 */ /* 0x0003e40000100800 */
[----:B------:R-:W-:-:S02]  /*19dc0*/  IMAD.X R5, R17, 0x1, R29, P3 ;  /* 0x0000000111057824 */ /* 0x000fc400018e061d */
[----:B-1----:R-:W2:Y:S01]  /*19dd0*/  LDL R8, [R1+0x72c] ;  /* 0x00072c0001087983 */ /* 0x002ea20000100800 */
[----:B------:R-:W2:Y:S04]  /*19de0*/  LDL R9, [R1+0x70c] ;  /* 0x00070c0001097983 */ /* 0x000ea80000100800 */
[----:B------:R-:W2:Y:S01]  /*19df0*/  LDL.LU R17, [R1+0x734] ;  /* 0x0007340001117983 */ /* 0x000ea20000300800 */
[C---:B------:R-:W-:Y:S01]  /*19e00*/  LOP3.LUT R21, R20.reuse, 0xe0, RZ, 0xc0, !PT ;  /* 0x000000e014157812 */ /* 0x040fe200078ec0ff */
[----:B------:R-:W-:Y:S02]  /*19e10*/  LOP3.LUT R20, R20, 0x1ff, RZ, 0xc0, !PT ;  /* 0x000001ff14147812 */ /* 0x000fe400078ec0ff */
[----:B------:R-:W2:Y:S01]  /*19e20*/  LDL.LU R22, [R1+0x700] ;  /* 0x0007000001167983 */ /* 0x000ea20000300800 */
[----:B------:R-:W2:Y:S01]  /*19e30*/  LDL.LU R16, [R1+0x708] ;  /* 0x0007080001107983 */ /* 0x000ea20000300800 */
[----:B------:R-:W-:Y:S01]  /*19e40*/  SHF.R.U32.HI R21, RZ, 0x1, R21 ;  /* 0x00000001ff157819 */ /* 0x000fe20000011615 */
[----:B------:R-:W-:-:S05]  /*19e50*/  IMAD.SHL.U32 R20, R20, 0x4, RZ ;  /* 0x0000000414147824 */ /* 0x000fca00078e00ff */
[----:B------:R-:W-:-:S05]  /*19e60*/  LOP3.LUT R20, R20, R21, RZ, 0x3c, !PT ;  /* 0x0000001514147212 */ /* 0x000fca00078e3cff */
[----:B------:R-:W-:Y:S02]  /*19e70*/  IMAD R0, R24, 0x10000, R20 ;  /* 0x0001000018007824 */ /* 0x000fe400078e0214 */
[----:B------:R-:W2:Y:S01]  /*19e80*/  LDL.LU R20, [R1+0x710] ;  /* 0x0007100001147983 */ /* 0x000ea20000300800 */
[----:B------:R-:W2:Y:S02]  /*19e90*/  LDL.LU R21, [R1+0x718] ;  /* 0x0007180001157983 */ /* 0x000ea40000300800 */
[----:B------:R-:W2:Y:S02]  /*19ea0*/  LDL.LU R23, [R1+0x720] ;  /* 0x0007200001177983 */ /* 0x000ea40000300800 */
[----:B------:R-:W2:Y:S02]  /*19eb0*/  LDL.LU R24, [R1+0x728] ;  /* 0x0007280001187983 */ /* 0x000ea40000300800 */
[----:B------:R-:W-:Y:S01]  /*19ec0*/  IMAD.X R3, R14, 0x1, R29, P1 ;  /* 0x000000010e037824 */ /* 0x000fe200008e061d */
[----:B------:R4:W-:Y:S04]  /*19ed0*/  LDGSTS.E [R0], [R4.64], P0 ;  /* 0x0000000004007fae */ /* 0x0009e80008121846 */
[----:B------:R2:W-:Y:S02]  /*19ee0*/  LDGSTS.E [R0+0x800], [R2.64], P0 ;  /* 0x0080000002007fae */ /* 0x0005e40008121846 */
[----:B--2---:R-:W-:-:S02]  /*19ef0*/  IADD3 R6, P2, R28, R25, RZ ;  /* 0x000000191c067210 */ /* 0x004fc40007f5e0ff */
[----:B------:R1:W-:Y:S03]  /*19f00*/  STL [R1+0x860], R25 ;  /* 0x0008601901007387 */ /* 0x0003e60000100800 */
[----:B------:R-:W-:-:S05]  /*19f10*/  IMAD.X R7, R12, 0x1, R29, P2 ;  /* 0x000000010c077824 */ /* 0x000fca00010e061d */
[----:B------:R2:W-:Y:S04]  /*19f20*/  LDGSTS.E [R0+0x1000], [R6.64], P0 ;  /* 0x0100000006007fae */ /* 0x0005e80008121846 */
[----:B-1----:R-:W3:Y:S01]  /*19f30*/  LDL.LU R25, [R1+0x6f8] ;  /* 0x0006f80001197983 */ /* 0x002ee20000300800 */
[----:B------:R-:W-:Y:S01]  /*19f40*/  STL [R1+0x864], R14 ;  /* 0x0008640e01007387 */ /* 0x000fe20000100800 */
[C---:B----4-:R-:W-:Y:S02]  /*19f50*/  IADD3 R4, P1, R28.reuse, R19, RZ ;  /* 0x000000131c047210 */ /* 0x050fe40007f3e0ff */
[----:B------:R1:W-:Y:S01]  /*19f60*/  STL [R1+0x868], R19 ;  /* 0x0008681301007387 */ /* 0x0003e20000100800 */
[----:B--2---:R-:W-:-:S03]  /*19f70*/  IADD3 R2, P2, R28, R27, RZ ;  /* 0x0000001b1c027210 */ /* 0x004fc60007f5e0ff */
[----:B-1----:R-:W2:Y:S01]  /*19f80*/  LDL.LU R19, [R1+0x724] ;  /* 0x0007240001137983 */ /* 0x002ea20000300800 */
[----:B------:R-:W-:Y:S02]  /*19f90*/  STL [R1+0x86c], R12 ;  /* 0x00086c0c01007387 */ /* 0x000fe40000100800 */
[----:B------:R1:W-:Y:S02]  /*19fa0*/  STL [R1+0x870], R27 ;  /* 0x0008701b01007387 */ /* 0x0003e40000100800 */
[--C-:B------:R-:W-:Y:S01]  /*19fb0*/  IMAD.X R5, R13, 0x1, R29.reuse, P1 ;  /* 0x000000010d057824 */ /* 0x100fe200008e061d */
[----:B------:R-:W-:Y:S01]  /*19fc0*/  IADD3 R6, P1, R28, R17, RZ ;  /* 0x000000111c067210 */ /* 0x000fe20007f3e0ff */
[----:B------:R-:W-:-:S03]  /*19fd0*/  IMAD.X R3, R15, 0x1, R29, P2 ;  /* 0x000000010f037824 */ /* 0x000fc600010e061d */
[----:B------:R4:W-:Y:S04]  /*19fe0*/  LDGSTS.E [R0+0x1800], [R4.64], P0 ;  /* 0x0180000004007fae */ /* 0x0009e80008121846 */
[----:B-1----:R-:W3:Y:S01]  /*19ff0*/  LDL.LU R27, [R1+0x71c] ;  /* 0x00071c00011b7983 */ /* 0x002ee20000300800 */
[----:B------:R-:W-:Y:S02]  /*1a000*/  STL [R1+0x874], R13 ;  /* 0x0008740d01007387 */ /* 0x000fe40000100800 */
[----:B------:R1:W-:Y:S02]  /*1a010*/  STL [R1+0x878], R17 ;  /* 0x0008781101007387 */ /* 0x0003e40000100800 */
[----:B------:R-:W-:Y:S01]  /*1a020*/  IMAD.X R7, R18, 0x1, R29, P1 ;  /* 0x0000000112077824 */ /* 0x000fe200008e061d */
[----:B------:R2:W-:Y:S01]  /*1a030*/  LDGSTS.E [R0+0x2000], [R2.64], P0 ;  /* 0x0200000002007fae */ /* 0x0005e20008121846 */
[----:B----4-:R-:W-:-:S03]  /*1a040*/  IADD3 R4, P2, R28, R8, RZ ;  /* 0x000000081c047210 */ /* 0x010fc60007f5e0ff */
[----:B------:R3:W-:Y:S04]  /*1a050*/  LDGSTS.E [R0+0x2800], [R6.64], P0 ;  /* 0x0280000006007fae */ /* 0x0007e80008121846 */
[----:B-1----:R-:W4:Y:S01]  /*1a060*/  LDL.LU R17, [R1+0x714] ;  /* 0x0007140001117983 */ /* 0x002f220000300800 */
[----:B------:R1:W-:Y:S02]  /*1a070*/  STL [R1+0x87c], R15 ;  /* 0x00087c0f01007387 */ /* 0x0003e40000100800 */
[----:B------:R-:W4:Y:S02]  /*1a080*/  LDL R8, [R1+0x6ec] ;  /* 0x0006ec0001087983 */ /* 0x000f240000100800 */
[----:B------:R-:W-:-:S05]  /*1a090*/  IMAD.X R5, R24, 0x1, R29, P2 ;  /* 0x0000000118057824 */ /* 0x000fca00010e061d */
[----:B------:R4:W-:Y:S04]  /*1a0a0*/  LDGSTS.E [R0+0x3000], [R4.64], P0 ;  /* 0x0300000004007fae */ /* 0x0009e80008121846 */
[----:B-1----:R-:W4:Y:S01]  /*1a0b0*/  LDL.LU R15, [R1+0x6d8] ;  /* 0x0006d800010f7983 */ /* 0x002f220000300800 */
[----:B------:R-:W4:Y:S02]  /*1a0c0*/  LDL.LU R13, [R1+0x6e0] ;  /* 0x0006e000010d7983 */ /* 0x000f240000300800 */
[----:B------:R-:W4:Y:S02]  /*1a0d0*/  LDL.LU R12, [R1+0x6e8] ;  /* 0x0006e800010c7983 */ /* 0x000f240000300800 */
[----:B------:R-:W4:Y:S01]  /*1a0e0*/  LDL.LU R14, [R1+0x6f0] ;  /* 0x0006f000010e7983 */ /* 0x000f220000300800 */
[----:B------:R-:W-:Y:S01]  /*1a0f0*/  STL [R1+0x880], R18 ;  /* 0x0008801201007387 */ /* 0x000fe20000100800 */
[----:B--2---:R-:W-:-:S03]  /*1a100*/  IADD3 R2, P1, R28, R19, RZ ;  /* 0x000000131c027210 */ /* 0x004fc60007f3e0ff */
[----:B------:R1:W-:Y:S04]  /*1a110*/  STL [R1+0x884], R19 ;  /* 0x0008841301007387 */ /* 0x0003e80000100800 */
[----:B-1----:R-:W2:Y:S01]  /*1a120*/  LDL.LU R19, [R1+0x704] ;  /* 0x0007040001137983 */ /* 0x002ea20000300800 */
[----:B------:R-:W-:Y:S01]  /*1a130*/  STL [R1+0x888], R24 ;  /* 0x0008881801007387 */ /* 0x000fe20000100800 */
[----:B---3--:R-:W-:Y:S01]  /*1a140*/  IADD3 R6, P2, R28, R27, RZ ;  /* 0x0000001b1c067210 */ /* 0x008fe20007f5e0ff */
[----:B------:R1:W-:Y:S02]  /*1a150*/  STL [R1+0x88c], R27 ;  /* 0x00088c1b01007387 */ /* 0x0003e40000100800 */
[--C-:B------:R-:W-:Y:S02]  /*1a160*/  IMAD.X R3, R23, 0x1, R29.reuse, P1 ;  /* 0x0000000117037824 */ /* 0x100fe400008e061d */
[----:B------:R-:W-:-:S03]  /*1a170*/  IMAD.X R7, R21, 0x1, R29, P2 ;  /* 0x0000000115077824 */ /* 0x000fc600010e061d */
[----:B------:R3:W-:Y:S02]  /*1a180*/  LDGSTS.E [R0+0x3800], [R2.64], P0 ;  /* 0x0380000002007fae */ /* 0x0007e40008121846 */
[----:B------:R2:W-:Y:S02]  /*1a190*/  LDGSTS.E [R0+0x4000], [R6.64], P0 ;  /* 0x0400000006007fae */ /* 0x0005e40008121846 */
[----:B-1----:R-:W2:Y:S01]  /*1a1a0*/  LDL.LU R27, [R1+0x6fc] ;  /* 0x0006fc00011b7983 */ /* 0x002ea20000300800 */
[----:B------:R-:W-:Y:S01]  /*1a1b0*/  STL [R1+0x890], R23 ;  /* 0x0008901701007387 */ /* 0x000fe20000100800 */
[----:B----4-:R-:W-:Y:S01]  /*1a1c0*/  IADD3 R4, P1, R28, R17, RZ ;  /* 0x000000111c047210 */ /* 0x010fe20007f3e0ff */
[----:B------:R1:W-:Y:S02]  /*1a1d0*/  STL [R1+0x894], R17 ;  /* 0x0008941101007387 */ /* 0x0003e40000100800 */
[----:B-1----:R-:W2:Y:S01]  /*1a1e0*/  LDL.LU R17, [R1+0x6f4] ;  /* 0x0006f40001117983 */ /* 0x002ea20000300800 */
[----:B------:R1:W-:Y:S02]  /*1a1f0*/  STL [R1+0x898], R21 ;  /* 0x0008981501007387 */ /* 0x0003e40000100800 */
[----:B------:R-:W-:Y:S01]  /*1a200*/  IMAD.X R5, R20, 0x1, R29, P1 ;  /* 0x0000000114057824 */ /* 0x000fe200008e061d */
[----:B---3--:R-:W-:-:S04]  /*1a210*/  IADD3 R2, P2, R28, R9, RZ ;  /* 0x000000091c027210 */ /* 0x008fc80007f5e0ff */
[----:B------:R3:W-:Y:S04]  /*1a220*/  LDGSTS.E [R0+0x4800], [R4.64], P0 ;  /* 0x0480000004007fae */ /* 0x0007e80008121846 */
[----:B-1----:R-:W2:Y:S01]  /*1a230*/  LDL.LU R21, [R1+0x6b8] ;  /* 0x0006b80001157983 */ /* 0x002ea20000300800 */
[----:B------:R-:W2:Y:S02]  /*1a240*/  LDL.LU R23, [R1+0x6c0] ;  /* 0x0006c00001177983 */ /* 0x000ea40000300800 */
[----:B------:R-:W2:Y:S02]  /*1a250*/  LDL.LU R24, [R1+0x6c8] ;  /* 0x0006c80001187983 */ /* 0x000ea40000300800 */
[----:B------:R-:W2:Y:S01]  /*1a260*/  LDL.LU R18, [R1+0x6d0] ;  /* 0x0006d00001127983 */ /* 0x000ea20000300800 */
[----:B------:R1:W-:Y:S04]  /*1a270*/  STL [R1+0x89c], R20 ;  /* 0x00089c1401007387 */ /* 0x0003e80000100800 */
[----:B-1----:R-:W2:Y:S01]  /*1a280*/  LDL.LU R20, [R1+0x6e4] ;  /* 0x0006e40001147983 */ /* 0x002ea20000300800 */
[----:B------:R-:W-:-:S05]  /*1a290*/  IMAD.X R3, R16, 0x1, R29, P2 ;  /* 0x0000000110037824 */ /* 0x000fca00010e061d */
[----:B------:R2:W-:Y:S02]  /*1a2a0*/  LDGSTS.E [R0+0x5000], [R2.64], P0 ;  /* 0x0500000002007fae */ /* 0x0005e40008121846 */
[----:B--2---:R-:W-:Y:S02]  /*1a2b0*/  IADD3 R6, P1, R28, R19, RZ ;  /* 0x000000131c067210 */ /* 0x004fe40007f3e0ff */
[----:B------:R1:W-:Y:S03]  /*1a2c0*/  STL [R1+0x8a0], R19 ;  /* 0x0008a01301007387 */ /* 0x0003e60000100800 */
[----:B------:R-:W-:-:S05]  /*1a2d0*/  IMAD.X R7, R22, 0x1, R29, P1 ;  /* 0x0000000116077824 */ /* 0x000fca00008e061d */
[----:B------:R2:W-:Y:S04]  /*1a2e0*/  LDGSTS.E [R0+0x5800], [R6.64], P0 ;  /* 0x0580000006007fae */ /* 0x0005e80008121846 */
[----:B-1----:R-:W4:Y:S01]  /*1a2f0*/  LDL.LU R19, [R1+0x6dc] ;  /* 0x0006dc0001137983 */ /* 0x002f220000300800 */
[----:B------:R1:W-:Y:S01]  /*1a300*/  STL [R1+0x8a4], R16 ;  /* 0x0008a41001007387 */ /* 0x0003e20000100800 */
[C---:B---3--:R-:W-:Y:S02]  /*1a310*/  IADD3 R4, P2, R28.reuse, R27, RZ ;  /* 0x0000001b1c047210 */ /* 0x048fe40007f5e0ff */
[----:B-1----:R-:W2:Y:S01]  /*1a320*/  LDL.LU R16, [R1+0x6d4] ;  /* 0x0006d40001107983 */ /* 0x002ea20000300800 */
[----:B------:R1:W-:Y:S02]  /*1a330*/  STL [R1+0x8a8], R27 ;  /* 0x0008a81b01007387 */ /* 0x0003e40000100800 */
[----:B------:R-:W-:Y:S01]  /*1a340*/  IMAD.X R5, R25, 0x1, R29, P2 ;  /* 0x0000000119057824 */ /* 0x000fe200010e061d */
[----:B--2---:R-:W-:-:S02]  /*1a350*/  IADD3 R6, P2, R28, R8, RZ ;  /* 0x000000081c067210 */ /* 0x004fc40007f5e0ff */
[----:B------:R-:W-:Y:S02]  /*1a360*/  IADD3 R2, P1, R28, R17, RZ ;  /* 0x000000111c027210 */ /* 0x000fe40007f3e0ff */
[----:B------:R2:W-:Y:S04]  /*1a370*/  LDGSTS.E [R0+0x6000], [R4.64], P0 ;  /* 0x0600000004007fae */ /* 0x0005e80008121846 */
[----:B-1----:R-:W2:Y:S01]  /*1a380*/  LDL.LU R27, [R1+0x6cc] ;  /* 0x0006cc00011b7983 */ /* 0x002ea20000300800 */
[----:B------:R1:W-:Y:S03]  /*1a390*/  STL [R1+0x8ac], R22 ;  /* 0x0008ac1601007387 */ /* 0x0003e60000100800 */
[----:B-1----:R-:W2:Y:S01]  /*1a3a0*/  LDL.LU R22, [R1+0x6c4] ;  /* 0x0006c40001167983 */ /* 0x002ea20000300800 */
[----:B------:R-:W-:Y:S02]  /*1a3b0*/  STL [R1+0x8b0], R17 ;  /* 0x0008b01101007387 */ /* 0x000fe40000100800 */
[----:B------:R1:W-:Y:S02]  /*1a3c0*/  STL [R1+0x8b4], R25 ;  /* 0x0008b41901007387 */ /* 0x0003e40000100800 */
[----:B------:R-:W2:Y:S01]  /*1a3d0*/  LDL R9, [R1+0x6b4] ;  /* 0x0006b40001097983 */ /* 0x000ea20000100800 */
[----:B------:R-:W2:Y:S01]  /*1a3e0*/  LDL.LU R8, [R1+0x6a0] ;  /* 0x0006a00001087983 */ /* 0x000ea20000300800 */
[----:B------:R-:W2:Y:S02]  /*1a3f0*/  LDL.LU R11, [R1+0x6b0] ;  /* 0x0006b000010b7983 */ /* 0x000ea40000300800 */
[----:B------:R-:W2:Y:S01]  /*1a400*/  LDL.LU R10, [R1+0x6a8] ;  /* 0x0006a800010a7983 */ /* 0x000ea20000300800 */
[----:B-1----:R-:W2:Y:S01]  /*1a410*/  LDL.LU R25, [R1+0x6bc] ;  /* 0x0006bc0001197983 */ /* 0x002ea20000300800 */
[----:B------:R-:W2:Y:S02]  /*1a420*/  LDL.LU R17, [R1+0x688] ;  /* 0x0006880001117983 */ /* 0x000ea40000300800 */
[----:B------:R-:W-:-:S02]  /*1a430*/  IMAD.X R3, R14, 0x1, R29, P1 ;  /* 0x000000010e037824 */ /* 0x000fc400008e061d */
[----:B------:R-:W-:Y:S01]  /*1a440*/  STL [R1+0x8b8], R14 ;  /* 0x0008b80e01007387 */ /* 0x000fe20000100800 */
[----:B--2---:R-:W-:Y:S01]  /*1a450*/  IADD3 R4, P1, R28, R20, RZ ;  /* 0x000000141c047210 */ /* 0x004fe20007f3e0ff */
[----:B------:R1:W-:Y:S01]  /*1a460*/  STL [R1+0x8bc], R20 ;  /* 0x0008bc1401007387 */ /* 0x0003e20000100800 */
[----:B------:R-:W-:-:S03]  /*1a470*/  IMAD.X R7, R12, 0x1, R29, P2 ;  /* 0x000000010c077824 */ /* 0x000fc600010e061d */
[----:B------:R4:W-:Y:S01]  /*1a480*/  LDGSTS.E [R0+0x6800], [R2.64], P0 ;  /* 0x0680000002007fae */ /* 0x0009e20008121846 */
[----:B------:R-:W-:-:S03]  /*1a490*/  IMAD.X R5, R13, 0x1, R29, P1 ;  /* 0x000000010d057824 */ /* 0x000fc600008e061d */
[----:B------:R2:W-:Y:S02]  /*1a4a0*/  LDGSTS.E [R0+0x7000], [R6.64], P0 ;  /* 0x0700000006007fae */ /* 0x0005e40008121846 */
[----:B------:R2:W-:Y:S02]  /*1a4b0*/  LDGSTS.E [R0+0x7800], [R4.64], P0 ;  /* 0x0780000004007fae */ /* 0x0005e40008121846 */
[----:B-1----:R-:W2:Y:S01]  /*1a4c0*/  LDL.LU R20, [R1+0x6ac] ;  /* 0x0006ac0001147983 */ /* 0x002ea20000300800 */
[----:B------:R-:W-:Y:S01]  /*1a4d0*/  STL [R1+0x8c0], R12 ;  /* 0x0008c00c01007387 */ /* 0x000fe20000100800 */
[----:B----4-:R-:W-:Y:S02]  /*1a4e0*/  IADD3 R2, P2, R28, R19, RZ ;  /* 0x000000131c027210 */ /* 0x010fe40007f5e0ff */
[----:B------:R1:W-:Y:S03]  /*1a4f0*/  STL [R1+0x8c4], R19 ;  /* 0x0008c41301007387 */ /* 0x0003e60000100800 */
[----:B------:R-:W-:-:S05]  /*1a500*/  IMAD.X R3, R15, 0x1, R29, P2 ;  /* 0x000000010f037824 */ /* 0x000fca00010e061d */
[----:B------:R4:W-:Y:S04]  /*1a510*/  LDGSTS.E [R0+0x8000], [R2.64], P0 ;  /* 0x0800000002007fae */ /* 0x0009e80008121846 */
[----:B-1----:R-:W3:Y:S01]  /*1a520*/  LDL.LU R19, [R1+0x6a4] ;  /* 0x0006a40001137983 */ /* 0x002ee20000300800 */
[----:B------:R-:W-:Y:S01]  /*1a530*/  STL [R1+0x8c8], R13 ;  /* 0x0008c80d01007387 */ /* 0x000fe20000100800 */
[----:B--2---:R-:W-:Y:S02]  /*1a540*/  IADD3 R6, P1, R28, R16, RZ ;  /* 0x000000101c067210 */ /* 0x004fe40007f3e0ff */
[----:B------:R1:W-:Y:S03]  /*1a550*/  STL [R1+0x8cc], R16 ;  /* 0x0008cc1001007387 */ /* 0x0003e60000100800 */
[----:B------:R-:W-:Y:S01]  /*1a560*/  IMAD.X R7, R18, 0x1, R29, P1 ;  /* 0x0000000112077824 */ /* 0x000fe200008e061d */
[----:B------:R-:W-:-:S04]  /*1a570*/  IADD3 R4, P2, R28, R27, RZ ;  /* 0x0000001b1c047210 */ /* 0x000fc80007f5e0ff */
[----:B------:R2:W-:Y:S04]  /*1a580*/  LDGSTS.E [R0+0x8800], [R6.64], P0 ;  /* 0x0880000006007fae */ /* 0x0005e80008121846 */
[----:B-1----:R-:W3:Y:S01]  /*1a590*/  LDL.LU R16, [R1+0x69c] ;  /* 0x00069c0001107983 */ /* 0x002ee20000300800 */
[----:B------:R1:W-:Y:S02]  /*1a5a0*/  STL [R1+0x8d0], R15 ;  /* 0x0008d00f01007387 */ /* 0x0003e40000100800 */
[----:B------:R-:W-:-:S05]  /*1a5b0*/  IMAD.X R5, R24, 0x1, R29, P2 ;  /* 0x0000000118057824 */ /* 0x000fca00010e061d */
[----:B------:R2:W-:Y:S04]  /*1a5c0*/  LDGSTS.E [R0+0x9000], [R4.64], P0 ;  /* 0x0900000004007fae */ /* 0x0005e80008121846 */
[----:B-1----:R-:W3:Y:S01]  /*1a5d0*/  LDL.LU R15, [R1+0x694] ;  /* 0x00069400010f7983 */ /* 0x002ee20000300800 */
[----:B------:R-:W-:Y:S02]  /*1a5e0*/  STL [R1+0x8d4], R27 ;  /* 0x0008d41b01007387 */ /* 0x000fe40000100800 */
[----:B------:R-:W-:Y:S01]  /*1a5f0*/  STL [R1+0x8d8], R18 ;  /* 0x0008d81201007387 */ /* 0x000fe20000100800 */
[C---:B----4-:R-:W-:Y:S01]  /*1a600*/  IADD3 R2, P1, R28.reuse, R22, RZ ;  /* 0x000000161c027210 */ /* 0x050fe20007f3e0ff */
[----:B------:R-:W-:Y:S01]  /*1a610*/  STL [R1+0x8dc], R22 ;  /* 0x0008dc1601007387 */ /* 0x000fe20000100800 */
[----:B------:R-:W-:Y:S03]  /*1a620*/  STL [R1+0x8e0], R24 ;  /* 0x0008e01801007387 */ /* 0x000fe60000100800 */
[--C-:B------:R-:W-:Y:S01]  /*1a630*/  IMAD.X R3, R23, 0x1, R29.reuse, P1 ;  /* 0x0000000117037824 */ /* 0x100fe200008e061d */
[----:B------:R-:W-:Y:S01]  /*1a640*/  STL [R1+0x8e4], R25 ;  /* 0x0008e41901007387 */ /* 0x000fe20000100800 */
[----:B------:R1:W-:Y:S02]  /*1a650*/  STL [R1+0x8e8], R23 ;  /* 0x0008e81701007387 */ /* 0x0003e40000100800 */
[----:B------:R-:W4:Y:S01]  /*1a660*/  LDL.LU R26, [R1+0x680] ;  /* 0x00068000011a7983 */ /* 0x000f220000300800 */
[----:B--2---:R-:W-:Y:S01]  /*1a670*/  IADD3 R6, P2, R28, R25, RZ ;  /* 0x000000191c067210 */ /* 0x004fe20007f5e0ff */
[----:B------:R2:W-:Y:S04]  /*1a680*/  LDGSTS.E [R0+0x9800], [R2.64], P0 ;  /* 0x0980000002007fae */ /* 0x0005e80008121846 */
[----:B-1----:R-:W4:Y:S01]  /*1a690*/  LDL.LU R23, [R1+0x664] ;  /* 0x0006640001177983 */ /* 0x002f220000300800 */
[----:B------:R-:W4:Y:S02]  /*1a6a0*/  LDL.LU R25, [R1+0x66c] ;  /* 0x00066c0001197983 */ /* 0x000f240000300800 */
[----:B------:R-:W4:Y:S02]  /*1a6b0*/  LDL.LU R24, [R1+0x674] ;  /* 0x0006740001187983 */ /* 0x000f240000300800 */
[----:B------:R-:W4:Y:S01]  /*1a6c0*/  LDL.LU R22, [R1+0x67c] ;  /* 0x00067c0001167983 */ /* 0x000f220000300800 */
[----:B------:R-:W4:Y:S01]  /*1a6d0*/  LDL.LU R18, [R1+0x684] ;  /* 0x0006840001127983 */ /* 0x000f220000300800 */
[----:B------:R-:W4:Y:S02]  /*1a6e0*/  LDL.LU R27, [R1+0x68c] ;  /* 0x00068c00011b7983 */ /* 0x000f240000300800 */
[----:B------:R-:W4:Y:S02]  /*1a6f0*/  LDL.LU R13, [R1+0x668] ;  /* 0x00066800010d7983 */ /* 0x000f240000300800 */
[----:B------:R-:W4:Y:S01]  /*1a700*/  LDL.LU R12, [R1+0x670] ;  /* 0x00067000010c7983 */ /* 0x000f220000300800 */
[----:B------:R-:W4:Y:S01]  /*1a710*/  LDL.LU R14, [R1+0x678] ;  /* 0x00067800010e7983 */ /* 0x000f220000300800 */
[----:B------:R-:W-:-:S02]  /*1a720*/  IMAD.X R7, R21, 0x1, R29, P2 ;  /* 0x0000000115077824 */ /* 0x000fc400010e061d */
[----:B------:R1:W-:Y:S01]  /*1a730*/  STL [R1+0x8ec], R21 ;  /* 0x0008ec1501007387 */ /* 0x0003e20000100800 */
[C---:B--2---:R-:W-:Y:S02]  /*1a740*/  IADD3 R2, P2, R28.reuse, R20, RZ ;  /* 0x000000141c027210 */ /* 0x044fe40007f5e0ff */
[----:B------:R-:W-:Y:S01]  /*1a750*/  IADD3 R4, P1, R28, R9, RZ ;  /* 0x000000091c047210 */ /* 0x000fe20007f3e0ff */
[----:B------:R3:W-:Y:S04]  /*1a760*/  LDGSTS.E [R0+0xa000], [R6.64], P0 ;  /* 0x0a00000006007fae */ /* 0x0007e80008121846 */
[----:B-1----:R-:W2:Y:S01]  /*1a770*/  LDL.LU R21, [R1+0x698] ;  /* 0x0006980001157983 */ /* 0x002ea20000300800 */
[----:B------:R1:W-:Y:S03]  /*1a780*/  STL [R1+0x8f0], R20 ;  /* 0x0008f01401007387 */ /* 0x0003e60000100800 */
[----:B-1----:R-:W4:Y:S01]  /*1a790*/  LDL.LU R20, [R1+0x690] ;  /* 0x0006900001147983 */ /* 0x002f220000300800 */
[----:B------:R-:W-:-:S02]  /*1a7a0*/  IMAD.X R5, R11, 0x1, R29, P1 ;  /* 0x000000010b057824 */ /* 0x000fc400008e061d */
[----:B------:R-:W-:-:S03]  /*1a7b0*/  IMAD.X R3, R10, 0x1, R29, P2 ;  /* 0x000000010a037824 */ /* 0x000fc600010e061d */
[----:B------:R1:W-:Y:S02]  /*1a7c0*/  LDGSTS.E [R0+0xa800], [R4.64], P0 ;  /* 0x0a80000004007fae */ /* 0x0003e40008121846 */
[----:B------:R1:W-:Y:S01]  /*1a7d0*/  LDGSTS.E [R0+0xb000], [R2.64], P0 ;  /* 0x0b00000002007fae */ /* 0x0003e20008121846 */
[----:B---3--:R-:W-:-:S05]  /*1a7e0*/  IADD3 R6, P1, R28, R19, RZ ;  /* 0x000000131c067210 */ /* 0x008fca0007f3e0ff */
[----:B------:R-:W-:-:S05]  /*1a7f0*/  IMAD.X R7, R8, 0x1, R29, P1 ;  /* 0x0000000108077824 */ /* 0x000fca00008e061d */
[----:B------:R4:W-:Y:S01]  /*1a800*/  LDGSTS.E [R0+0xb800], [R6.64], P0 ;  /* 0x0b80000006007fae */ /* 0x0009e20008121846 */
[C---:B-1----:R-:W-:Y:S02]  /*1a810*/  IADD3 R4, P2, R28.reuse, R16, RZ ;  /* 0x000000101c047210 */ /* 0x042fe40007f5e0ff */
[----:B------:R-:W-:-:S03]  /*1a820*/  IADD3 R2, P1, R28, R15, RZ ;  /* 0x0000000f1c027210 */ /* 0x000fc60007f3e0ff */
[----:B--2---:R-:W-:Y:S01]  /*1a830*/  IMAD.X R5, R21, 0x1, R29, P2 ;  /* 0x0000000115057824 */ /* 0x004fe200010e061d */
[----:B----4-:R-:W-:-:S04]  /*1a840*/  IADD3 R6, P2, R28, R27, RZ ;  /* 0x0000001b1c067210 */ /* 0x010fc80007f5e0ff */
[----:B------:R1:W-:Y:S01]  /*1a850*/  LDGSTS.E [R0+0xc000], [R4.64], P0 ;  /* 0x0c00000004007fae */ /* 0x0003e20008121846 */
[--C-:B------:R-:W-:Y:S02]  /*1a860*/  IMAD.X R7, R17, 0x1, R29.reuse, P2 ;  /* 0x0000000111077824 */ /* 0x100fe400010e061d */
[----:B------:R-:W-:-:S05]  /*1a870*/  IMAD.X R3, R20, 0x1, R29, P1 ;  /* 0x0000000114037824 */ /* 0x000fca00008e061d */
[----:B------:R2:W-:Y:S01]  /*1a880*/  LDGSTS.E [R0+0xc800], [R2.64], P0 ;  /* 0x0c80000002007fae */ /* 0x0005e20008121846 */
[----:B-1----:R-:W-:Y:S01]  /*1a890*/  IADD3 R4, P1, R28, R18, RZ ;  /* 0x000000121c047210 */ /* 0x002fe20007f3e0ff */
[----:B------:R1:W-:Y:S04]  /*1a8a0*/  LDGSTS.E [R0+0xd000], [R6.64], P0 ;  /* 0x0d00000006007fae */ /* 0x0003e80008121846 */
[----:B------:R-:W-:-:S05]  /*1a8b0*/  IMAD.X R5, R26, 0x1, R29, P1 ;  /* 0x000000011a057824 */ /* 0x000fca00008e061d */
[----:B------:R3:W-:Y:S01]  /*1a8c0*/  LDGSTS.E [R0+0xd800], [R4.64], P0 ;  /* 0x0d80000004007fae */ /* 0x0007e20008121846 */
[----:B--2---:R-:W-:-:S05]  /*1a8d0*/  IADD3 R2, P2, R28, R22, RZ ;  /* 0x000000161c027210 */ /* 0x004fca0007f5e0ff */
[----:B------:R-:W-:-:S05]  /*1a8e0*/  IMAD.X R3, R14, 0x1, R29, P2 ;  /* 0x000000010e037824 */ /* 0x000fca00010e061d */
[----:B------:R2:W-:Y:S04]  /*1a8f0*/  LDGSTS.E [R0+0xe000], [R2.64], P0 ;  /* 0x0e00000002007fae */ /* 0x0005e80008121846 */
[----:B--2---:R-:W2:Y:S01]  /*1a900*/  LDL.LU R3, [R1+0x660] ;  /* 0x0006600001037983 */ /* 0x004ea20000300800 */
[C---:B-1----:R-:W-:Y:S01]  /*1a910*/  IADD3 R6, P1, R28.reuse, R24, RZ ;  /* 0x000000181c067210 */ /* 0x042fe20007f3e0ff */
[----:B------:R-:W-:Y:S01]  /*1a920*/  IMAD.MOV.U32 R7, RZ, RZ, R8 ;  /* 0x000000ffff077224 */ /* 0x000fe200078e0008 */
[----:B------:R-:W-:-:S03]  /*1a930*/  IADD3 R8, P3, R28, R25, RZ ;  /* 0x000000191c087210 */ /* 0x000fc60007f7e0ff */
[----:B---3--:R-:W-:Y:S02]  /*1a940*/  IMAD.MOV.U32 R5, RZ, RZ, R7 ;  /* 0x000000ffff057224 */ /* 0x008fe400078e0007 */
[--C-:B------:R-:W-:Y:S02]  /*1a950*/  IMAD.X R7, R12, 0x1, R29.reuse, P1 ;  /* 0x000000010c077824 */ /* 0x100fe400008e061d */
[----:B------:R-:W-:Y:S01]  /*1a960*/  IMAD.X R9, R13, 0x1, R29, P3 ;  /* 0x000000010d097824 */ /* 0x000fe200018e061d */
[----:B------:R-:W-:Y:S02]  /*1a970*/  IADD3 R4, P2, R28, R23, RZ ;  /* 0x000000171c047210 */ /* 0x000fe40007f5e0ff */
[----:B------:R1:W-:Y:S02]  /*1a980*/  LDGSTS.E [R0+0xe800], [R6.64], P0 ;  /* 0x0e80000006007fae */ /* 0x0003e40008121846 */
[----:B------:R3:W-:Y:S02]  /*1a990*/  LDGSTS.E [R0+0xf000], [R8.64], P0 ;  /* 0x0f00000008007fae */ /* 0x0007e40008121846 */
[----:B------:R-:W-:-:S02]  /*1a9a0*/  IMAD.MOV.U32 R2, RZ, RZ, R5 ;  /* 0x000000ffff027224 */ /* 0x000fc400078e0005 */
[----:B---3--:R-:W-:Y:S02]  /*1a9b0*/  IMAD.MOV.U32 R9, RZ, RZ, R26 ;  /* 0x000000ffff097224 */ /* 0x008fe400078e001a */
[----:B------:R-:W-:Y:S02]  /*1a9c0*/  IMAD.MOV.U32 R26, RZ, RZ, c[0x0][0x18c] ;  /* 0x00006300ff1a7624 */ /* 0x000fe400078e00ff */
[----:B-1----:R-:W-:Y:S02]  /*1a9d0*/  IMAD.MOV.U32 R6, RZ, RZ, R20 ;  /* 0x000000ffff067224 */ /* 0x002fe400078e0014 */
[----:B------:R-:W-:Y:S01]  /*1a9e0*/  IMAD.MOV.U32 R7, RZ, RZ, R21 ;  /* 0x000000ffff077224 */ /* 0x000fe200078e0015 */
[----:B------:R-:W3:Y:S01]  /*1a9f0*/  LDL.LU R20, [R1+0x8f0] ;  /* 0x0008f00001147983 */ /* 0x000ee20000300800 */
[----:B------:R-:W-:Y:S02]  /*1aa00*/  IMAD.SHL.U32 R26, R26, 0x20, RZ ;  /* 0x000000201a1a7824 */ /* 0x000fe400078e00ff */
[----:B------:R-:W4:Y:S02]  /*1aa10*/  LDL.LU R21, [R1+0x8ec] ;  /* 0x0008ec0001157983 */ /* 0x000f240000300800 */
[----:B------:R-:W-:-:S05]  /*1aa20*/  IMAD.SHL.U32 R26, R26, 0x4, RZ ;  /* 0x000000041a1a7824 */ /* 0x000fca00078e00ff */
[-C--:B------:R-:W-:Y:S02]  /*1aa30*/  IADD3 R25, P1, R25, R26.reuse, RZ ;  /* 0x0000001a19197210 */ /* 0x080fe40007f3e0ff */
[-C--:B------:R-:W-:Y:S02]  /*1aa40*/  IADD3 R22, P3, R22, R26.reuse, RZ ;  /* 0x0000001a16167210 */ /* 0x080fe40007f7e0ff */
[-C--:B------:R-:W-:Y:S02]  /*1aa50*/  IADD3 R18, P4, R18, R26.reuse, RZ ;  /* 0x0000001a12127210 */ /* 0x080fe40007f9e0ff */
[-C--:B------:R-:W-:Y:S02]  /*1aa60*/  IADD3 R27, P5, R27, R26.reuse, RZ ;  /* 0x0000001a1b1b7210 */ /* 0x080fe40007fbe0ff */
[----:B------:R-:W-:Y:S01]  /*1aa70*/  IADD3 R15, P6, R15, R26, RZ ;  /* 0x0000001a0f0f7210 */ /* 0x000fe20007fde0ff */
[----:B------:R-:W-:Y:S02]  /*1aa80*/  IMAD.MOV.U32 R8, RZ, RZ, R2 ;  /* 0x000000ffff087224 */ /* 0x000fe400078e0002 */
[----:B--2---:R-:W-:-:S05]  /*1aa90*/  IMAD.X R5, R3, 0x1, R29, P2 ;  /* 0x0000000103057824 */ /* 0x004fca00010e061d */
[----:B------:R1:W-:Y:S01]  /*1aaa0*/  LDGSTS.E [R0+0xf800], [R4.64], P0 ;  /* 0x0f80000004007fae */ /* 0x0003e20008121846 */
[-C--:B------:R-:W-:Y:S02]  /*1aab0*/  IADD3 R23, P0, R23, R26.reuse, RZ ;  /* 0x0000001a17177210 */ /* 0x080fe40007f1e0ff */
[----:B------:R-:W-:Y:S01]  /*1aac0*/  IADD3 R24, P2, R24, R26, RZ ;  /* 0x0000001a18187210 */ /* 0x000fe20007f5e0ff */
[----:B------:R-:W-:Y:S02]  /*1aad0*/  UIADD3 UR4, UR4, 0x1, URZ ;  /* 0x0000000104047890 */ /* 0x000fe4000fffe03f */
[----:B------:R-:W-:Y:S01]  /*1aae0*/  UIADD3 UR5, UR5, -0x20, URZ ;  /* 0xffffffe005057890 */ /* 0x000fe2000fffe03f */
[----:B------:R-:W0:Y:S01]  /*1aaf0*/  LDGDEPBAR ;  /* 0x00000000000079af */ /* 0x000e220000000000 */
[----:B-1----:R-:W-:Y:S02]  /*1ab00*/  IMAD.MOV.U32 R4, RZ, RZ, R6 ;  /* 0x000000ffff047224 */ /* 0x002fe400078e0006 */
[----:B------:R-:W-:-:S02]  /*1ab10*/  IMAD.MOV.U32 R6, RZ, RZ, R11 ;  /* 0x000000ffff067224 */ /* 0x000fc400078e000b */
[----:B------:R-:W-:Y:S02]  /*1ab20*/  IMAD.MOV.U32 R11, RZ, RZ, c[0x0][0x18c] ;  /* 0x00006300ff0b7624 */ /* 0x000fe400078e00ff */
[----:B------:R-:W-:Y:S02]  /*1ab30*/  IMAD.MOV.U32 R0, RZ, RZ, R9 ;  /* 0x000000ffff007224 */ /* 0x000fe400078e0009 */
[----:B------:R-:W-:Y:S02]  /*1ab40*/  IMAD.MOV.U32 R9, RZ, RZ, R10 ;  /* 0x000000ffff097224 */ /* 0x000fe400078e000a */
[----:B------:R-:W-:Y:S02]  /*1ab50*/  IMAD.MOV.U32 R10, RZ, RZ, c[0x0][0x18c] ;  /* 0x00006300ff0a7624 */ /* 0x000fe400078e00ff */
[----:B------:R-:W-:Y:S01]  /*1ab60*/  IMAD.SHL.U32 R11, R11, 0x20, RZ ;  /* 0x000000200b0b7824 */ /* 0x000fe200078e00ff */
[----:B------:R1:W-:Y:S01]  /*1ab70*/  STL [R1+0x664], R23 ;  /* 0x0006641701007387 */ /* 0x0003e20000100800 */
[----:B------:R-:W-:-:S03]  /*1ab80*/  IMAD.SHL.U32 R10, R10, 0x20, RZ ;  /* 0x000000200a0a7824 */ /* 0x000fc600078e00ff */
[----:B------:R-:W-:Y:S01]  /*1ab90*/  SHF.R.S32.HI R11, RZ, 0x1f, R11 ;  /* 0x0000001fff0b7819 */ /* 0x000fe2000001140b */
[----:B-1----:R-:W2:Y:S01]  /*1aba0*/  LDL.LU R23, [R1+0x8e8] ;  /* 0x0008e80001177983 */ /* 0x002ea20000300800 */
[----:B------:R1:W-:Y:S02]  /*1abb0*/  STL [R1+0x66c], R25 ;  /* 0x00066c1901007387 */ /* 0x0003e40000100800 */
[----:B------:R-:W-:Y:S01]  /*1abc0*/  SHF.L.U64.HI R10, R10, 0x2, R11 ;  /* 0x000000020a0a7819 */ /* 0x000fe2000001020b */
[----:B------:R-:W-:Y:S01]  /*1abd0*/  IMAD.MOV.U32 R5, RZ, RZ, R7 ;  /* 0x000000ffff057224 */ /* 0x000fe200078e0007 */
[----:B-1----:R-:W2:Y:S01]  /*1abe0*/  LDL.LU R25, [R1+0x8e4] ;  /* 0x0008e40001197983 */ /* 0x002ea20000300800 */
[----:B------:R1:W-:Y:S02]  /*1abf0*/  STL [R1+0x674], R24 ;  /* 0x0006741801007387 */ /* 0x0003e40000100800 */
[--C-:B------:R-:W-:Y:S01]  /*1ac00*/  IMAD.X R3, R3, 0x1, R10.reuse, P0 ;  /* 0x0000000103037824 */ /* 0x100fe200000e060a */
[-C--:B------:R-:W-:Y:S01]  /*1ac10*/  IADD3 R16, P0, R16, R26.reuse, RZ ;  /* 0x0000001a10107210 */ /* 0x080fe20007f1e0ff */
[----:B-1----:R-:W4:Y:S01]  /*1ac20*/  LDL.LU R24, [R1+0x8e0] ;  /* 0x0008e00001187983 */ /* 0x002f220000300800 */
[----:B------:R1:W-:Y:S02]  /*1ac30*/  STL [R1+0x67c], R22 ;  /* 0x00067c1601007387 */ /* 0x0003e40000100800 */
[--C-:B------:R-:W-:Y:S01]  /*1ac40*/  IMAD.X R13, R13, 0x1, R10.reuse, P1 ;  /* 0x000000010d0d7824 */ /* 0x100fe200008e060a */
[----:B-1----:R-:W4:Y:S01]  /*1ac50*/  LDL.LU R22, [R1+0x8dc] ;  /* 0x0008dc0001167983 */ /* 0x002f220000300800 */
[----:B------:R-:W4:Y:S02]  /*1ac60*/  LDL.LU R7, [R1+0x6ec] ;  /* 0x0006ec0001077983 */ /* 0x000f240000300800 */
[----:B------:R-:W4:Y:S02]  /*1ac70*/  LDL.LU R11, [R1+0x6b4] ;  /* 0x0006b400010b7983 */ /* 0x000f240000300800 */
[----:B------:R1:W-:Y:S01]  /*1ac80*/  STL [R1+0x684], R18 ;  /* 0x0006841201007387 */ /* 0x0003e20000100800 */
[-C--:B------:R-:W-:Y:S01]  /*1ac90*/  IADD3 R19, P1, R19, R26.reuse, RZ ;  /* 0x0000001a13137210 */ /* 0x080fe20007f3e0ff */
[----:B-1----:R-:W4:Y:S01]  /*1aca0*/  LDL.LU R18, [R1+0x8d8] ;  /* 0x0008d80001127983 */ /* 0x002f220000300800 */
[----:B------:R1:W-:Y:S03]  /*1acb0*/  STL [R1+0x68c], R27 ;  /* 0x00068c1b01007387 */ /* 0x0003e60000100800 */
[----:B-1----:R-:W4:Y:S01]  /*1acc0*/  LDL.LU R27, [R1+0x8d4] ;  /* 0x0008d400011b7983 */ /* 0x002f220000300800 */
[----:B------:R1:W-:Y:S03]  /*1acd0*/  STL [R1+0x694], R15 ;  /* 0x0006940f01007387 */ /* 0x0003e60000100800 */
[----:B-1----:R-:W4:Y:S01]  /*1ace0*/  LDL.LU R15, [R1+0x8d0] ;  /* 0x0008d000010f7983 */ /* 0x002f220000300800 */
[----:B------:R-:W4:Y:S02]  /*1acf0*/  LDL.LU R2, [R1+0x70c] ;  /* 0x00070c0001027983 */ /* 0x000f240000300800 */
[----:B------:R1:W-:Y:S02]  /*1ad00*/  STL [R1+0x69c], R16 ;  /* 0x00069c1001007387 */ /* 0x0003e40000100800 */
[----:B-1----:R-:W4:Y:S01]  /*1ad10*/  LDL.LU R16, [R1+0x8cc] ;  /* 0x0008cc0001107983 */ /* 0x002f220000300800 */
[----:B------:R-:W-:Y:S02]  /*1ad20*/  STL [R1+0x660], R3 ;  /* 0x0006600301007387 */ /* 0x000fe40000100800 */
[----:B------:R1:W-:Y:S02]  /*1ad30*/  STL [R1+0x668], R13 ;  /* 0x0006680d01007387 */ /* 0x0003e40000100800 */
[----:B-1----:R-:W4:Y:S01]  /*1ad40*/  LDL.LU R13, [R1+0x8c8] ;  /* 0x0008c800010d7983 */ /* 0x002f220000300800 */
[----:B------:R1:W-:Y:S03]  /*1ad50*/  STL [R1+0x6a4], R19 ;  /* 0x0006a41301007387 */ /* 0x0003e60000100800 */
[----:B-1----:R-:W4:Y:S01]  /*1ad60*/  LDL.LU R19, [R1+0x8c4] ;  /* 0x0008c40001137983 */ /* 0x002f220000300800 */
[--C-:B------:R-:W-:Y:S01]  /*1ad70*/  IMAD.X R12, R12, 0x1, R10.reuse, P2 ;  /* 0x000000010c0c7824 */ /* 0x100fe200010e060a */
[----:B---3--:R-:W-:Y:S01]  /*1ad80*/  IADD3 R20, P2, R20, R26, RZ ;  /* 0x0000001a14147210 */ /* 0x008fe20007f5e0ff */
[----:B------:R-:W-:-:S02]  /*1ad90*/  IMAD.X R14, R14, 0x1, R10, P3 ;  /* 0x000000010e0e7824 */ /* 0x000fc400018e060a */
[--C-:B------:R-:W-:Y:S01]  /*1ada0*/  IMAD.X R0, R0, 0x1, R10.reuse, P4 ;  /* 0x0000000100007824 */ /* 0x100fe200020e060a */
[----:B------:R1:W-:Y:S01]  /*1adb0*/  STL [R1+0x670], R12 ;  /* 0x0006700c01007387 */ /* 0x0003e20000100800 */
[--C-:B------:R-:W-:Y:S02]  /*1adc0*/  IMAD.X R17, R17, 0x1, R10.reuse, P5 ;  /* 0x0000000111117824 */ /* 0x100fe400028e060a */
[--C-:B------:R-:W-:Y:S01]  /*1add0*/  IMAD.X R4, R4, 0x1, R10.reuse, P6 ;  /* 0x0000000104047824 */ /* 0x100fe200030e060a */
[----:B-1----:R-:W3:Y:S01]  /*1ade0*/  LDL.LU R12, [R1+0x8c0] ;  /* 0x0008c000010c7983 */ /* 0x002ee20000300800 */
[----:B------:R1:W-:Y:S02]  /*1adf0*/  STL [R1+0x6ac], R20 ;  /* 0x0006ac1401007387 */ /* 0x0003e40000100800 */
[--C-:B------:R-:W-:Y:S01]  /*1ae00*/  IMAD.X R5, R5, 0x1, R10.reuse, P0 ;  /* 0x0000000105057824 */ /* 0x100fe200000e060a */
[----:B-1----:R-:W3:Y:S01]  /*1ae10*/  LDL.LU R20, [R1+0x8bc] ;  /* 0x0008bc0001147983 */ /* 0x002ee20000300800 */
[----:B------:R1:W-:Y:S03]  /*1ae20*/  STL [R1+0x678], R14 ;  /* 0x0006780e01007387 */ /* 0x0003e60000100800 */
[----:B-1----:R-:W3:Y:S01]  /*1ae30*/  LDL.LU R14, [R1+0x8b8] ;  /* 0x0008b800010e7983 */ /* 0x002ee20000300800 */
[----:B------:R-:W3:Y:S02]  /*1ae40*/  LDL.LU R3, [R1+0x72c] ;  /* 0x00072c0001037983 */ /* 0x000ee40000300800 */
[----:B------:R-:W-:Y:S01]  /*1ae50*/  IMAD.X R8, R8, 0x1, R10, P1 ;  /* 0x0000000108087824 */ /* 0x000fe200008e060a */
[----:B--2---:R-:W-:-:S05]  /*1ae60*/  IADD3 R25, P4, R25, R26, RZ ;  /* 0x0000001a19197210 */ /* 0x004fca0007f9e0ff */
[----:B------:R1:W-:Y:S01]  /*1ae70*/  STL [R1+0x6bc], R25 ;  /* 0x0006bc1901007387 */ /* 0x0003e20000100800 */
[-C--:B----4-:R-:W-:Y:S02]  /*1ae80*/  IADD3 R11, P3, R11, R26.reuse, RZ ;  /* 0x0000001a0b0b7210 */ /* 0x090fe40007f7e0ff */
[----:B------:R-:W-:-:S03]  /*1ae90*/  IADD3 R22, P5, R22, R26, RZ ;  /* 0x0000001a16167210 */ /* 0x000fc60007fbe0ff */
[----:B------:R-:W-:Y:S01]  /*1aea0*/  STL [R1+0x6b4], R11 ;  /* 0x0006b40b01007387 */ /* 0x000fe20000100800 */
[----:B-1----:R-:W2:Y:S02]  /*1aeb0*/  LDL.LU R25, [R1+0x8b4] ;  /* 0x0008b40001197983 */ /* 0x002ea40000300800 */
[----:B------:R-:W-:Y:S02]  /*1aec0*/  STL [R1+0x680], R0 ;  /* 0x0006800001007387 */ /* 0x000fe40000100800 */
[----:B------:R1:W-:Y:S02]  /*1aed0*/  STL [R1+0x688], R17 ;  /* 0x0006881101007387 */ /* 0x0003e40000100800 */
[----:B-1----:R-:W4:Y:S01]  /*1aee0*/  LDL.LU R17, [R1+0x8b0] ;  /* 0x0008b00001117983 */ /* 0x002f220000300800 */
[----:B------:R1:W-:Y:S01]  /*1aef0*/  STL [R1+0x6c4], R22 ;  /* 0x0006c41601007387 */ /* 0x0003e20000100800 */
[-C--:B------:R-:W-:Y:S02]  /*1af00*/  IADD3 R27, P6, R27, R26.reuse, RZ ;  /* 0x0000001a1b1b7210 */ /* 0x080fe40007fde0ff */
[----:B-1----:R-:W2:Y:S03]  /*1af10*/  LDL.LU R22, [R1+0x8ac] ;  /* 0x0008ac0001167983 */ /* 0x002ea60000300800 */
[----:B------:R1:W-:Y:S02]  /*1af20*/  STL [R1+0x6cc], R27 ;  /* 0x0006cc1b01007387 */ /* 0x0003e40000100800 */
[----:B-1----:R-:W2:Y:S01]  /*1af30*/  LDL.LU R27, [R1+0x8a8] ;  /* 0x0008a800011b7983 */ /* 0x002ea20000300800 */
[----:B------:R-:W-:Y:S01]  /*1af40*/  STL [R1+0x690], R4 ;  /* 0x0006900401007387 */ /* 0x000fe20000100800 */
[----:B------:R-:W-:-:S05]  /*1af50*/  IADD3 R16, P0, R16, R26, RZ ;  /* 0x0000001a10107210 */ /* 0x000fca0007f1e0ff */
[----:B------:R1:W-:Y:S04]  /*1af60*/  STL [R1+0x6d4], R16 ;  /* 0x0006d41001007387 */ /* 0x0003e80000100800 */
[----:B-1----:R-:W2:Y:S01]  /*1af70*/  LDL.LU R16, [R1+0x8a4] ;  /* 0x0008a40001107983 */ /* 0x002ea20000300800 */
[----:B------:R-:W-:Y:S01]  /*1af80*/  STL [R1+0x698], R5 ;  /* 0x0006980501007387 */ /* 0x000fe20000100800 */
[----:B------:R-:W-:-:S05]  /*1af90*/  IADD3 R19, P1, R19, R26, RZ ;  /* 0x0000001a13137210 */ /* 0x000fca0007f3e0ff */
[----:B------:R1:W-:Y:S04]  /*1afa0*/  STL [R1+0x6dc], R19 ;  /* 0x0006dc1301007387 */ /* 0x0003e80000100800 */
[----:B-1----:R-:W2:Y:S01]  /*1afb0*/  LDL.LU R19, [R1+0x8a0] ;  /* 0x0008a00001137983 */ /* 0x002ea20000300800 */
[--C-:B------:R-:W-:Y:S02]  /*1afc0*/  IMAD.X R9, R9, 0x1, R10.reuse, P2 ;  /* 0x0000000109097824 */ /* 0x100fe400010e060a */
[--C-:B------:R-:W-:Y:S02]  /*1afd0*/  IMAD.X R21, R21, 0x1, R10.reuse, P4 ;  /* 0x0000000115157824 */ /* 0x100fe400020e060a */
[----:B------:R-:W-:Y:S02]  /*1afe0*/  STL [R1+0x6a0], R8 ;  /* 0x0006a00801007387 */ /* 0x000fe40000100800 */
[----:B------:R-:W-:Y:S01]  /*1aff0*/  IMAD.X R6, R6, 0x1, R10, P3 ;  /* 0x0000000106067824 */ /* 0x000fe200018e060a */
[----:B------:R-:W-:-:S02]  /*1b000*/  IADD3 R7, P3, R7, R26, RZ ;  /* 0x0000001a07077210 */ /* 0x000fc40007f7e0ff */
[----:B---3--:R-:W-:Y:S01]  /*1b010*/  IADD3 R20, P2, R20, R26, RZ ;  /* 0x0000001a14147210 */ /* 0x008fe20007f5e0ff */
[----:B------:R-:W-:-:S04]  /*1b020*/  IMAD.X R23, R23, 0x1, R10, P5 ;  /* 0x0000000117177824 */ /* 0x000fc800028e060a */
[----:B------:R1:W-:Y:S01]  /*1b030*/  STL [R1+0x6e4], R20 ;  /* 0x0006e41401007387 */ /* 0x0003e20000100800 */
[----:B------:R-:W-:-:S03]  /*1b040*/  IMAD.X R24, R24, 0x1, R10, P6 ;  /* 0x0000000118187824 */ /* 0x000fc600030e060a */
[----:B-1----:R-:W3:Y:S01]  /*1b050*/  LDL.LU R20, [R1+0x89c] ;  /* 0x00089c0001147983 */ /* 0x002ee20000300800 */
[----:B------:R-:W-:Y:S02]  /*1b060*/  STL [R1+0x6a8], R9 ;  /* 0x0006a80901007387 */ /* 0x000fe40000100800 */
[----:B------:R1:W-:Y:S02]  /*1b070*/  STL [R1+0x6b8], R21 ;  /* 0x0006b81501007387 */ /* 0x0003e40000100800 */
[----:B------:R-:W-:Y:S01]  /*1b080*/  STL [R1+0x6b0], R6 ;  /* 0x0006b00601007387 */ /* 0x000fe20000100800 */
[----:B-1----:R-:W3:Y:S01]  /*1b090*/  LDL.LU R21, [R1+0x898] ;  /* 0x0008980001157983 */ /* 0x002ee20000300800 */
[----:B------:R-:W-:Y:S01]  /*1b0a0*/  STL [R1+0x6ec], R7 ;  /* 0x0006ec0701007387 */ /* 0x000fe20000100800 */
[----:B----4-:R-:W-:-:S05]  /*1b0b0*/  IADD3 R17, P4, R17, R26, RZ ;  /* 0x0000001a11117210 */ /* 0x010fca0007f9e0ff */
[----:B------:R1:W-:Y:S04]  /*1b0c0*/  STL [R1+0x6f4], R17 ;  /* 0x0006f41101007387 */ /* 0x0003e80000100800 */
[----:B-1----:R-:W4:Y:S01]  /*1b0d0*/  LDL.LU R17, [R1+0x894] ;  /* 0x0008940001117983 */ /* 0x002f220000300800 */
[----:B------:R1:W-:Y:S01]  /*1b0e0*/  STL [R1+0x6c0], R23 ;  /* 0x0006c01701007387 */ /* 0x0003e20000100800 */
[-C--:B--2---:R-:W-:Y:S02]  /*1b0f0*/  IADD3 R27, P5, R27, R26.reuse, RZ ;  /* 0x0000001a1b1b7210 */ /* 0x084fe40007fbe0ff */
[----:B-1----:R-:W2:Y:S04]  /*1b100*/  LDL.LU R23, [R1+0x890] ;  /* 0x0008900001177983 */ /* 0x002ea80000300800 */
[----:B------:R1:W-:Y:S04]  /*1b110*/  STL [R1+0x6fc], R27 ;  /* 0x0006fc1b01007387 */ /* 0x0003e80000100800 */
[----:B-1----:R-:W2:Y:S01]  /*1b120*/  LDL.LU R27, [R1+0x88c] ;  /* 0x00088c00011b7983 */ /* 0x002ea20000300800 */
[----:B------:R1:W-:Y:S03]  /*1b130*/  STL [R1+0x6c8], R24 ;  /* 0x0006c81801007387 */ /* 0x0003e60000100800 */
[----:B-1----:R-:W3:Y:S01]  /*1b140*/  LDL.LU R24, [R1+0x888] ;  /* 0x0008880001187983 */ /* 0x002ee20000300800 */
[----:B------:R-:W-:-:S05]  /*1b150*/  IADD3 R19, P6, R19, R26, RZ ;  /* 0x0000001a13137210 */ /* 0x000fca0007fde0ff */
[----:B------:R1:W-:Y:S04]  /*1b160*/  STL [R1+0x704], R19 ;  /* 0x0007041301007387 */ /* 0x0003e80000100800 */
[----:B-1----:R-:W3:Y:S01]  /*1b170*/  LDL.LU R19, [R1+0x884] ;  /* 0x0008840001137983 */ /* 0x002ee20000300800 */
[--C-:B------:R-:W-:Y:S02]  /*1b180*/  IMAD.X R18, R18, 0x1, R10.reuse, P0 ;  /* 0x0000000112127824 */ /* 0x100fe400000e060a */
[--C-:B------:R-:W-:Y:S01]  /*1b190*/  IMAD.X R15, R15, 0x1, R10.reuse, P1 ;  /* 0x000000010f0f7824 */ /* 0x100fe200008e060a */
[----:B------:R-:W-:Y:S01]  /*1b1a0*/  IADD3 R2, P0, R2, R26, RZ ;  /* 0x0000001a02027210 */ /* 0x000fe20007f1e0ff */
[--C-:B------:R-:W-:Y:S01]  /*1b1b0*/  IMAD.X R13, R13, 0x1, R10.reuse, P2 ;  /* 0x000000010d0d7824 */ /* 0x100fe200010e060a */
[----:B------:R1:W-:Y:S01]  /*1b1c0*/  STL [R1+0x6d0], R18 ;  /* 0x0006d01201007387 */ /* 0x0003e20000100800 */
[----:B------:R-:W-:-:S03]  /*1b1d0*/  IMAD.X R12, R12, 0x1, R10, P3 ;  /* 0x000000010c0c7824 */ /* 0x000fc600018e060a */
[----:B-1----:R-:W3:Y:S01]  /*1b1e0*/  LDL.LU R18, [R1+0x880] ;  /* 0x0008800001127983 */ /* 0x002ee20000300800 */
[----:B------:R1:W-:Y:S03]  /*1b1f0*/  STL [R1+0x6d8], R15 ;  /* 0x0006d80f01007387 */ /* 0x0003e60000100800 */
        /* <DEDUP_REMOVED lines=11> */
[----:B-1----:R-:W2:Y:S01]  /*1b2b0*/  LDL.LU R12, [R1+0x86c] ;  /* 0x00086c00010c7983 */ /* 0x002ea20000300800 */
[----:B---3--:R-:W-:-:S05]  /*1b2c0*/  IADD3 R19, P3, R19, R26, RZ ;  /* 0x0000001a13137210 */ /* 0x008fca0007f7e0ff */
[----:B------:R1:W-:Y:S04]  /*1b2d0*/  STL [R1+0x724], R19 ;  /* 0x0007241301007387 */ /* 0x0003e80000100800 */
[----:B-1----:R-:W3:Y:S01]  /*1b2e0*/  LDL.LU R19, [R1+0x868] ;  /* 0x0008680001137983 */ /* 0x002ee20000300800 */
[--C-:B------:R-:W-:Y:S02]  /*1b2f0*/  IMAD.X R14, R14, 0x1, R10.reuse, P4 ;  /* 0x000000010e0e7824 */ /* 0x100fe400020e060a */
[----:B------:R-:W-:-:S03]  /*1b300*/  IMAD.X R25, R25, 0x1, R10, P5 ;  /* 0x0000000119197824 */ /* 0x000fc600028e060a */
[----:B------:R1:W-:Y:S04]  /*1b310*/  STL [R1+0x6f0], R14 ;  /* 0x0006f00e01007387 */ /* 0x0003e80000100800 */
[----:B-1----:R-:W3:Y:S01]  /*1b320*/  LDL.LU R14, [R1+0x864] ;  /* 0x00086400010e7983 */ /* 0x002ee20000300800 */
[----:B------:R1:W-:Y:S03]  /*1b330*/  STL [R1+0x6f8], R25 ;  /* 0x0006f81901007387 */ /* 0x0003e60000100800 */
[----:B-1----:R-:W3:Y:S01]  /*1b340*/  LDL.LU R25, [R1+0x860] ;  /* 0x0008600001197983 */ /* 0x002ee20000300800 */
[----:B------:R-:W-:Y:S01]  /*1b350*/  IADD3 R3, P4, R3, R26, RZ ;  /* 0x0000001a03037210 */ /* 0x000fe20007f9e0ff */
[----:B------:R-:W-:-:S02]  /*1b360*/  IMAD.X R22, R22, 0x1, R10, P6 ;  /* 0x0000000116167824 */ /* 0x000fc400030e060a */
[----:B------:R-:W-:Y:S02]  /*1b370*/  IMAD.X R16, R16, 0x1, R10, P0 ;  /* 0x0000000110107824 */ /* 0x000fe400000e060a */
        /* <DEDUP_REMOVED lines=8> */
[----:B-1----:R-:W4:Y:S01]  /*1b400*/  LDL.LU R27, [R1+0x854] ;  /* 0x00085400011b7983 */ /* 0x002f220000300800 */
[----:B------:R1:W-:Y:S03]  /*1b410*/  STL [R1+0x708], R16 ;  /* 0x0007081001007387 */ /* 0x0003e60000100800 */
[----:B-1----:R-:W4:Y:S01]  /*1b420*/  LDL.LU R16, [R1+0x850] ;  /* 0x0008500001107983 */ /* 0x002f220000300800 */
[----:B---3--:R-:W-:-:S05]  /*1b430*/  IADD3 R19, P0, R19, R26, RZ ;  /* 0x0000001a13137210 */ /* 0x008fca0007f1e0ff */
[----:B------:R1:W-:Y:S04]  /*1b440*/  STL [R1+0x744], R19 ;  /* 0x0007441301007387 */ /* 0x0003e80000100800 */
[----:B-1----:R-:W3:Y:S01]  /*1b450*/  LDL.LU R19, [R1+0x84c] ;  /* 0x00084c0001137983 */ /* 0x002ee20000300800 */
[----:B------:R-:W-:-:S05]  /*1b460*/  IMAD.X R20, R20, 0x1, R10, P1 ;  /* 0x0000000114147824 */ /* 0x000fca00008e060a */
[----:B------:R1:W-:Y:S01]  /*1b470*/  STL [R1+0x710], R20 ;  /* 0x0007101401007387 */ /* 0x0003e20000100800 */
[----:B------:R-:W-:-:S03]  /*1b480*/  IADD3 R25, P1, R25, R26, RZ ;  /* 0x0000001a19197210 */ /* 0x000fc60007f3e0ff */
[----:B-1----:R1:W5:Y:S02]  /*1b490*/  LDL.LU R20, [R1+0x848] ;  /* 0x0008480001147983 */ /* 0x0023640000300800 */
[----:B------:R1:W-:Y:S02]  /*1b4a0*/  STL [R1+0x74c], R25 ;  /* 0x00074c1901007387 */ /* 0x0003e40000100800 */
[----:B-1----:R-:W-:-:S05]  /*1b4b0*/  IMAD.MOV.U32 R25, RZ, RZ, 0x1f ;  /* 0x0000001fff197424 */ /* 0x002fca00078e00ff */
[----:B------:R-:W-:-:S04]  /*1b4c0*/  IADD3 R25, R25, c[0x0][0x180], RZ ;  /* 0x0000600019197a10 */ /* 0x000fc80007ffe0ff */
[----:B------:R-:W-:Y:S01]  /*1b4d0*/  SHF.R.S32.HI R0, RZ, 0x1f, R25 ;  /* 0x0000001fff007819 */ /* 0x000fe20000011419 */
[----:B------:R-:W-:-:S03]  /*1b4e0*/  IMAD.MOV.U32 R3, RZ, RZ, c[0x0][0x188] ;  /* 0x00006200ff037624 */ /* 0x000fc600078e00ff */
[----:B------:R-:W-:Y:S01]  /*1b4f0*/  LEA.HI R0, R0, R25, RZ, 0x5 ;  /* 0x0000001900007211 */ /* 0x000fe200078f28ff */
[----:B------:R-:W-:Y:S02]  /*1b500*/  IMAD.SHL.U32 R2, R3, 0x20, RZ ;  /* 0x0000002003027824 */ /* 0x000fe400078e00ff */
[----:B------:R-:W-:Y:S01]  /*1b510*/  IMAD.X R21, R21, 0x1, R10, P2 ;  /* 0x0000000115157824 */ /* 0x000fe200010e060a */
[----:B------:R-:W-:Y:S01]  /*1b520*/  SHF.R.S32.HI R0, RZ, 0x5, R0 ;  /* 0x00000005ff007819 */ /* 0x000fe20000011400 */
[--C-:B------:R-:W-:Y:S02]  /*1b530*/  IMAD.X R18, R18, 0x1, R10.reuse, P5 ;  /* 0x0000000112127824 */ /* 0x100fe400028e060a */
[----:B------:R-:W-:Y:S01]  /*1b540*/  IMAD.X R23, R23, 0x1, R10, P3 ;  /* 0x0000000117177824 */ /* 0x000fe200018e060a */
[----:B------:R-:W-:Y:S01]  /*1b550*/  ISETP.NE.U32.AND P5, PT, R0, UR4, PT ;  /* 0x0000000400007c0c */ /* 0x000fe2000bfa5070 */
[----:B------:R-:W-:Y:S01]  /*1b560*/  SHF.R.S32.HI R0, RZ, 0x1f, R2 ;  /* 0x0000001fff007819 */ /* 0x000fe20000011402 */
[----:B------:R1:W-:Y:S01]  /*1b570*/  STL [R1+0x718], R21 ;  /* 0x0007181501007387 */ /* 0x0003e20000100800 */
[----:B------:R-:W-:-:S02]  /*1b580*/  IMAD.X R24, R24, 0x1, R10, P4 ;  /* 0x0000000118187824 */ /* 0x000fc400020e060a */
[----:B------:R-:W-:Y:S01]  /*1b590*/  SHF.L.U64.HI R0, R2, 0x2, R0 ;  /* 0x0000000202007819 */ /* 0x000fe20000010200 */
[--C-:B------:R-:W-:Y:S02]  /*1b5a0*/  IMAD.X R15, R15, 0x1, R10.reuse, P6 ;  /* 0x000000010f0f7824 */ /* 0x100fe400030e060a */
[--C-:B------:R-:W-:Y:S01]  /*1b5b0*/  IMAD.X R13, R13, 0x1, R10.reuse, P0 ;  /* 0x000000010d0d7824 */ /* 0x100fe200000e060a */
[----:B-1----:R1:W5:Y:S01]  /*1b5c0*/  LDL.LU R21, [R1+0x844] ;  /* 0x0008440001157983 */ /* 0x0023620000300800 */
[----:B------:R-:W-:Y:S01]  /*1b5d0*/  IMAD.X R12, R12, 0x1, R10, P1 ;  /* 0x000000010c0c7824 */ /* 0x000fe200008e060a */
[----:B--2---:R-:W-:-:S05]  /*1b5e0*/  IADD3 R22, P2, R22, R26, RZ ;  /* 0x0000001a16167210 */ /* 0x004fca0007f5e0ff */
[----:B------:R2:W-:Y:S01]  /*1b5f0*/  STL [R1+0x754], R22 ;  /* 0x0007541601007387 */ /* 0x0005e20000100800 */
[----:B----4-:R-:W-:-:S03]  /*1b600*/  IADD3 R27, P3, R27, R26, RZ ;  /* 0x0000001a1b1b7210 */ /* 0x010fc60007f7e0ff */
[----:B--2---:R1:W5:Y:S01]  /*1b610*/  LDL.LU R22, [R1+0x840] ;  /* 0x0008400001167983 */ /* 0x0043620000300800 */
[----:B------:R2:W-:Y:S02]  /*1b620*/  STL [R1+0x720], R23 ;  /* 0x0007201701007387 */ /* 0x0005e40000100800 */
[--C-:B------:R-:W-:Y:S02]  /*1b630*/  IMAD.X R14, R14, 0x1, R10.reuse, P2 ;  /* 0x000000010e0e7824 */ /* 0x100fe400010e060a */
[----:B------:R-:W-:Y:S01]  /*1b640*/  IMAD.X R17, R17, 0x1, R10, P3 ;  /* 0x0000000111117824 */ /* 0x000fe200018e060a */
[----:B--2---:R1:W5:Y:S01]  /*1b650*/  LDL.LU R23, [R1+0x83c] ;  /* 0x00083c0001177983 */ /* 0x0043620000300800 */
[----:B------:R1:W-:Y:S02]  /*1b660*/  STL [R1+0x75c], R27 ;  /* 0x00075c1b01007387 */ /* 0x0003e40000100800 */
[----:B------:R1:W-:Y:S01]  /*1b670*/  STL [R1+0x728], R24 ;  /* 0x0007281801007387 */ /* 0x0003e20000100800 */
[----:B---3--:R-:W-:-:S05]  /*1b680*/  LEA R19, P4, R2, R19, 0x2 ;  /* 0x0000001302137211 */ /* 0x008fca00078810ff */
[----:B------:R1:W-:Y:S01]  /*1b690*/  STL [R1+0x45c], R19 ;  /* 0x00045c1301007387 */ /* 0x0003e20000100800 */
[----:B------:R-:W-:Y:S02]  /*1b6a0*/  IMAD.X R16, R16, 0x1, R0, P4 ;  /* 0x0000000110107824 */ /* 0x000fe400020e0600 */
[----:B------:R1:W-:Y:S02]  /*1b6b0*/  STL [R1+0x730], R18 ;  /* 0x0007301201007387 */ /* 0x0003e40000100800 */
[----:B------:R1:W-:Y:S01]  /*1b6c0*/  STL [R1+0x738], R15 ;  /* 0x0007380f01007387 */ /* 0x0003e20000100800 */
[----:B------:R1:W-:Y:S01]  /*1b6d0*/  STL [R1+0x740], R13 ;  /* 0x0007400d01007387 */ /* 0x0003e20000100800 */
[----:B------:R1:W-:Y:S02]  /*1b6e0*/  STL [R1+0x748], R12 ;  /* 0x0007480c01007387 */ /* 0x0003e40000100800 */
[----:B------:R1:W-:Y:S02]  /*1b6f0*/  STL [R1+0x458], R16 ;  /* 0x0004581001007387 */ /* 0x0003e40000100800 */
[----:B------:R1:W-:Y:S01]  /*1b700*/  STL [R1+0x750], R14 ;  /* 0x0007500e01007387 */ /* 0x0003e20000100800 */
[----:B------:R1:W-:Y:S01]  /*1b710*/  STL [R1+0x758], R17 ;  /* 0x0007581101007387 */ /* 0x0003e20000100800 */
[----:B------:R-:W-:Y:S01]  /*1b720*/  @!P5 CALL.REL.NOINC `(.L_x_0) ;  /* 0x000000100000d944 */ /* 0x000fe20003c00000 */
[----:B------:R-:W-:Y:S05]  /*1b730*/  BRA `(.L_x_1) ;  /* 0xfffee16000007947 */ /* 0x000fea000383ffff */
.L_x_0:
[----:B-1----:R-:W1:Y:S01]  /*1b740*/  S2R R0, SR_TID.X ;  /* 0x0000000000007919 */ /* 0x002e620000002100 */
[----:B------:R-:W-:-:S04]  /*1b750*/  DEPBAR.LE SB0, 0x0 ;  /* 0x000080000000791a */ /* 0x000fc80000000000 */
[----:B------:R-:W3:Y:S04]  /*1b760*/  S2R R5, SR_TID.X ;  /* 0x0000000000057919 */ /* 0x000ee80000002100 */
[----:B------:R-:W4:Y:S04]  /*1b770*/  LDL.LU R8, [R1+0x3c0] ;  /* 0x0003c00001087983 */ /* 0x000f280000300800 */
[----:B------:R-:W4:Y:S04]  /*1b780*/  LDL.LU R9, [R1+0x4a0] ;  /* 0x0004a00001097983 */ /* 0x000f280000300800 */
[----:B------:R-:W4:Y:S04]  /*1b790*/  LDL.LU R10, [R1+0x530] ;  /* 0x00053000010a7983 */ /* 0x000f280000300800 */
[----:B------:R-:W4:Y:S01]  /*1b7a0*/  LDL.LU R11, [R1+0x580] ;  /* 0x00058000010b7983 */ /* 0x000f220000300800 */
[----:B-1----:R-:W-:Y:S01]  /*1b7b0*/  LOP3.LUT R3, R0, 0xe0, RZ, 0xc0, !PT ;  /* 0x000000e000037812 */ /* 0x002fe200078ec0ff */
[C---:B---3--:R-:W-:Y:S01]  /*1b7c0*/  IMAD.SHL.U32 R0, R5.reuse, 0x20, RZ ;  /* 0x0000002005007824 */ /* 0x048fe200078e00ff */
[C---:B------:R-:W-:Y:S01]  /*1b7d0*/  LOP3.LUT R6, R5.reuse, 0x1ff, RZ, 0xc0, !PT ;  /* 0x000001ff05067812 */ /* 0x040fe200078ec0ff */
[----:B------:R-:W-:-:S02]  /*1b7e0*/  IMAD.SHL.U32 R2, R5, 0x4, RZ ;  /* 0x0000000405027824 */ /* 0x000fc400078e00ff */
[----:B------:R-:W-:Y:S01]  /*1b7f0*/  IMAD.SHL.U32 R4, R5, 0x2000, RZ ;  /* 0x0000200005047824 */ /* 0x000fe200078e00ff */
[----:B------:R-:W-:-:S05]  /*1b800*/  LOP3.LUT R0, R0, 0x60, RZ, 0xc0, !PT ;  /* 0x0000006000007812 */ /* 0x000fca00078ec0ff */
[----:B------:R-:W-:Y:S02]  /*1b810*/  IMAD R0, R3, 0x100, R0 ;  /* 0x0000010003007824 */ /* 0x000fe400078e0200 */
[C---:B------:R-:W-:Y:S01]  /*1b820*/  IMAD.SHL.U32 R3, R5.reuse, 0x8000, RZ ;  /* 0x0000800005037824 */ /* 0x040fe200078e00ff */
[----:B------:R-:W-:Y:S02]  /*1b830*/  LOP3.LUT R5, R5, 0x100, RZ, 0xc0, !PT ;  /* 0x0000010005057812 */ /* 0x000fe400078ec0ff */
[----:B------:R-:W-:Y:S02]  /*1b840*/  LOP3.LUT R0, R0, 0x70, R2, 0x78, !PT ;  /* 0x0000007000007812 */ /* 0x000fe400078e7802 */
[----:B------:R-:W-:Y:S02]  /*1b850*/  LOP3.LUT R3, R3, 0x30000, RZ, 0xc0, !PT ;  /* 0x0003000003037812 */ /* 0x000fe400078ec0ff */
[----:B------:R-:W-:Y:S02]  /*1b860*/  LOP3.LUT R2, R4, 0x30000, RZ, 0xc0, !PT ;  /* 0x0003000004027812 */ /* 0x000fe400078ec0ff */
[----:B------:R-:W3:Y:S01]  /*1b870*/  LDL.LU R4, [R1+0x3c4] ;  /* 0x0003c40001047983 */ /* 0x000ee20000300800 */
[----:B------:R-:W-:Y:S01]  /*1b880*/  IMAD R3, R6, 0x10, R3 ;  /* 0x0000001006037824 */ /* 0x000fe200078e0203 */
[----:B------:R-:W-:-:S02]  /*1b890*/  IADD3 R0, R5, R2, R0 ;  /* 0x0000000205007210 */ /* 0x000fc40007ffe000 */
[----:B------:R-:W3:Y:S04]  /*1b8a0*/  LDL.LU R5, [R1+0x4a4] ;  /* 0x0004a40001057983 */ /* 0x000ee80000300800 */
[----:B------:R-:W3:Y:S04]  /*1b8b0*/  LDL.LU R6, [R1+0x534] ;  /* 0x0005340001067983 */ /* 0x000ee80000300800 */
[----:B------:R-:W3:Y:S04]  /*1b8c0*/  LDL.LU R7, [R1+0x584] ;  /* 0x0005840001077983 */ /* 0x000ee80000300800 */
[----:B------:R-:W-:Y:S06]  /*1b8d0*/  BAR.SYNC.DEFER_BLOCKING 0x0 ;  /* 0x0000000000007b1d */ /* 0x000fec0000010000 */
        /* <DEDUP_REMOVED lines=12> */
[----:B----4-:R1:W-:Y:S04]  /*1b9a0*/  STS.128 [R0], R8 ;  /* 0x0000000800007388 */ /* 0x0103e80000000c00 */
[----:B-1----:R-:W4:Y:S04]  /*1b9b0*/  LDL.LU R8, [R1+0x244] ;  /* 0x0002440001087983 */ /* 0x002f280000300800 */
[----:B------:R-:W4:Y:S04]  /*1b9c0*/  LDL.LU R9, [R1+0x354] ;  /* 0x0003540001097983 */ /* 0x000f280000300800 */
[----:B------:R-:W4:Y:S04]  /*1b9d0*/  LDL.LU R10, [R1+0x3e4] ;  /* 0x0003e400010a7983 */ /* 0x000f280000300800 */
[----:B------:R-:W4:Y:S04]  /*1b9e0*/  LDL.LU R11, [R1+0x524] ;  /* 0x00052400010b7983 */ /* 0x000f280000300800 */
[----:B---3--:R1:W-:Y:S04]  /*1b9f0*/  STS.128 [R0+0x1000], R4 ;  /* 0x0010000400007388 */ /* 0x0083e80000000c00 */
[----:B-1----:R-:W3:Y:S04]  /*1ba00*/  LDL.LU R4, [R1+0x248] ;  /* 0x0002480001047983 */ /* 0x002ee80000300800 */
[----:B------:R-:W3:Y:S04]  /*1ba10*/  LDL.LU R5, [R1+0x358] ;  /* 0x0003580001057983 */ /* 0x000ee80000300800 */
[----:B------:R-:W3:Y:S04]  /*1ba20*/  LDL.LU R6, [R1+0x3e8] ;  /* 0x0003e80001067983 */ /* 0x000ee80000300800 */
[----:B------:R-:W3:Y:S04]  /*1ba30*/  LDL.LU R7, [R1+0x528] ;  /* 0x0005280001077983 */ /* 0x000ee80000300800 */
[----:B--2---:R1:W-:Y:S04]  /*1ba40*/  STS.128 [R0+0x80], R24 ;  /* 0x0000801800007388 */ /* 0x0043e80000000c00 */
[----:B------:R2:W-:Y:S04]  /*1ba50*/  STS.128 [R0+0x1080], R16 ;  /* 0x0010801000007388 */ /* 0x0005e80000000c00 */
[----:B-1----:R-:W3:Y:S04]  /*1ba60*/  LDL.LU R24, [R1+0x24c] ;  /* 0x00024c0001187983 */ /* 0x002ee80000300800 */
[----:B------:R-:W3:Y:S04]  /*1ba70*/  LDL.LU R25, [R1+0x35c] ;  /* 0x00035c0001197983 */ /* 0x000ee80000300800 */
[----:B------:R-:W3:Y:S04]  /*1ba80*/  LDL.LU R26, [R1+0x3ec] ;  /* 0x0003ec00011a7983 */ /* 0x000ee80000300800 */
[----:B------:R-:W3:Y:S04]  /*1ba90*/  LDL.LU R27, [R1+0x52c] ;  /* 0x00052c00011b7983 */ /* 0x000ee80000300800 */
[----:B--2---:R-:W2:Y:S04]  /*1baa0*/  LDL.LU R16, [R1+0x150] ;  /* 0x0001500001107983 */ /* 0x004ea80000300800 */
[----:B------:R-:W2:Y:S04]  /*1bab0*/  LDL.LU R17, [R1+0x330] ;  /* 0x0003300001117983 */ /* 0x000ea80000300800 */
[----:B------:R-:W2:Y:S04]  /*1bac0*/  LDL.LU R18, [R1+0x3b0] ;  /* 0x0003b00001127983 */ /* 0x000ea80000300800 */
[----:B------:R1:W-:Y:S04]  /*1bad0*/  STS.128 [R0+0x200], R12 ;  /* 0x0002000c00007388 */ /* 0x0003e80000000c00 */
[----:B------:R-:W2:Y:S04]  /*1bae0*/  LDL.LU R19, [R1+0x480] ;  /* 0x0004800001137983 */ /* 0x000ea80000300800 */
[----:B-1----:R-:W2:Y:S04]  /*1baf0*/  LDL.LU R12, [R1+0x154] ;  /* 0x00015400010c7983 */ /* 0x002ea80000300800 */
[----:B------:R-:W2:Y:S04]  /*1bb00*/  LDL.LU R13, [R1+0x334] ;  /* 0x00033400010d7983 */ /* 0x000ea80000300800 */
[----:B------:R-:W2:Y:S04]  /*1bb10*/  LDL.LU R14, [R1+0x3b4] ;  /* 0x0003b400010e7983 */ /* 0x000ea80000300800 */
[----:B------:R-:W2:Y:S04]  /*1bb20*/  LDL.LU R15, [R1+0x484] ;  /* 0x00048400010f7983 */ /* 0x000ea80000300800 */
[----:B----4-:R1:W-:Y:S04]  /*1bb30*/  STS.128 [R0+0x1200], R8 ;  /* 0x0012000800007388 */ /* 0x0103e80000000c00 */
        /* <DEDUP_REMOVED lines=9> */
[----:B------:R1:W-:Y:S04]  /*1bbd0*/  STS.128 [R0+0x1280], R24 ;  /* 0x0012801800007388 */ /* 0x0003e80000000c00 */
[----:B-1----:R-:W3:Y:S04]  /*1bbe0*/  LDL.LU R24, [R1+0x110] ;  /* 0x0001100001187983 */ /* 0x002ee80000300800 */
[----:B------:R-:W3:Y:S04]  /*1bbf0*/  LDL.LU R25, [R1+0x2b0] ;  /* 0x0002b00001197983 */ /* 0x000ee80000300800 */
[----:B------:R-:W3:Y:S04]  /*1bc00*/  LDL.LU R26, [R1+0x320] ;  /* 0x00032000011a7983 */ /* 0x000ee80000300800 */
[----:B--2---:R1:W-:Y:S04]  /*1bc10*/  STS.128 [R0+0x400], R16 ;  /* 0x0004001000007388 */ /* 0x0043e80000000c00 */
[----:B------:R-:W2:Y:S04]  /*1bc20*/  LDL.LU R27, [R1+0x3a0] ;  /* 0x0003a000011b7983 */ /* 0x000ea80000300800 */
[----:B-1----:R-:W2:Y:S04]  /*1bc30*/  LDL.LU R16, [R1+0x114] ;  /* 0x0001140001107983 */ /* 0x002ea80000300800 */
        /* <DEDUP_REMOVED lines=76> */
[----:B------:R1:W-:Y:S04]  /*1c100*/  STS.128 [R0+0xc00], R12 ;  /* 0x000c000c00007388 */ /* 0x0003e80000000c00 */
[----:B------:R-:W2:Y:S04]  /*1c110*/  LDL.LU R19, [R1+0x60] ;  /* 0x0000600001137983 */ /* 0x000ea80000300800 */
[----:B-1----:R-:W2:Y:S04]  /*1c120*/  LDL.LU R13, [R1+0x94] ;  /* 0x00009400010d7983 */ /* 0x002ea80000300800 */
[----:B------:R-:W2:Y:S04]  /*1c130*/  LDL.LU R14, [R1+0x74] ;  /* 0x00007400010e7983 */ /* 0x000ea80000300800 */
[----:B------:R-:W2:Y:S04]  /*1c140*/  LDL.LU R15, [R1+0x64] ;  /* 0x00006400010f7983 */ /* 0x000ea80000300800 */
[----:B----4-:R1:W-:Y:S04]  /*1c150*/  STS.128 [R0+0x1c00], R8 ;  /* 0x001c000800007388 */ /* 0x0103e80000000c00 */
[----:B-1----:R-:W4:Y:S04]  /*1c160*/  LDL.LU R9, [R1+0x98] ;  /* 0x0000980001097983 */ /* 0x002f280000300800 */
[----:B------:R-:W4:Y:S04]  /*1c170*/  LDL.LU R10, [R1+0x78] ;  /* 0x00007800010a7983 */ /* 0x000f280000300800 */
[----:B------:R-:W4:Y:S04]  /*1c180*/  LDL.LU R11, [R1+0x68] ;  /* 0x00006800010b7983 */ /* 0x000f280000300800 */
[----:B---3--:R1:W-:Y:S04]  /*1c190*/  STS.128 [R0+0xc80], R4 ;  /* 0x000c800400007388 */ /* 0x0083e80000000c00 */
[----:B-1----:R-:W3:Y:S04]  /*1c1a0*/  LDL.LU R5, [R1+0x9c] ;  /* 0x00009c0001057983 */ /* 0x002ee80000300800 */
[----:B------:R-:W3:Y:S04]  /*1c1b0*/  LDL.LU R6, [R1+0x7c] ;  /* 0x00007c0001067983 */ /* 0x000ee80000300800 */
[----:B------:R-:W3:Y:S01]  /*1c1c0*/  LDL.LU R7, [R1+0x6c] ;  /* 0x00006c0001077983 */ /* 0x000ee20000300800 */
[----:B-----5:R-:W-:-:S02]  /*1c1d0*/  IMAD.MOV.U32 R16, RZ, RZ, R20 ;  /* 0x000000ffff107224 */ /* 0x020fc400078e0014 */
[----:B------:R-:W-:Y:S02]  /*1c1e0*/  IMAD.MOV.U32 R12, RZ, RZ, R21 ;  /* 0x000000ffff0c7224 */ /* 0x000fe400078e0015 */
[----:B------:R-:W-:Y:S02]  /*1c1f0*/  IMAD.MOV.U32 R8, RZ, RZ, R22 ;  /* 0x000000ffff087224 */ /* 0x000fe400078e0016 */
[----:B------:R-:W-:Y:S01]  /*1c200*/  IMAD.MOV.U32 R4, RZ, RZ, R23 ;  /* 0x000000ffff047224 */ /* 0x000fe200078e0017 */
[----:B--2---:R-:W-:Y:S04]  /*1c210*/  STS.128 [R0+0x1c80], R24 ;  /* 0x001c801800007388 */ /* 0x004fe80000000c00 */
[----:B------:R-:W-:Y:S04]  /*1c220*/  STS.128 [R0+0xe00], R16 ;  /* 0x000e001000007388 */ /* 0x000fe80000000c00 */
[----:B------:R-:W-:Y:S01]  /*1c230*/  STS.128 [R0+0x1e00], R12 ;  /* 0x001e000c00007388 */ /* 0x000fe20000000c00 */
[----:B------:R-:W-:-:S03]  /*1c240*/  LOP3.LUT R21, R3, 0x20, RZ, 0x3c, !PT ;  /* 0x0000002003157812 */ /* 0x000fc600078e3cff */
[----:B----4-:R1:W-:Y:S04]  /*1c250*/  STS.128 [R0+0xe80], R8 ;  /* 0x000e800800007388 */ /* 0x0103e80000000c00 */
[----:B-1----:R-:W2:Y:S04]  /*1c260*/  LDL.LU R8, [R1+0x5b0] ;  /* 0x0005b00001087983 */ /* 0x002ea80000300800 */
[----:B------:R-:W2:Y:S04]  /*1c270*/  LDL.LU R9, [R1+0x5f0] ;  /* 0x0005f00001097983 */ /* 0x000ea80000300800 */
[----:B------:R-:W2:Y:S04]  /*1c280*/  LDL.LU R10, [R1+0x610] ;  /* 0x00061000010a7983 */ /* 0x000ea80000300800 */
[----:B------:R-:W2:Y:S04]  /*1c290*/  LDL.LU R11, [R1+0x620] ;  /* 0x00062000010b7983 */ /* 0x000ea80000300800 */
[----:B---3--:R1:W-:Y:S04]  /*1c2a0*/  STS.128 [R0+0x1e80], R4 ;  /* 0x001e800400007388 */ /* 0x0083e80000000c00 */
[----:B------:R-:W-:Y:S06]  /*1c2b0*/  BAR.SYNC.DEFER_BLOCKING 0x0 ;  /* 0x0000000000007b1d */ /* 0x000fec0000010000 */
[----:B-1----:R-:W2:Y:S04]  /*1c2c0*/  LDL.LU R4, [R1+0x5b4] ;  /* 0x0005b40001047983 */ /* 0x002ea80000300800 */
[----:B------:R-:W2:Y:S04]  /*1c2d0*/  LDL.LU R5, [R1+0x5f4] ;  /* 0x0005f40001057983 */ /* 0x000ea80000300800 */
[----:B------:R-:W2:Y:S04]  /*1c2e0*/  LDL.LU R6, [R1+0x614] ;  /* 0x0006140001067983 */ /* 0x000ea80000300800 */
[----:B------:R-:W1:Y:S04]  /*1c2f0*/  LDS.128 R12, [R3] ;  /* 0x00000000030c7984 */ /* 0x000e680000000c00 */
[----:B------:R-:W4:Y:S04]  /*1c300*/  LDS.128 R16, [R3+0x2000] ;  /* 0x0020000003107984 */ /* 0x000f280000000c00 */
[----:B------:R-:W2:Y:S04]  /*1c310*/  LDL.LU R7, [R1+0x624] ;  /* 0x0006240001077983 */ /* 0x000ea80000300800 */
[----:B------:R-:W4:Y:S04]  /*1c320*/  LDS.128 R24, [R3+0x4000] ;  /* 0x0040000003187984 */ /* 0x000f280000000c00 */
[----:B-1----:R-:W-:Y:S01]  /*1c330*/  STL [R1+0x90], R12 ;  /* 0x0000900c01007387 */ /* 0x002fe20000100800 */
[----:B------:R-:W-:-:S03]  /*1c340*/  IMAD.MOV.U32 R29, RZ, RZ, R13 ;  /* 0x000000ffff1d7224 */ /* 0x000fc600078e000d */
[----:B------:R-:W-:Y:S04]  /*1c350*/  STL.64 [R1+0x98], R14 ;  /* 0x0000980e01007387 */ /* 0x000fe80000100a00 */
[----:B------:R-:W1:Y:S04]  /*1c360*/  LDS.128 R12, [R3+0x6000] ;  /* 0x00600000030c7984 */ /* 0x000e680000000c00 */
[----:B------:R-:W-:Y:S04]  /*1c370*/  STL [R1+0x8a0], R29 ;  /* 0x0008a01d01007387 */ /* 0x000fe80000100800 */
[----:B----4-:R-:W-:Y:S04]  /*1c380*/  STL.64 [R1+0xd0], R16 ;  /* 0x0000d01001007387 */ /* 0x010fe80000100a00 */
[----:B------:R-:W-:Y:S04]  /*1c390*/  STL.64 [R1+0xd8], R18 ;  /* 0x0000d81201007387 */ /* 0x000fe80000100a00 */
[----:B------:R-:W4:Y:S04]  /*1c3a0*/  LDS.128 R16, [R3+0x8000] ;  /* 0x0080000003107984 */ /* 0x000f280000000c00 */
[----:B------:R-:W-:Y:S04]  /*1c3b0*/  STL.64 [R1+0x120], R24 ;  /* 0x0001201801007387 */ /* 0x000fe80000100a00 */
[----:B------:R-:W-:Y:S04]  /*1c3c0*/  STL.64 [R1+0x128], R26 ;  /* 0x0001281a01007387 */ /* 0x000fe80000100a00 */
[----:B------:R-:W4:Y:S04]  /*1c3d0*/  LDS.128 R24, [R3+0xa000] ;  /* 0x00a0000003187984 */ /* 0x000f280000000c00 */
[----:B-1----:R-:W-:Y:S04]  /*1c3e0*/  STL.64 [R1+0x170], R12 ;  /* 0x0001700c01007387 */ /* 0x002fe80000100a00 */
[----:B------:R-:W-:Y:S04]  /*1c3f0*/  STL.64 [R1+0x178], R14 ;  /* 0x0001780e01007387 */ /* 0x000fe80000100a00 */
[----:B------:R-:W1:Y:S04]  /*1c400*/  LDS.128 R12, [R3+0xc000] ;  /* 0x00c00000030c7984 */ /* 0x000e680000000c00 */
[----:B----4-:R-:W-:Y:S04]  /*1c410*/  STL.64 [R1+0x1b0], R16 ;  /* 0x0001b01001007387 */ /* 0x010fe80000100a00 */
[----:B------:R-:W-:Y:S04]  /*1c420*/  STL.64 [R1+0x1b8], R18 ;  /* 0x0001b81201007387 */ /* 0x000fe80000100a00 */
[----:B------:R-:W4:Y:S04]  /*1c430*/  LDS.128 R16, [R3+0xe000] ;  /* 0x00e0000003107984 */ /* 0x000f280000000c00 */
[----:B------:R-:W-:Y:S04]  /*1c440*/  STL.64 [R1+0x1c0], R24 ;  /* 0x0001c01801007387 */ /* 0x000fe80000100a00 */
[----:B------:R-:W-:Y:S04]  /*1c450*/  STL.64 [R1+0x1c8], R26 ;  /* 0x0001c81a01007387 */ /* 0x000fe80000100a00 */
[----:B------:R-:W-:Y:S04]  /*1c460*/  STL [R1+0x874], R3 ;  /* 0x0008740301007387 */ /* 0x000fe80000100800 */
[----:B------:R-:W-:Y:S04]  /*1c470*/  LDS.128 R24, [R21+0x2000] ;  /* 0x0020000015187984 */ /* 0x000fe80000000c00 */
[----:B-1----:R-:W-:Y:S04]  /*1c480*/  STL.64 [R1+0x1a0], R12 ;  /* 0x0001a00c01007387 */ /* 0x002fe80000100a00 */
[----:B------:R-:W-:Y:S04]  /*1c490*/  STL.64 [R1+0x1a8], R14 ;  /* 0x0001a80e01007387 */ /* 0x000fe80000100a00 */
[----:B------:R-:W1:Y:S04]  /*1c4a0*/  LDS.128 R12, [R21] ;  /* 0x00000000150c7984 */ /* 0x000e680000000c00 */
[----:B----4-:R-:W-:Y:S04]  /*1c4b0*/  STL.64 [R1+0x1e0], R16 ;  /* 0x0001e01001007387 */ /* 0x010fe80000100a00 */
[----:B------:R-:W-:Y:S04]  /*1c4c0*/  STL.64 [R1+0x1e8], R18 ;  /* 0x0001e81201007387 */ /* 0x000fe80000100a00 */
[----:B------:R-:W4:Y:S04]  /*1c4d0*/  LDS.128 R16, [R21+0x4000] ;  /* 0x0040000015107984 */ /* 0x000f280000000c00 */
[----:B-1----:R-:W-:Y:S01]  /*1c4e0*/  STL [R1+0xa0], R12 ;  /* 0x0000a00c01007387 */ /* 0x002fe20000100800 */
[----:B------:R-:W-:-:S03]  /*1c4f0*/  IMAD.MOV.U32 R28, RZ, RZ, R13 ;  /* 0x000000ffff1c7224 */ /* 0x000fc600078e000d */
[----:B------:R-:W-:Y:S04]  /*1c500*/  STL.64 [R1+0xa8], R14 ;  /* 0x0000a80e01007387 */ /* 0x000fe80000100a00 */
[----:B------:R-:W1:Y:S04]  /*1c510*/  LDS.128 R12, [R21+0x6000] ;  /* 0x00600000150c7984 */ /* 0x000e680000000c00 */
[----:B------:R-:W-:Y:S04]  /*1c520*/  STL [R1+0x8a4], R28 ;  /* 0x0008a41c01007387 */ /* 0x000fe80000100800 */
[----:B------:R-:W-:Y:S04]  /*1c530*/  STL.64 [R1+0xf0], R24 ;  /* 0x0000f01801007387 */ /* 0x000fe80000100a00 */
[----:B------:R-:W-:Y:S04]  /*1c540*/  STL.64 [R1+0xf8], R26 ;  /* 0x0000f81a01007387 */ /* 0x000fe80000100a00 */
[----:B----4-:R-:W-:Y:S04]  /*1c550*/  STL.64 [R1+0x130], R16 ;  /* 0x0001301001007387 */ /* 0x010fe80000100a00 */
[----:B------:R-:W-:Y:S04]  /*1c560*/  STL.64 [R1+0x138], R18 ;  /* 0x0001381201007387 */ /* 0x000fe80000100a00 */
[----:B------:R-:W4:Y:S04]  /*1c570*/  LDS.128 R24, [R21+0x8000] ;  /* 0x0080000015187984 */ /* 0x000f280000000c00 */
[----:B------:R-:W-:Y:S04]  /*1c580*/  LDS.128 R16, [R21+0xa000] ;  /* 0x00a0000015107984 */ /* 0x000fe80000000c00 */
[----:B-1----:R-:W-:Y:S04]  /*1c590*/  STL.64 [R1+0x180], R12 ;  /* 0x0001800c01007387 */ /* 0x002fe80000100a00 */
[----:B------:R-:W-:Y:S04]  /*1c5a0*/  STL.64 [R1+0x188], R14 ;  /* 0x0001880e01007387 */ /* 0x000fe80000100a00 */
[----:B------:R-:W1:Y:S01]  /*1c5b0*/  LDS.128 R12, [R21+0xc000] ;  /* 0x00c00000150c7984 */ /* 0x000e620000000c00 */
[----:B------:R-:W-:-:S02]  /*1c5c0*/  LOP3.LUT R20, R3, 0x40, RZ, 0x3c, !PT ;  /* 0x0000004003147812 */ /* 0x000fc400078e3cff */
[----:B------:R-:W-:Y:S01]  /*1c5d0*/  LOP3.LUT R2, R3, 0x60, RZ, 0x3c, !PT ;  /* 0x0000006003027812 */ /* 0x000fe200078e3cff */
[----:B----4-:R-:W-:Y:S04]  /*1c5e0*/  STL.64 [R1+0x190], R24 ;  /* 0x0001901801007387 */ /* 0x010fe80000100a00 */
[----:B------:R-:W-:Y:S04]  /*1c5f0*/  STL.64 [R1+0x198], R26 ;  /* 0x0001981a01007387 */ /* 0x000fe80000100a00 */
[----:B------:R-:W-:Y:S04]  /*1c600*/  LDS.128 R24, [R20+0x2000] ;  /* 0x0020000014187984 */ /* 0x000fe80000000c00 */
[----:B-1----:R-:W-:Y:S01]  /*1c610*/  STL.64 [R1+0x140], R12 ;  /* 0x0001400c01007387 */ /* 0x002fe20000100a00 */
[----:B------:R-:W-:-:S03]  /*1c620*/  IMAD.MOV.U32 R3, RZ, RZ, R15 ;  /* 0x000000ffff037224 */ /* 0x000fc600078e000f */
[----:B------:R-:W-:Y:S04]  /*1c630*/  STL.64 [R1+0x150], R16 ;  /* 0x0001501001007387 */ /* 0x000fe80000100a00 */
[----:B------:R-:W-:Y:S04]  /*1c640*/  STL.64 [R1+0x158], R18 ;  /* 0x0001581201007387 */ /* 0x000fe80000100a00 */
[----:B------:R-:W-:Y:S04]  /*1c650*/  STL [R1+0x148], R14 ;  /* 0x0001480e01007387 */ /* 0x000fe80000100800 */
[----:B------:R-:W1:Y:S04]  /*1c660*/  LDS.128 R12, [R21+0xe000] ;  /* 0x00e00000150c7984 */ /* 0x000e680000000c00 */
[----:B------:R-:W-:Y:S04]  /*1c670*/  STL [R1+0x878], R3 ;  /* 0x0008780301007387 */ /* 0x000fe80000100800 */
[----:B------:R-:W-:Y:S04]  /*1c680*/  LDS.128 R16, [R20+0x4000] ;  /* 0x0040000014107984 */ /* 0x000fe80000000c00 */
[----:B-1----:R-:W-:Y:S01]  /*1c690*/  STL [R1+0x1f4], R13 ;  /* 0x0001f40d01007387 */ /* 0x002fe20000100800 */
[----:B------:R-:W-:-:S03]  /*1c6a0*/  IMAD.MOV.U32 R28, RZ, RZ, R12 ;  /* 0x000000ffff1c7224 */ /* 0x000fc600078e000c */
[----:B------:R-:W-:Y:S04]  /*1c6b0*/  STL.64 [R1+0x1f8], R14 ;  /* 0x0001f80e01007387 */ /* 0x000fe80000100a00 */
[----:B------:R-:W1:Y:S04]  /*1c6c0*/  LDS.128 R12, [R20] ;  /* 0x00000000140c7984 */ /* 0x000e680000000c00 */
[----:B------:R-:W-:Y:S04]  /*1c6d0*/  STL [R1+0x8a8], R28 ;  /* 0x0008a81c01007387 */ /* 0x000fe80000100800 */
[----:B-1----:R-:W-:Y:S04]  /*1c6e0*/  STL.64 [R1+0xb0], R12 ;  /* 0x0000b00c01007387 */ /* 0x002fe80000100a00 */
[----:B------:R-:W-:Y:S04]  /*1c6f0*/  STL.64 [R1+0xb8], R14 ;  /* 0x0000b80e01007387 */ /* 0x000fe80000100a00 */
[----:B------:R-:W1:Y:S04]  /*1c700*/  LDS.128 R12, [R20+0x6000] ;  /* 0x00600000140c7984 */ /* 0x000e680000000c00 */
[----:B------:R-:W-:Y:S04]  /*1c710*/  STL.64 [R1+0x100], R24 ;  /* 0x0001001801007387 */ /* 0x000fe80000100a00 */
[----:B------:R-:W-:Y:S04]  /*1c720*/  STL.64 [R1+0x108], R26 ;  /* 0x0001081a01007387 */ /* 0x000fe80000100a00 */
[----:B------:R-:W-:Y:S04]  /*1c730*/  STL.64 [R1+0x110], R16 ;  /* 0x0001101001007387 */ /* 0x000fe80000100a00 */
[----:B------:R-:W-:Y:S04]  /*1c740*/  STL.64 [R1+0x118], R18 ;  /* 0x0001181201007387 */ /* 0x000fe80000100a00 */
[----:B------:R-:W4:Y:S04]  /*1c750*/  LDS.128 R24, [R20+0x8000] ;  /* 0x0080000014187984 */ /* 0x000f280000000c00 */
[----:B------:R-:W-:Y:S04]  /*1c760*/  LDS.128 R16, [R20+0xa000] ;  /* 0x00a0000014107984 */ /* 0x000fe80000000c00 */
[----:B-1----:R-:W-:Y:S04]  /*1c770*/  STL.64 [R1+0xc0], R12 ;  /* 0x0000c00c01007387 */ /* 0x002fe80000100a00 */
[----:B------:R-:W-:Y:S04]  /*1c780*/  STL.64 [R1+0xc8], R14 ;  /* 0x0000c80e01007387 */ /* 0x000fe80000100a00 */
[----:B------:R-:W1:Y:S04]  /*1c790*/  LDS.128 R12, [R20+0xc000] ;  /* 0x00c00000140c7984 */ /* 0x000e680000000c00 */
[----:B----4-:R-:W-:Y:S04]  /*1c7a0*/  STL.64 [R1+0x80], R24 ;  /* 0x0000801801007387 */ /* 0x010fe80000100a00 */
[----:B------:R-:W-:Y:S04]  /*1c7b0*/  STL.64 [R1+0x88], R26 ;  /* 0x0000881a01007387 */ /* 0x000fe80000100a00 */
[----:B------:R-:W-:Y:S04]  /*1c7c0*/  LDS.128 R24, [R2+0xa000] ;  /* 0x00a0000002187984 */ /* 0x000fe80000000c00 */
[----:B-1----:R-:W-:Y:S01]  /*1c7d0*/  STL [R1+0x64], R13 ;  /* 0x0000640d01007387 */ /* 0x002fe20000100800 */
[----:B------:R-:W-:-:S03]  /*1c7e0*/  IMAD.MOV.U32 R28, RZ, RZ, R12 ;  /* 0x000000ffff1c7224 */ /* 0x000fc600078e000c */
[----:B------:R-:W-:Y:S04]  /*1c7f0*/  STL.64 [R1+0x70], R16 ;  /* 0x0000701001007387 */ /* 0x000fe80000100a00 */
[----:B------:R-:W-:Y:S04]  /*1c800*/  STL.64 [R1+0x78], R18 ;  /* 0x0000781201007387 */ /* 0x000fe80000100a00 */
[----:B------:R-:W-:Y:S04]  /*1c810*/  STL.64 [R1+0x68], R14 ;  /* 0x0000680e01007387 */ /* 0x000fe80000100a00 */
[----:B------:R-:W1:Y:S04]  /*1c820*/  LDS.128 R12, [R20+0xe000] ;  /* 0x00e00000140c7984 */ /* 0x000e680000000c00 */
[----:B------:R-:W-:Y:S04]  /*1c830*/  STL [R1+0x8ac], R28 ;  /* 0x0008ac1c01007387 */ /* 0x000fe80000100800 */
[----:B------:R-:W-:Y:S04]  /*1c840*/  LDS.128 R20, [R2+0x2000] ;  /* 0x0020000002147984 */ /* 0x000fe80000000c00 */
        /* <DEDUP_REMOVED lines=11> */
[----:B-1----:R-:W-:Y:S01]  /*1c900*/  STL [R1+0x14], R13 ;  /* 0x0000140d01007387 */ /* 0x002fe20000100800 */
[----:B------:R-:W-:-:S03]  /*1c910*/  IMAD.MOV.U32 R29, RZ, RZ, R12 ;  /* 0x000000ffff1d7224 */ /* 0x000fc600078e000c */
[----:B------:R-:W-:Y:S04]  /*1c920*/  STL.64 [R1+0x20], R16 ;  /* 0x0000201001007387 */ /* 0x000fe80000100a00 */
[----:B------:R-:W-:Y:S04]  /*1c930*/  STL.64 [R1+0x28], R18 ;  /* 0x0000281201007387 */ /* 0x000fe80000100a00 */
[----:B------:R-:W-:Y:S04]  /*1c940*/  STL.64 [R1+0x18], R14 ;  /* 0x0000180e01007387 */ /* 0x000fe80000100a00 */
[----:B------:R-:W1:Y:S04]  /*1c950*/  LDS.128 R12, [R2+0x8000] ;  /* 0x00800000020c7984 */ /* 0x000e680000000c00 */
[----:B-1----:R-:W-:Y:S01]  /*1c960*/  STL [R1+0x4], R13 ;  /* 0x0000040d01007387 */ /* 0x002fe20000100800 */
[----:B------:R-:W-:-:S03]  /*1c970*/  IMAD.MOV.U32 R28, RZ, RZ, R12 ;  /* 0x000000ffff1c7224 */ /* 0x000fc600078e000c */
[----:B------:R-:W-:Y:S04]  /*1c980*/  STL.64 [R1+0x8], R14 ;  /* 0x0000080e01007387 */ /* 0x000fe80000100a00 */
[----:B------:R-:W1:Y:S04]  /*1c990*/  LDS.128 R12, [R2+0xc000] ;  /* 0x00c00000020c7984 */ /* 0x000e680000000c00 */
[----:B------:R-:W-:Y:S04]  /*1c9a0*/  STL [R1+0x884], R25 ;  /* 0x0008841901007387 */ /* 0x000fe80000100800 */
[----:B------:R-:W-:Y:S04]  /*1c9b0*/  STL [R1+0x880], R26 ;  /* 0x0008801a01007387 */ /* 0x000fe80000100800 */
[----:B------:R4:W-:Y:S04]  /*1c9c0*/  STL [R1+0x87c], R27 ;  /* 0x00087c1b01007387 */ /* 0x0009e80000100800 */
[----:B-1----:R-:W-:Y:S01]  /*1c9d0*/  STL [R1+0x1d4], R13 ;  /* 0x0001d40d01007387 */ /* 0x002fe20000100800 */
[----:B----4-:R-:W-:-:S03]  /*1c9e0*/  IMAD.MOV.U32 R27, RZ, RZ, R12 ;  /* 0x000000ffff1b7224 */ /* 0x010fc600078e000c */
[----:B------:R-:W-:Y:S04]  /*1c9f0*/  STL.64 [R1+0x1d8], R14 ;  /* 0x0001d80e01007387 */ /* 0x000fe80000100a00 */
[----:B------:R-:W1:Y:S04]  /*1ca00*/  LDS.128 R12, [R2+0xe000] ;  /* 0x00e00000020c7984 */ /* 0x000e680000000c00 */
[----:B------:R-:W-:Y:S06]  /*1ca10*/  BAR.SYNC.DEFER_BLOCKING 0x0 ;  /* 0x0000000000007b1d */ /* 0x000fec0000010000 */
[----:B-1----:R1:W-:Y:S04]  /*1ca20*/  STL [R1+0x214], R13 ;  /* 0x0002140d01007387 */ /* 0x0023e80000100800 */
[----:B------:R4:W-:Y:S04]  /*1ca30*/  STL.64 [R1+0x218], R14 ;  /* 0x0002180e01007387 */ /* 0x0009e80000100a00 */
[----:B------:R-:W3:Y:S04]  /*1ca40*/  LDL.LU R20, [R1+0x5b8] ;  /* 0x0005b80001147983 */ /* 0x000ee80000300800 */
[----:B------:R-:W3:Y:S04]  /*1ca50*/  LDL.LU R21, [R1+0x5f8] ;  /* 0x0005f80001157983 */ /* 0x000ee80000300800 */
[----:B------:R-:W3:Y:S04]  /*1ca60*/  LDL.LU R22, [R1+0x618] ;  /* 0x0006180001167983 */ /* 0x000ee80000300800 */
[----:B------:R-:W3:Y:S01]  /*1ca70*/  LDL.LU R23, [R1+0x628] ;  /* 0x0006280001177983 */ /* 0x000ee20000300800 */
[----:B------:R-:W-:-:S03]  /*1ca80*/  IMAD.MOV.U32 R3, RZ, RZ, R12 ;  /* 0x000000ffff037224 */ /* 0x000fc600078e000c */
[----:B------:R-:W3:Y:S04]  /*1ca90*/  LDL.LU R16, [R1+0x5bc] ;  /* 0x0005bc0001107983 */ /* 0x000ee80000300800 */
[----:B------:R-:W3:Y:S04]  /*1caa0*/  LDL.LU R17, [R1+0x5fc] ;  /* 0x0005fc0001117983 */ /* 0x000ee80000300800 */
[----:B------:R-:W3:Y:S04]  /*1cab0*/  LDL.LU R18, [R1+0x61c] ;  /* 0x00061c0001127983 */ /* 0x000ee80000300800 */
[----:B------:R-:W3:Y:S04]  /*1cac0*/  LDL.LU R19, [R1+0x62c] ;  /* 0x00062c0001137983 */ /* 0x000ee80000300800 */
[----:B------:R-:W3:Y:S04]  /*1cad0*/  LDL.LU R12, [R1+0x560] ;  /* 0x00056000010c7983 */ /* 0x000ee80000300800 */
[----:B-1----:R-:W3:Y:S04]  /*1cae0*/  LDL.LU R13, [R1+0x5c0] ;  /* 0x0005c000010d7983 */ /* 0x002ee80000300800 */
[----:B----4-:R-:W4:Y:S04]  /*1caf0*/  LDL.LU R14, [R1+0x5e0] ;  /* 0x0005e000010e7983 */ /* 0x010f280000300800 */
[----:B--2---:R1:W-:Y:S04]  /*1cb00*/  STS.128 [R0], R8 ;  /* 0x0000000800007388 */ /* 0x0043e80000000c00 */
[----:B------:R-:W4:Y:S04]  /*1cb10*/  LDL.LU R15, [R1+0x600] ;  /* 0x00060000010f7983 */ /* 0x000f280000300800 */
[----:B------:R2:W-:Y:S04]  /*1cb20*/  STS.128 [R0+0x1000], R4 ;  /* 0x0010000400007388 */ /* 0x0005e80000000c00 */
[----:B-1----:R-:W4:Y:S04]  /*1cb30*/  LDL.LU R8, [R1+0x564] ;  /* 0x0005640001087983 */ /* 0x002f280000300800 */
[----:B------:R-:W4:Y:S04]  /*1cb40*/  LDL.LU R9, [R1+0x5c4] ;  /* 0x0005c40001097983 */ /* 0x000f280000300800 */
[----:B------:R-:W4:Y:S04]  /*1cb50*/  LDL.LU R10, [R1+0x5e4] ;  /* 0x0005e400010a7983 */ /* 0x000f280000300800 */
[----:B------:R-:W4:Y:S04]  /*1cb60*/  LDL.LU R11, [R1+0x604] ;  /* 0x00060400010b7983 */ /* 0x000f280000300800 */
[----:B--2---:R-:W2:Y:S04]  /*1cb70*/  LDL.LU R4, [R1+0x568] ;  /* 0x0005680001047983 */ /* 0x004ea80000300800 */
[----:B------:R-:W2:Y:S04]  /*1cb80*/  LDL.LU R5, [R1+0x5c8] ;  /* 0x0005c80001057983 */ /* 0x000ea80000300800 */
[----:B------:R-:W2:Y:S04]  /*1cb90*/  LDL.LU R6, [R1+0x5e8] ;  /* 0x0005e80001067983 */ /* 0x000ea80000300800 */
[----:B------:R-:W2:Y:S04]  /*1cba0*/  LDL.LU R7, [R1+0x608] ;  /* 0x0006080001077983 */ /* 0x000ea80000300800 */
[----:B---3--:R1:W-:Y:S04]  /*1cbb0*/  STS.128 [R0+0x80], R20 ;  /* 0x0000801400007388 */ /* 0x0083e80000000c00 */
[----:B-1----:R-:W3:Y:S04]  /*1cbc0*/  LDL.LU R20, [R1+0x56c] ;  /* 0x00056c0001147983 */ /* 0x002ee80000300800 */
[----:B------:R-:W3:Y:S04]  /*1cbd0*/  LDL.LU R21, [R1+0x5cc] ;  /* 0x0005cc0001157983 */ /* 0x000ee80000300800 */
[----:B------:R-:W3:Y:S04]  /*1cbe0*/  LDL.LU R22, [R1+0x5ec] ;  /* 0x0005ec0001167983 */ /* 0x000ee80000300800 */
[----:B------:R1:W-:Y:S04]  /*1cbf0*/  STS.128 [R0+0x1080], R16 ;  /* 0x0010801000007388 */ /* 0x0003e80000000c00 */
[----:B------:R-:W3:Y:S04]  /*1cc00*/  LDL.LU R23, [R1+0x60c] ;  /* 0x00060c0001177983 */ /* 0x000ee80000300800 */
[----:B----4-:R4:W-:Y:S04]  /*1cc10*/  STS.128 [R0+0x200], R12 ;  /* 0x0002000c00007388 */ /* 0x0109e80000000c00 */
[----:B-1----:R-:W3:Y:S04]  /*1cc20*/  LDL.LU R16, [R1+0x500] ;  /* 0x0005000001107983 */ /* 0x002ee80000300800 */
[----:B------:R-:W3:Y:S04]  /*1cc30*/  LDL.LU R17, [R1+0x570] ;  /* 0x0005700001117983 */ /* 0x000ee80000300800 */
[----:B------:R-:W3:Y:S04]  /*1cc40*/  LDL.LU R18, [R1+0x5a0] ;  /* 0x0005a00001127983 */ /* 0x000ee80000300800 */
[----:B------:R-:W3:Y:S04]  /*1cc50*/  LDL.LU R19, [R1+0x5d0] ;  /* 0x0005d00001137983 */ /* 0x000ee80000300800 */
[----:B----4-:R-:W4:Y:S04]  /*1cc60*/  LDL.LU R12, [R1+0x504] ;  /* 0x00050400010c7983 */ /* 0x010f280000300800 */
[----:B------:R-:W4:Y:S04]  /*1cc70*/  LDL.LU R13, [R1+0x574] ;  /* 0x00057400010d7983 */ /* 0x000f280000300800 */
[----:B------:R-:W4:Y:S04]  /*1cc80*/  LDL.LU R14, [R1+0x5a4] ;  /* 0x0005a400010e7983 */ /* 0x000f280000300800 */
[----:B------:R1:W-:Y:S04]  /*1cc90*/  STS.128 [R0+0x1200], R8 ;  /* 0x0012000800007388 */ /* 0x0003e80000000c00 */
[----:B------:R-:W4:Y:S04]  /*1cca0*/  LDL.LU R15, [R1+0x5d4] ;  /* 0x0005d400010f7983 */ /* 0x000f280000300800 */
[----:B--2---:R2:W-:Y:S04]  /*1ccb0*/  STS.128 [R0+0x280], R4 ;  /* 0x0002800400007388 */ /* 0x0045e80000000c00 */
        /* <DEDUP_REMOVED lines=14> */
[----:B-1----:R-:W3:Y:S04]  /*1cda0*/  LDL.LU R16, [R1+0x434] ;  /* 0x0004340001107983 */ /* 0x002ee80000300800 */
[----:B------:R-:W3:Y:S04]  /*1cdb0*/  LDL.LU R17, [R1+0x514] ;  /* 0x0005140001117983 */ /* 0x000ee80000300800 */
[----:B------:R-:W3:Y:S04]  /*1cdc0*/  LDL.LU R18, [R1+0x554] ;  /* 0x0005540001127983 */ /* 0x000ee80000300800 */
[----:B----4-:R1:W-:Y:S04]  /*1cdd0*/  STS.128 [R0+0x1400], R12 ;  /* 0x0014000c00007388 */ /* 0x0103e80000000c00 */
        /* <DEDUP_REMOVED lines=15> */
[----:B---3--:R1:W-:Y:S04]  /*1ced0*/  STS.128 [R0+0x600], R20 ;  /* 0x0006001400007388 */ /* 0x0083e80000000c00 */
[----:B-1----:R-:W3:Y:S04]  /*1cee0*/  LDL.LU R20, [R1+0x344] ;  /* 0x0003440001147983 */ /* 0x002ee80000300800 */
[----:B------:R-:W3:Y:S04]  /*1cef0*/  LDL.LU R21, [R1+0x424] ;  /* 0x0004240001157983 */ /* 0x000ee80000300800 */
[----:B------:R-:W3:Y:S04]  /*1cf00*/  LDL.LU R22, [R1+0x4d4] ;  /* 0x0004d40001167983 */ /* 0x000ee80000300800 */
[----:B----4-:R1:W-:Y:S04]  /*1cf10*/  STS.128 [R0+0x1600], R16 ;  /* 0x0016001000007388 */ /* 0x0103e80000000c00 */
[----:B------:R-:W3:Y:S04]  /*1cf20*/  LDL.LU R23, [R1+0x544] ;  /* 0x0005440001177983 */ /* 0x000ee80000300800 */
[----:B-1----:R-:W4:Y:S04]  /*1cf30*/  LDL.LU R16, [R1+0x348] ;  /* 0x0003480001107983 */ /* 0x002f280000300800 */
[----:B------:R-:W4:Y:S04]  /*1cf40*/  LDL.LU R17, [R1+0x428] ;  /* 0x0004280001117983 */ /* 0x000f280000300800 */
[----:B------:R-:W4:Y:S04]  /*1cf50*/  LDL.LU R18, [R1+0x4d8] ;  /* 0x0004d80001127983 */ /* 0x000f280000300800 */
[----:B------:R1:W-:Y:S04]  /*1cf60*/  STS.128 [R0+0x680], R12 ;  /* 0x0006800c00007388 */ /* 0x0003e80000000c00 */
[----:B------:R-:W4:Y:S04]  /*1cf70*/  LDL.LU R19, [R1+0x548] ;  /* 0x0005480001137983 */ /* 0x000f280000300800 */
[----:B-1----:R-:W4:Y:S04]  /*1cf80*/  LDL.LU R12, [R1+0x34c] ;  /* 0x00034c00010c7983 */ /* 0x002f280000300800 */
[----:B------:R-:W4:Y:S04]  /*1cf90*/  LDL.LU R13, [R1+0x42c] ;  /* 0x00042c00010d7983 */ /* 0x000f280000300800 */
[----:B------:R-:W4:Y:S04]  /*1cfa0*/  LDL.LU R14, [R1+0x4dc] ;  /* 0x0004dc00010e7983 */ /* 0x000f280000300800 */
[----:B--2---:R1:W-:Y:S04]  /*1cfb0*/  STS.128 [R0+0x1680], R8 ;  /* 0x0016800800007388 */ /* 0x0043e80000000c00 */
[----:B------:R-:W2:Y:S04]  /*1cfc0*/  LDL.LU R15, [R1+0x54c] ;  /* 0x00054c00010f7983 */ /* 0x000ea80000300800 */
[----:B------:R1:W-:Y:S04]  /*1cfd0*/  STS.128 [R0+0x800], R4 ;  /* 0x0008000400007388 */ /* 0x0003e80000000c00 */
[----:B-1----:R-:W2:Y:S04]  /*1cfe0*/  LDL.LU R8, [R1+0x2e0] ;  /* 0x0002e00001087983 */ /* 0x002ea80000300800 */
[----:B------:R-:W2:Y:S04]  /*1cff0*/  LDL.LU R9, [R1+0x380] ;  /* 0x0003800001097983 */ /* 0x000ea80000300800 */
[----:B------:R-:W2:Y:S04]  /*1d000*/  LDL.LU R10, [R1+0x400] ;  /* 0x00040000010a7983 */ /* 0x000ea80000300800 */
[----:B------:R-:W2:Y:S04]  /*1d010*/  LDL.LU R11, [R1+0x4b0] ;  /* 0x0004b000010b7983 */ /* 0x000ea80000300800 */
[----:B------:R-:W2:Y:S04]  /*1d020*/  LDL.LU R4, [R1+0x2e4] ;  /* 0x0002e40001047983 */ /* 0x000ea80000300800 */
        /* <DEDUP_REMOVED lines=12> */
[----:B------:R-:W4:Y:S04]  /*1d0f0*/  LDL.LU R19, [R1+0x4bc] ;  /* 0x0004bc0001137983 */ /* 0x000f280000300800 */
[----:B--2---:R-:W-:Y:S04]  /*1d100*/  STS.128 [R0+0x1880], R12 ;  /* 0x0018800c00007388 */ /* 0x004fe80000000c00 */
[----:B------:R-:W-:Y:S04]  /*1d110*/  STS.128 [R0+0xa00], R8 ;  /* 0x000a000800007388 */ /* 0x000fe80000000c00 */
        /* <DEDUP_REMOVED lines=13> */
[----:B----4-:R-:W-:Y:S04]  /*1d1f0*/  STS.128 [R0+0x1a80], R16 ;  /* 0x001a801000007388 */ /* 0x010fe80000000c00 */
[----:B--2---:R1:W-:Y:S04]  /*1d200*/  STS.128 [R0+0xc80], R12 ;  /* 0x000c800c00007388 */ /* 0x0043e80000000c00 */
[----:B-1----:R-:W2:Y:S04]  /*1d210*/  LDL.LU R12, [R1+0x16c] ;  /* 0x00016c00010c7983 */ /* 0x002ea80000300800 */
[----:B------:R-:W2:Y:S04]  /*1d220*/  LDL.LU R13, [R1+0x2dc] ;  /* 0x0002dc00010d7983 */ /* 0x000ea80000300800 */
[----:B------:R-:W2:Y:S04]  /*1d230*/  LDL.LU R14, [R1+0x37c] ;  /* 0x00037c00010e7983 */ /* 0x000ea80000300800 */
[----:B------:R-:W2:Y:S04]  /*1d240*/  LDL.LU R15, [R1+0x49c] ;  /* 0x00049c00010f7983 */ /* 0x000ea80000300800 */
[----:B------:R-:W4:Y:S04]  /*1d250*/  LDL.LU R16, [R1+0x50] ;  /* 0x0000500001107983 */ /* 0x000f280000300800 */
[----:B------:R-:W4:Y:S04]  /*1d260*/  LDL.LU R17, [R1+0xe0] ;  /* 0x0000e00001117983 */ /* 0x000f280000300800 */
[----:B------:R-:W4:Y:S04]  /*1d270*/  LDL.LU R18, [R1+0x260] ;  /* 0x0002600001127983 */ /* 0x000f280000300800 */
[----:B------:R-:W4:Y:S04]  /*1d280*/  LDL.LU R19, [R1+0x3f0] ;  /* 0x0003f00001137983 */ /* 0x000f280000300800 */
[----:B------:R1:W-:Y:S04]  /*1d290*/  STS.128 [R0+0x1c00], R8 ;  /* 0x001c000800007388 */ /* 0x0003e80000000c00 */
[----:B------:R1:W-:Y:S04]  /*1d2a0*/  STS.128 [R0+0xc00], R4 ;  /* 0x000c000400007388 */ /* 0x0003e80000000c00 */
[----:B---3--:R3:W-:Y:S04]  /*1d2b0*/  STS.128 [R0+0xa80], R20 ;  /* 0x000a801400007388 */ /* 0x0087e80000000c00 */
[----:B-1----:R-:W4:Y:S04]  /*1d2c0*/  LDL.LU R8, [R1+0x54] ;  /* 0x0000540001087983 */ /* 0x002f280000300800 */
[----:B------:R-:W4:Y:S04]  /*1d2d0*/  LDL.LU R9, [R1+0xe4] ;  /* 0x0000e40001097983 */ /* 0x000f280000300800 */
[----:B------:R-:W4:Y:S04]  /*1d2e0*/  LDL.LU R10, [R1+0x264] ;  /* 0x00026400010a7983 */ /* 0x000f280000300800 */
[----:B------:R-:W4:Y:S04]  /*1d2f0*/  LDL.LU R11, [R1+0x3f4] ;  /* 0x0003f400010b7983 */ /* 0x000f280000300800 */
[----:B------:R-:W4:Y:S04]  /*1d300*/  LDL.LU R4, [R1+0x58] ;  /* 0x0000580001047983 */ /* 0x000f280000300800 */
[----:B------:R-:W4:Y:S04]  /*1d310*/  LDL.LU R5, [R1+0xe8] ;  /* 0x0000e80001057983 */ /* 0x000f280000300800 */
[----:B------:R-:W4:Y:S04]  /*1d320*/  LDL.LU R6, [R1+0x268] ;  /* 0x0002680001067983 */ /* 0x000f280000300800 */
[----:B------:R-:W4:Y:S04]  /*1d330*/  LDL.LU R7, [R1+0x3f8] ;  /* 0x0003f80001077983 */ /* 0x000f280000300800 */
[----:B---3--:R-:W3:Y:S04]  /*1d340*/  LDL.LU R20, [R1+0x5c] ;  /* 0x00005c0001147983 */ /* 0x008ee80000300800 */
[----:B------:R-:W3:Y:S04]  /*1d350*/  LDL.LU R21, [R1+0xec] ;  /* 0x0000ec0001157983 */ /* 0x000ee80000300800 */
[----:B------:R-:W3:Y:S04]  /*1d360*/  LDL.LU R22, [R1+0x26c] ;  /* 0x00026c0001167983 */ /* 0x000ee80000300800 */
[----:B------:R-:W3:Y:S04]  /*1d370*/  LDL.LU R23, [R1+0x3fc] ;  /* 0x0003fc0001177983 */ /* 0x000ee80000300800 */
[----:B--2---:R1:W-:Y:S04]  /*1d380*/  STS.128 [R0+0x1c80], R12 ;  /* 0x001c800c00007388 */ /* 0x0043e80000000c00 */
[----:B-1----:R-:W2:Y:S04]  /*1d390*/  LDL.LU R14, [R1+0x7ec] ;  /* 0x0007ec00010e7983 */ /* 0x002ea80000300800 */
[----:B----4-:R1:W-:Y:S04]  /*1d3a0*/  STS.128 [R0+0xe00], R16 ;  /* 0x000e001000007388 */ /* 0x0103e80000000c00 */
[----:B-1----:R-:W4:Y:S04]  /*1d3b0*/  LDL.LU R19, [R1+0x454] ;  /* 0x0004540001137983 */ /* 0x002f280000300800 */
[----:B------:R-:W4:Y:S04]  /*1d3c0*/  LDL.LU R15, [R1+0x90] ;  /* 0x00009000010f7983 */ /* 0x000f280000300800 */
[----:B------:R-:W1:Y:S04]  /*1d3d0*/  S2R R2, SR_TID.X ;  /* 0x0000000000027919 */ /* 0x000e680000002100 */
[----:B------:R-:W-:Y:S04]  /*1d3e0*/  STS.128 [R0+0x1e00], R8 ;  /* 0x001e000800007388 */ /* 0x000fe80000000c00 */
[----:B------:R-:W4:Y:S04]  /*1d3f0*/  LDL.LU R26, [R1+0xa0] ;  /* 0x0000a000011a7983 */ /* 0x000f280000300800 */
[----:B------:R-:W4:Y:S04]  /*1d400*/  LDL.LU R17, [R1+0xb0] ;  /* 0x0000b00001117983 */ /* 0x000f280000300800 */
[----:B------:R-:W4:Y:S04]  /*1d410*/  LDL.LU R18, [R1+0x40] ;  /* 0x0000400001127983 */ /* 0x000f280000300800 */
[----:B------:R-:W-:Y:S01]  /*1d420*/  STS.128 [R0+0xe80], R4 ;  /* 0x000e800400007388 */ /* 0x000fe20000000c00 */
[----:B-1----:R-:W-:-:S03]  /*1d430*/  SHF.R.U32.HI R25, RZ, 0x8, R2 ;  /* 0x00000008ff197819 */ /* 0x002fc60000011602 */
[----:B------:R-:W4:Y:S01]  /*1d440*/  LDL.LU R13, [R1+0xd0] ;  /* 0x0000d000010d7983 */ /* 0x000f220000300800 */
[----:B------:R-:W-:-:S03]  /*1d450*/  SGXT.U32 R25, R25, 0x1 ;  /* 0x000000011919781a */ /* 0x000fc60000000000 */
[----:B---3--:R1:W-:Y:S04]  /*1d460*/  STS.128 [R0+0x1e80], R20 ;  /* 0x001e801400007388 */ /* 0x0083e80000000c00 */
[----:B------:R-:W-:Y:S01]  /*1d470*/  BAR.SYNC.DEFER_BLOCKING 0x0 ;  /* 0x0000000000007b1d */ /* 0x000fe20000010000 */
[C---:B--2---:R-:W-:Y:S01]  /*1d480*/  ISETP.GE.AND P0, PT, R14.reuse, c[0x0][0x178], PT ;  /* 0x00005e000e007a0c */ /* 0x044fe20003f06270 */
[----:B-1----:R-:W-:Y:S01]  /*1d490*/  IMAD R0, R14, c[0x0][0x194], RZ ;  /* 0x000065000e007a24 */ /* 0x002fe200078e02ff */
[----:B----4-:R-:W-:-:S04]  /*1d4a0*/  LOP3.LUT R2, R19, R25, RZ, 0xfc, !PT ;  /* 0x0000001913027212 */ /* 0x010fc800078efcff */
[C---:B------:R-:W-:Y:S01]  /*1d4b0*/  ISETP.LT.AND P2, PT, R2.reuse, c[0x0][0x17c], !P0 ;  /* 0x00005f0002007a0c */ /* 0x040fe20004741270 */
[----:B------:R-:W-:Y:S01]  /*1d4c0*/  IMAD R4, R2, c[0x0][0x198], RZ ;  /* 0x0000660002047a24 */ /* 0x000fe200078e02ff */
[----:B------:R-:W-:-:S04]  /*1d4d0*/  LEA R2, P1, R0, c[0x0][0x170], 0x2 ;  /* 0x00005c0000027a11 */ /* 0x000fc800078210ff */
[----:B------:R-:W-:Y:S02]  /*1d4e0*/  LEA.HI.X.SX32 R0, R0, c[0x0][0x174], 0x2, P1 ;  /* 0x00005d0000007a11 */ /* 0x000fe400008f16ff */
[----:B------:R-:W-:-:S04]  /*1d4f0*/  LEA R10, P1, R4, R2, 0x2 ;  /* 0x00000002040a7211 */ /* 0x000fc800078210ff */
[----:B------:R-:W-:-:S05]  /*1d500*/  LEA.HI.X.SX32 R11, R4, R0, 0x2, P1 ;  /* 0x00000000040b7211 */ /* 0x000fca00008f16ff */
[----:B------:R1:W-:Y:S04]  /*1d510*/  @P2 STG.E [R10.64], R15 ;  /* 0x0000000f0a002986 */ /* 0x0003e8000c101906 */
[----:B-1----:R-:W2:Y:S01]  /*1d520*/  LDL.LU R15, [R1+0xf0] ;  /* 0x0000f000010f7983 */ /* 0x002ea20000300800 */
[C-C-:B------:R-:W-:Y:S02]  /*1d530*/  LOP3.LUT R7, R19.reuse, 0x2, R25.reuse, 0xfe, !PT ;  /* 0x0000000213077812 */ /* 0x140fe400078efe19 */
[--C-:B------:R-:W-:Y:S01]  /*1d540*/  LOP3.LUT R5, R19, 0x4, R25.reuse, 0xfe, !PT ;  /* 0x0000000413057812 */ /* 0x100fe200078efe19 */
[----:B------:R-:W3:Y:S01]  /*1d550*/  LDL.LU R14, [R1+0x100] ;  /* 0x00010000010e7983 */ /* 0x000ee20000300800 */
[C---:B------:R-:W-:Y:S01]  /*1d560*/  ISETP.LT.AND P3, PT, R7.reuse, c[0x0][0x17c], !P0 ;  /* 0x00005f0007007a0c */ /* 0x040fe20004761270 */
[----:B------:R-:W-:Y:S01]  /*1d570*/  IMAD R7, R7, c[0x0][0x198], RZ ;  /* 0x0000660007077a24 */ /* 0x000fe200078e02ff */
[----:B------:R-:W-:-:S02]  /*1d580*/  LOP3.LUT R6, R19, 0x6, R25, 0xfe, !PT ;  /* 0x0000000613067812 */ /* 0x000fc400078efe19 */
[C---:B------:R-:W-:Y:S01]  /*1d590*/  ISETP.LT.AND P4, PT, R5.reuse, c[0x0][0x17c], !P0 ;  /* 0x00005f0005007a0c */ /* 0x040fe20004781270 */
[----:B------:R-:W-:Y:S01]  /*1d5a0*/  IMAD R5, R5, c[0x0][0x198], RZ ;  /* 0x0000660005057a24 */ /* 0x000fe200078e02ff */
[-C--:B------:R-:W-:Y:S01]  /*1d5b0*/  LEA R8, P5, R7, R2.reuse, 0x2 ;  /* 0x0000000207087211 */ /* 0x080fe200078a10ff */
[C---:B------:R-:W-:Y:S01]  /*1d5c0*/  IMAD R12, R6.reuse, c[0x0][0x198], RZ ;  /* 0x00006600060c7a24 */ /* 0x040fe200078e02ff */
[----:B------:R-:W-:Y:S02]  /*1d5d0*/  ISETP.LT.AND P1, PT, R6, c[0x0][0x17c], !P0 ;  /* 0x00005f0006007a0c */ /* 0x000fe40004721270 */
[----:B------:R-:W-:Y:S02]  /*1d5e0*/  LEA R6, P6, R5, R2, 0x2 ;  /* 0x0000000205067211 */ /* 0x000fe400078c10ff */
[-C--:B------:R-:W-:Y:S02]  /*1d5f0*/  LEA.HI.X.SX32 R9, R7, R0.reuse, 0x2, P5 ;  /* 0x0000000007097211 */ /* 0x080fe400028f16ff */
[----:B------:R-:W-:-:S03]  /*1d600*/  LEA.HI.X.SX32 R7, R5, R0, 0x2, P6 ;  /* 0x0000000005077211 */ /* 0x000fc600030f16ff */
[----:B------:R1:W-:Y:S01]  /*1d610*/  @P3 STG.E [R8.64], R26 ;  /* 0x0000001a08003986 */ /* 0x0003e2000c101906 */
[C---:B------:R-:W-:Y:S02]  /*1d620*/  LEA R10, P2, R12.reuse, R2, 0x2 ;  /* 0x000000020c0a7211 */ /* 0x040fe400078410ff */
[----:B------:R-:W-:Y:S01]  /*1d630*/  LOP3.LUT R5, R19, 0x8, R25, 0xfe, !PT ;  /* 0x0000000813057812 */ /* 0x000fe200078efe19 */
[----:B------:R4:W-:Y:S01]  /*1d640*/  @P4 STG.E [R6.64], R17 ;  /* 0x0000001106004986 */ /* 0x0009e2000c101906 */
[----:B------:R-:W-:-:S03]  /*1d650*/  LEA.HI.X.SX32 R11, R12, R0, 0x2, P2 ;  /* 0x000000000c0b7211 */ /* 0x000fc600010f16ff */
[----:B-1----:R-:W3:Y:S01]  /*1d660*/  LDL.LU R26, [R1+0x30] ;  /* 0x00003000011a7983 */ /* 0x002ee20000300800 */
[--C-:B----4-:R-:W-:Y:S01]  /*1d670*/  LOP3.LUT R7, R19, 0xa, R25.reuse, 0xfe, !PT ;  /* 0x0000000a13077812 */ /* 0x110fe200078efe19 */
[C---:B------:R-:W-:Y:S01]  /*1d680*/  IMAD R6, R5.reuse, c[0x0][0x198], RZ ;  /* 0x0000660005067a24 */ /* 0x040fe200078e02ff */
[----:B------:R-:W-:Y:S01]  /*1d690*/  ISETP.LT.AND P2, PT, R5, c[0x0][0x17c], !P0 ;  /* 0x00005f0005007a0c */ /* 0x000fe20004741270 */
[----:B------:R1:W-:Y:S01]  /*1d6a0*/  @P1 STG.E [R10.64], R18 ;  /* 0x000000120a001986 */ /* 0x0003e2000c101906 */
[C---:B------:R-:W-:Y:S01]  /*1d6b0*/  ISETP.LT.AND P3, PT, R7.reuse, c[0x0][0x17c], !P0 ;  /* 0x00005f0007007a0c */ /* 0x040fe20004761270 */
[----:B------:R-:W-:Y:S01]  /*1d6c0*/  IMAD R7, R7, c[0x0][0x198], RZ ;  /* 0x0000660007077a24 */ /* 0x000fe200078e02ff */
[----:B------:R-:W-:Y:S01]  /*1d6d0*/  LOP3.LUT R9, R19, 0xe, R25, 0xfe, !PT ;  /* 0x0000000e13097812 */ /* 0x000fe200078efe19 */
[----:B------:R-:W4:Y:S03]  /*1d6e0*/  LDL.LU R17, [R1+0x120] ;  /* 0x0001200001117983 */ /* 0x000f260000300800 */
[----:B------:R-:W-:-:S02]  /*1d6f0*/  LEA R8, P5, R7, R2, 0x2 ;  /* 0x0000000207087211 */ /* 0x000fc400078a10ff */
[C---:B-1----:R-:W-:Y:S01]  /*1d700*/  LEA R10, P1, R6.reuse, R2, 0x2 ;  /* 0x00000002060a7211 */ /* 0x042fe200078210ff */
[C---:B------:R-:W-:Y:S01]  /*1d710*/  IMAD R12, R9.reuse, c[0x0][0x198], RZ ;  /* 0x00006600090c7a24 */ /* 0x040fe200078e02ff */
[----:B------:R-:W4:Y:S02]  /*1d720*/  LDL.LU R18, [R1+0x130] ;  /* 0x0001300001127983 */ /* 0x000f240000300800 */
[-C--:B------:R-:W-:Y:S02]  /*1d730*/  LEA.HI.X.SX32 R11, R6, R0.reuse, 0x2, P1 ;  /* 0x00000000060b7211 */ /* 0x080fe400008f16ff */
[----:B------:R-:W-:Y:S02]  /*1d740*/  ISETP.LT.AND P1, PT, R9, c[0x0][0x17c], !P0 ;  /* 0x00005f0009007a0c */ /* 0x000fe40004721270 */
[----:B------:R-:W-:Y:S01]  /*1d750*/  LEA.HI.X.SX32 R9, R7, R0, 0x2, P5 ;  /* 0x0000000007097211 */ /* 0x000fe200028f16ff */
[----:B------:R-:W-:Y:S04]  /*1d760*/  @P2 STG.E [R10.64], R13 ;  /* 0x0000000d0a002986 */ /* 0x000fe8000c101906 */
[----:B--2---:R1:W-:Y:S04]  /*1d770*/  @P3 STG.E [R8.64], R15 ;  /* 0x0000000f08003986 */ /* 0x0043e8000c101906 */
[----:B-1----:R-:W2:Y:S01]  /*1d780*/  LDL.LU R15, [R1+0x110] ;  /* 0x00011000010f7983 */ /* 0x002ea20000300800 */
[----:B------:R-:W-:-:S02]  /*1d790*/  LOP3.LUT R5, R19, 0xc, R25, 0xfe, !PT ;  /* 0x0000000c13057812 */ /* 0x000fc400078efe19 */
[----:B------:R-:W-:Y:S01]  /*1d7a0*/  LEA R10, P2, R12, R2, 0x2 ;  /* 0x000000020c0a7211 */ /* 0x000fe200078410ff */
[----:B------:R-:W2:Y:S01]  /*1d7b0*/  LDL.LU R13, [R1+0x20] ;  /* 0x00002000010d7983 */ /* 0x000ea20000300800 */
[C---:B------:R-:W-:Y:S01]  /*1d7c0*/  ISETP.LT.AND P4, PT, R5.reuse, c[0x0][0x17c], !P0 ;  /* 0x00005f0005007a0c */ /* 0x040fe20004781270 */
[----:B------:R-:W-:-:S05]  /*1d7d0*/  IMAD R5, R5, c[0x0][0x198], RZ ;  /* 0x0000660005057a24 */ /* 0x000fca00078e02ff */
[C---:B------:R-:W-:Y:S02]  /*1d7e0*/  LEA R6, P6, R5.reuse, R2, 0x2 ;  /* 0x0000000205067211 */ /* 0x040fe400078c10ff */
[-C--:B------:R-:W-:Y:S02]  /*1d7f0*/  LEA.HI.X.SX32 R11, R12, R0.reuse, 0x2, P2 ;  /* 0x000000000c0b7211 */ /* 0x080fe400010f16ff */
[----:B------:R-:W-:Y:S02]  /*1d800*/  LEA.HI.X.SX32 R7, R5, R0, 0x2, P6 ;  /* 0x0000000005077211 */ /* 0x000fe400030f16ff */
[----:B------:R-:W-:-:S03]  /*1d810*/  LOP3.LUT R5, R19, 0x10, R25, 0xfe, !PT ;  /* 0x0000001013057812 */ /* 0x000fc600078efe19 */
[----:B---3--:R1:W-:Y:S01]  /*1d820*/  @P4 STG.E [R6.64], R14 ;  /* 0x0000000e06004986 */ /* 0x0083e2000c101906 */
[----:B------:R-:W-:-:S03]  /*1d830*/  ISETP.LT.AND P2, PT, R5, c[0x0][0x17c], !P0 ;  /* 0x00005f0005007a0c */ /* 0x000fc60004741270 */
[----:B------:R3:W-:Y:S04]  /*1d840*/  @P1 STG.E [R10.64], R26 ;  /* 0x0000001a0a001986 */ /* 0x0007e8000c101906 */
[----:B-1----:R-:W2:Y:S01]  /*1d850*/  LDL.LU R14, [R1+0x170] ;  /* 0x00017000010e7983 */ /* 0x002ea20000300800 */
[--C-:B------:R-:W-:Y:S01]  /*1d860*/  LOP3.LUT R6, R19, 0x12, R25.reuse, 0xfe, !PT ;  /* 0x0000001213067812 */ /* 0x100fe200078efe19 */
[----:B------:R-:W-:Y:S02]  /*1d870*/  IMAD R7, R5, c[0x0][0x198], RZ ;  /* 0x0000660005077a24 */ /* 0x000fe400078e02ff */
[----:B---3--:R-:W3:Y:S01]  /*1d880*/  LDL.LU R26, [R1+0x180] ;  /* 0x00018000011a7983 */ /* 0x008ee20000300800 */
[----:B------:R-:W-:Y:S01]  /*1d890*/  LOP3.LUT R5, R19, 0x14, R25, 0xfe, !PT ;  /* 0x0000001413057812 */ /* 0x000fe200078efe19 */
[C---:B------:R-:W-:Y:S01]  /*1d8a0*/  IMAD R9, R6.reuse, c[0x0][0x198], RZ ;  /* 0x0000660006097a24 */ /* 0x040fe200078e02ff */
[----:B------:R-:W-:-:S02]  /*1d8b0*/  ISETP.LT.AND P5, PT, R6, c[0x0][0x17c], !P0 ;  /* 0x00005f0006007a0c */ /* 0x000fc400047a1270 */
[----:B------:R-:W-:Y:S02]  /*1d8c0*/  LEA R6, P3, R7, R2, 0x2 ;  /* 0x0000000207067211 */ /* 0x000fe400078610ff */
[C---:B------:R-:W-:Y:S01]  /*1d8d0*/  ISETP.LT.AND P4, PT, R5.reuse, c[0x0][0x17c], !P0 ;  /* 0x00005f0005007a0c */ /* 0x040fe20004781270 */
[----:B------:R-:W-:Y:S01]  /*1d8e0*/  IMAD R5, R5, c[0x0][0x198], RZ ;  /* 0x0000660005057a24 */ /* 0x000fe200078e02ff */
[--C-:B------:R-:W-:Y:S02]  /*1d8f0*/  LOP3.LUT R10, R19, 0x20, R25.reuse, 0xfe, !PT ;  /* 0x00000020130a7812 */ /* 0x100fe400078efe19 */
[----:B------:R-:W-:Y:S02]  /*1d900*/  LEA.HI.X.SX32 R7, R7, R0, 0x2, P3 ;  /* 0x0000000007077211 */ /* 0x000fe400018f16ff */
[----:B------:R-:W-:Y:S02]  /*1d910*/  LEA R8, P1, R9, R2, 0x2 ;  /* 0x0000000209087211 */ /* 0x000fe400078210ff */
[----:B------:R-:W-:-:S02]  /*1d920*/  LOP3.LUT R11, R19, 0x16, R25, 0xfe, !PT ;  /* 0x00000016130b7812 */ /* 0x000fc400078efe19 */
[----:B------:R-:W-:Y:S02]  /*1d930*/  ISETP.LT.AND P3, PT, R10, c[0x0][0x17c], !P0 ;  /* 0x00005f000a007a0c */ /* 0x000fe40004761270 */
[----:B------:R-:W-:Y:S01]  /*1d940*/  LEA R10, P6, R5, R2, 0x2 ;  /* 0x00000002050a7211 */ /* 0x000fe200078c10ff */
[----:B----4-:R1:W-:Y:S01]  /*1d950*/  @P2 STG.E [R6.64], R17 ;  /* 0x0000001106002986 */ /* 0x0103e2000c101906 */
[----:B------:R-:W-:Y:S02]  /*1d960*/  LEA.HI.X.SX32 R9, R9, R0, 0x2, P1 ;  /* 0x0000000009097211 */ /* 0x000fe400008f16ff */
[----:B------:R-:W-:-:S03]  /*1d970*/  ISETP.LT.AND P1, PT, R11, c[0x0][0x17c], !P0 ;  /* 0x00005f000b007a0c */ /* 0x000fc60004721270 */
[----:B------:R-:W-:Y:S01]  /*1d980*/  @P5 STG.E [R8.64], R18 ;  /* 0x0000001208005986 */ /* 0x000fe2000c101906 */
[----:B-1----:R-:W-:Y:S01]  /*1d990*/  IMAD R7, R11, c[0x0][0x198], RZ ;  /* 0x000066000b077a24 */ /* 0x002fe200078e02ff */
[----:B------:R-:W-:-:S05]  /*1d9a0*/  LEA.HI.X.SX32 R11, R5, R0, 0x2, P6 ;  /* 0x00000000050b7211 */ /* 0x000fca00030f16ff */
[----:B--2---:R1:W-:Y:S04]  /*1d9b0*/  @P4 STG.E [R10.64], R15 ;  /* 0x0000000f0a004986 */ /* 0x0043e8000c101906 */
[----:B-1----:R-:W2:Y:S01]  /*1d9c0*/  LDL.LU R15, [R1+0xc0] ;  /* 0x0000c000010f7983 */ /* 0x002ea20000300800 */
[----:B------:R-:W-:Y:S02]  /*1d9d0*/  LEA R6, P2, R7, R2, 0x2 ;  /* 0x0000000207067211 */ /* 0x000fe400078410ff */
[C-C-:B------:R-:W-:Y:S02]  /*1d9e0*/  LOP3.LUT R5, R19.reuse, 0x18, R25.reuse, 0xfe, !PT ;  /* 0x0000001813057812 */ /* 0x140fe400078efe19 */
[----:B------:R-:W-:Y:S02]  /*1d9f0*/  LOP3.LUT R9, R19, 0x1a, R25, 0xfe, !PT ;  /* 0x0000001a13097812 */ /* 0x000fe400078efe19 */
[----:B------:R-:W-:-:S02]  /*1da00*/  LEA.HI.X.SX32 R7, R7, R0, 0x2, P2 ;  /* 0x0000000007077211 */ /* 0x000fc400010f16ff */
[C---:B------:R-:W-:Y:S01]  /*1da10*/  ISETP.LT.AND P2, PT, R5.reuse, c[0x0][0x17c], !P0 ;  /* 0x00005f0005007a0c */ /* 0x040fe20004741270 */
[----:B------:R-:W-:Y:S01]  /*1da20*/  IMAD R5, R5, c[0x0][0x198], RZ ;  /* 0x0000660005057a24 */ /* 0x000fe200078e02ff */
[C---:B------:R-:W-:Y:S01]  /*1da30*/  ISETP.LT.AND P5, PT, R9.reuse, c[0x0][0x17c], !P0 ;  /* 0x00005f0009007a0c */ /* 0x040fe200047a1270 */
[----:B------:R-:W-:Y:S01]  /*1da40*/  IMAD R9, R9, c[0x0][0x198], RZ ;  /* 0x0000660009097a24 */ /* 0x000fe200078e02ff */
[----:B------:R1:W-:Y:S04]  /*1da50*/  @P1 STG.E [R6.64], R13 ;  /* 0x0000000d06001986 */ /* 0x0003e8000c101906 */
[-C--:B------:R-:W-:Y:S02]  /*1da60*/  LEA R8, P6, R9, R2.reuse, 0x2 ;  /* 0x0000000209087211 */ /* 0x080fe400078c10ff */
[----:B-1----:R-:W-:Y:S01]  /*1da70*/  LEA R6, P1, R5, R2, 0x2 ;  /* 0x0000000205067211 */ /* 0x002fe200078210ff */
[----:B------:R-:W4:Y:S01]  /*1da80*/  LDL.LU R13, [R1+0x1b0] ;  /* 0x0001b000010d7983 */ /* 0x000f220000300800 */
[----:B------:R-:W-:-:S02]  /*1da90*/  LEA.HI.X.SX32 R9, R9, R0, 0x2, P6 ;  /* 0x0000000009097211 */ /* 0x000fc400030f16ff */
[----:B------:R-:W-:Y:S02]  /*1daa0*/  LEA.HI.X.SX32 R7, R5, R0, 0x2, P1 ;  /* 0x0000000005077211 */ /* 0x000fe400008f16ff */
[----:B------:R-:W-:-:S03]  /*1dab0*/  LOP3.LUT R11, R19, 0x1c, R25, 0xfe, !PT ;  /* 0x0000001c130b7812 */ /* 0x000fc600078efe19 */
[----:B------:R1:W-:Y:S04]  /*1dac0*/  @P2 STG.E [R6.64], R14 ;  /* 0x0000000e06002986 */ /* 0x0003e8000c101906 */
[----:B---3--:R3:W-:Y:S01]  /*1dad0*/  @P5 STG.E [R8.64], R26 ;  /* 0x0000001a08005986 */ /* 0x0087e2000c101906 */
[C---:B------:R-:W-:Y:S01]  /*1dae0*/  IMAD R5, R11.reuse, c[0x0][0x198], RZ ;  /* 0x000066000b057a24 */ /* 0x040fe200078e02ff */
[----:B------:R-:W-:Y:S02]  /*1daf0*/  ISETP.LT.AND P1, PT, R11, c[0x0][0x17c], !P0 ;  /* 0x00005f000b007a0c */ /* 0x000fe40004721270 */
[--C-:B-1----:R-:W-:Y:S01]  /*1db00*/  LOP3.LUT R7, R19, 0x1e, R25.reuse, 0xfe, !PT ;  /* 0x0000001e13077812 */ /* 0x102fe200078efe19 */
[----:B---3--:R-:W3:Y:S03]  /*1db10*/  LDL.LU R26, [R1+0x190] ;  /* 0x00019000011a7983 */ /* 0x008ee60000300800 */
[C---:B------:R-:W-:Y:S01]  /*1db20*/  ISETP.LT.AND P6, PT, R7.reuse, c[0x0][0x17c], !P0 ;  /* 0x00005f0007007a0c */ /* 0x040fe200047c1270 */
[----:B------:R-:W-:Y:S01]  /*1db30*/  IMAD R7, R7, c[0x0][0x198], RZ ;  /* 0x0000660007077a24 */ /* 0x000fe200078e02ff */
[----:B------:R-:W-:Y:S01]  /*1db40*/  LEA R8, P2, R5, R2, 0x2 ;  /* 0x0000000205087211 */ /* 0x000fe200078410ff */
[----:B------:R-:W3:Y:S01]  /*1db50*/  LDL.LU R14, [R1+0x80] ;  /* 0x00008000010e7983 */ /* 0x000ee20000300800 */
[----:B------:R-:W-:-:S02]  /*1db60*/  LOP3.LUT R6, R19, 0x24, R25, 0xfe, !PT ;  /* 0x0000002413067812 */ /* 0x000fc400078efe19 */
[----:B------:R-:W-:Y:S02]  /*1db70*/  LEA.HI.X.SX32 R9, R5, R0, 0x2, P2 ;  /* 0x0000000005097211 */ /* 0x000fe400010f16ff */
[----:B------:R-:W-:Y:S02]  /*1db80*/  ISETP.LT.AND P5, PT, R6, c[0x0][0x17c], !P0 ;  /* 0x00005f0006007a0c */ /* 0x000fe400047a1270 */
[----:B------:R-:W-:-:S04]  /*1db90*/  LEA R6, P2, R7, R2, 0x2 ;  /* 0x0000000207067211 */ /* 0x000fc800078410ff */
[----:B------:R-:W-:Y:S01]  /*1dba0*/  LEA.HI.X.SX32 R7, R7, R0, 0x2, P2 ;  /* 0x0000000007077211 */ /* 0x000fe200010f16ff */
[----:B--2---:R-:W-:Y:S04]  /*1dbb0*/  @P1 STG.E [R8.64], R15 ;  /* 0x0000000f08001986 */ /* 0x004fe8000c101906 */
[----:B------:R1:W-:Y:S04]  /*1dbc0*/  @P6 STG.E [R6.64], R29 ;  /* 0x0000001d06006986 */ /* 0x0003e8000c101906 */
[----:B-1----:R-:W2:Y:S04]  /*1dbd0*/  LDL.LU R29, [R1+0x8b0] ;  /* 0x0008b000011d7983 */ /* 0x002ea80000300800 */
[----:B------:R-:W2:Y:S01]  /*1dbe0*/  LDL.LU R15, [R1+0x1c0] ;  /* 0x0001c000010f7983 */ /* 0x000ea20000300800 */
[----:B------:R-:W-:Y:S01]  /*1dbf0*/  IMAD.MOV.U32 R12, RZ, RZ, c[0x0][0x198] ;  /* 0x00006600ff0c7624 */ /* 0x000fe200078e00ff */
[----:B------:R-:W-:-:S03]  /*1dc00*/  LOP3.LUT R10, R19, 0x22, R25, 0xfe, !PT ;  /* 0x00000022130a7812 */ /* 0x000fc600078efe19 */
[----:B------:R-:W-:Y:S01]  /*1dc10*/  IMAD R5, R12, 0x20, R4 ;  /* 0x000000200c057824 */ /* 0x000fe200078e0204 */
[----:B------:R-:W-:-:S03]  /*1dc20*/  ISETP.LT.AND P4, PT, R10, c[0x0][0x17c], !P0 ;  /* 0x00005f000a007a0c */ /* 0x000fc60004781270 */
[----:B------:R-:W-:Y:S01]  /*1dc30*/  IMAD R8, R12, 0x2, R5 ;  /* 0x000000020c087824 */ /* 0x000fe200078e0205 */
[-C--:B------:R-:W-:Y:S02]  /*1dc40*/  LEA R4, P2, R5, R2.reuse, 0x2 ;  /* 0x0000000205047211 */ /* 0x080fe400078410ff */
[--C-:B------:R-:W-:Y:S02]  /*1dc50*/  LOP3.LUT R9, R19, 0x28, R25.reuse, 0xfe, !PT ;  /* 0x0000002813097812 */ /* 0x100fe400078efe19 */
[----:B------:R-:W-:Y:S02]  /*1dc60*/  LEA R6, P6, R8, R2, 0x2 ;  /* 0x0000000208067211 */ /* 0x000fe400078c10ff */
[-C--:B------:R-:W-:Y:S02]  /*1dc70*/  LEA.HI.X.SX32 R5, R5, R0.reuse, 0x2, P2 ;  /* 0x0000000005057211 */ /* 0x080fe400010f16ff */
[----:B------:R-:W-:Y:S01]  /*1dc80*/  ISETP.LT.AND P2, PT, R9, c[0x0][0x17c], !P0 ;  /* 0x00005f0009007a0c */ /* 0x000fe20004741270 */
[----:B------:R-:W-:Y:S01]  /*1dc90*/  IMAD R9, R12, 0x2, R8 ;  /* 0x000000020c097824 */ /* 0x000fe200078e0208 */
[----:B------:R-:W-:Y:S01]  /*1dca0*/  LEA.HI.X.SX32 R7, R8, R0, 0x2, P6 ;  /* 0x0000000008077211 */ /* 0x000fe200030f16ff */
[----:B----4-:R1:W-:Y:S01]  /*1dcb0*/  @P3 STG.E [R4.64], R13 ;  /* 0x0000000d04003986 */ /* 0x0103e2000c101906 */
[----:B------:R-:W-:-:S02]  /*1dcc0*/  LOP3.LUT R10, R19, 0x26, R25, 0xfe, !PT ;  /* 0x00000026130a7812 */ /* 0x000fc400078efe19 */
[----:B------:R-:W-:Y:S02]  /*1dcd0*/  LOP3.LUT R8, R19, 0x2c, R25, 0xfe, !PT ;  /* 0x0000002c13087812 */ /* 0x000fe400078efe19 */
[----:B------:R-:W-:Y:S01]  /*1dce0*/  ISETP.LT.AND P1, PT, R10, c[0x0][0x17c], !P0 ;  /* 0x00005f000a007a0c */ /* 0x000fe20004721270 */
[----:B---3--:R3:W-:Y:S04]  /*1dcf0*/  @P4 STG.E [R6.64], R26 ;  /* 0x0000001a06004986 */ /* 0x0087e8000c101906 */
[----:B-1----:R-:W4:Y:S01]  /*1dd00*/  LDL.LU R13, [R1+0x150] ;  /* 0x00015000010d7983 */ /* 0x002f220000300800 */
[----:B------:R-:W-:Y:S01]  /*1dd10*/  LEA R4, P6, R9, R2, 0x2 ;  /* 0x0000000209047211 */ /* 0x000fe200078c10ff */
[----:B---3--:R-:W-:-:S03]  /*1dd20*/  IMAD R7, R12, 0x2, R9 ;  /* 0x000000020c077824 */ /* 0x008fc600078e0209 */
[----:B------:R-:W-:Y:S01]  /*1dd30*/  LEA.HI.X.SX32 R5, R9, R0, 0x2, P6 ;  /* 0x0000000009057211 */ /* 0x000fe200030f16ff */
[----:B------:R-:W3:Y:S01]  /*1dd40*/  LDL.LU R26, [R1+0x70] ;  /* 0x00007000011a7983 */ /* 0x000ee20000300800 */
[----:B------:R-:W-:Y:S02]  /*1dd50*/  ISETP.LT.AND P4, PT, R8, c[0x0][0x17c], !P0 ;  /* 0x00005f0008007a0c */ /* 0x000fe40004781270 */
[----:B------:R-:W-:Y:S01]  /*1dd60*/  LEA R6, P6, R7, R2, 0x2 ;  /* 0x0000000207067211 */ /* 0x000fe200078c10ff */
[----:B------:R-:W-:-:S03]  /*1dd70*/  IMAD R8, R12, 0x2, R7 ;  /* 0x000000020c087824 */ /* 0x000fc600078e0207 */
[----:B------:R-:W-:Y:S01]  /*1dd80*/  LEA.HI.X.SX32 R7, R7, R0, 0x2, P6 ;  /* 0x0000000007077211 */ /* 0x000fe200030f16ff */
[----:B------:R1:W-:Y:S04]  /*1dd90*/  @P5 STG.E [R4.64], R14 ;  /* 0x0000000e04005986 */ /* 0x0003e8000c101906 */
[----:B------:R1:W-:Y:S02]  /*1dda0*/  @P1 STG.E [R6.64], R28 ;  /* 0x0000001c06001986 */ /* 0x0003e4000c101906 */
[C---:B-1----:R-:W-:Y:S02]  /*1ddb0*/  LEA R4, P6, R8.reuse, R2, 0x2 ;  /* 0x0000000208047211 */ /* 0x042fe400078c10ff */
[----:B------:R-:W3:Y:S02]  /*1ddc0*/  LDL.LU R28, [R1+0x8ac] ;  /* 0x0008ac00011c7983 */ /* 0x000ee40000300800 */
[----:B------:R-:W-:-:S02]  /*1ddd0*/  LEA.HI.X.SX32 R5, R8, R0, 0x2, P6 ;  /* 0x0000000008057211 */ /* 0x000fc400030f16ff */
[----:B------:R-:W3:Y:S04]  /*1dde0*/  LDL.LU R14, [R1+0x1a0] ;  /* 0x0001a000010e7983 */ /* 0x000ee80000300800 */
[----:B--2---:R1:W-:Y:S04]  /*1ddf0*/  @P2 STG.E [R4.64], R15 ;  /* 0x0000000f04002986 */ /* 0x0043e8000c101906 */
[----:B-1----:R-:W2:Y:S01]  /*1de00*/  LDL.LU R15, [R1+0x140] ;  /* 0x00014000010f7983 */ /* 0x002ea20000300800 */
[C-C-:B------:R-:W-:Y:S02]  /*1de10*/  LOP3.LUT R9, R19.reuse, 0x2e, R25.reuse, 0xfe, !PT ;  /* 0x0000002e13097812 */ /* 0x140fe400078efe19 */
[----:B------:R-:W-:-:S02]  /*1de20*/  LOP3.LUT R10, R19, 0x2a, R25, 0xfe, !PT ;  /* 0x0000002a130a7812 */ /* 0x000fc400078efe19 */
[----:B------:R-:W-:Y:S01]  /*1de30*/  ISETP.LT.AND P5, PT, R9, c[0x0][0x17c], !P0 ;  /* 0x00005f0009007a0c */ /* 0x000fe200047a1270 */
[----:B------:R-:W-:Y:S01]  /*1de40*/  IMAD R9, R12, 0x2, R8 ;  /* 0x000000020c097824 */ /* 0x000fe200078e0208 */
[----:B------:R-:W-:Y:S02]  /*1de50*/  ISETP.LT.AND P3, PT, R10, c[0x0][0x17c], !P0 ;  /* 0x00005f000a007a0c */ /* 0x000fe40004761270 */
[----:B------:R-:W-:Y:S01]  /*1de60*/  LOP3.LUT R8, R19, 0x32, R25, 0xfe, !PT ;  /* 0x0000003213087812 */ /* 0x000fe200078efe19 */
[----:B------:R-:W-:Y:S01]  /*1de70*/  IMAD R5, R12, 0x2, R9 ;  /* 0x000000020c057824 */ /* 0x000fe200078e0209 */
[C---:B------:R-:W-:Y:S02]  /*1de80*/  LEA R6, P6, R9.reuse, R2, 0x2 ;  /* 0x0000000209067211 */ /* 0x040fe400078c10ff */
[----:B------:R-:W-:Y:S01]  /*1de90*/  ISETP.LT.AND P2, PT, R8, c[0x0][0x17c], !P0 ;  /* 0x00005f0008007a0c */ /* 0x000fe20004741270 */
[----:B------:R-:W-:Y:S01]  /*1dea0*/  IMAD R8, R12, 0x2, R5 ;  /* 0x000000020c087824 */ /* 0x000fe200078e0205 */
[----:B------:R-:W-:-:S02]  /*1deb0*/  LEA.HI.X.SX32 R7, R9, R0, 0x2, P6 ;  /* 0x0000000009077211 */ /* 0x000fc400030f16ff */
[----:B------:R-:W-:Y:S02]  /*1dec0*/  LEA R4, P6, R5, R2, 0x2 ;  /* 0x0000000205047211 */ /* 0x000fe400078c10ff */
[--C-:B------:R-:W-:Y:S02]  /*1ded0*/  LOP3.LUT R9, R19, 0x34, R25.reuse, 0xfe, !PT ;  /* 0x0000003413097812 */ /* 0x100fe400078efe19 */
[----:B------:R-:W-:Y:S01]  /*1dee0*/  LEA.HI.X.SX32 R5, R5, R0, 0x2, P6 ;  /* 0x0000000005057211 */ /* 0x000fe200030f16ff */
[----:B----4-:R1:W-:Y:S01]  /*1def0*/  @P3 STG.E [R6.64], R13 ;  /* 0x0000000d06003986 */ /* 0x0103e2000c101906 */
[----:B------:R-:W-:Y:S02]  /*1df00*/  LOP3.LUT R10, R19, 0x30, R25, 0xfe, !PT ;  /* 0x00000030130a7812 */ /* 0x000fe400078efe19 */
[----:B------:R-:W-:Y:S01]  /*1df10*/  ISETP.LT.AND P3, PT, R9, c[0x0][0x17c], !P0 ;  /* 0x00005f0009007a0c */ /* 0x000fe20004761270 */
[----:B------:R-:W-:Y:S01]  /*1df20*/  IMAD R9, R12, 0x2, R8 ;  /* 0x000000020c097824 */ /* 0x000fe200078e0208 */
[----:B------:R-:W-:-:S02]  /*1df30*/  ISETP.LT.AND P1, PT, R10, c[0x0][0x17c], !P0 ;  /* 0x00005f000a007a0c */ /* 0x000fc40004721270 */
[----:B-1----:R-:W-:-:S04]  /*1df40*/  LEA R6, P6, R8, R2, 0x2 ;  /* 0x0000000208067211 */ /* 0x002fc800078c10ff */
[----:B------:R-:W-:Y:S01]  /*1df50*/  LEA.HI.X.SX32 R7, R8, R0, 0x2, P6 ;  /* 0x0000000008077211 */ /* 0x000fe200030f16ff */
[----:B---3--:R1:W-:Y:S01]  /*1df60*/  @P4 STG.E [R4.64], R26 ;  /* 0x0000001a04004986 */ /* 0x0083e2000c101906 */
[----:B------:R-:W-:-:S03]  /*1df70*/  LOP3.LUT R8, R19, 0x38, R25, 0xfe, !PT ;  /* 0x0000003813087812 */ /* 0x000fc600078efe19 */
[----:B------:R3:W-:Y:S01]  /*1df80*/  @P5 STG.E [R6.64], R24 ;  /* 0x0000001806005986 */ /* 0x0007e2000c101906 */
[----:B------:R-:W-:Y:S02]  /*1df90*/  ISETP.LT.AND P5, PT, R8, c[0x0][0x17c], !P0 ;  /* 0x00005f0008007a0c */ /* 0x000fe400047a1270 */
[C---:B-1----:R-:W-:Y:S01]  /*1dfa0*/  LEA R4, P6, R9.reuse, R2, 0x2 ;  /* 0x0000000209047211 */ /* 0x042fe200078c10ff */
[----:B------:R-:W4:Y:S01]  /*1dfb0*/  LDL.LU R26, [R1+0x1e0] ;  /* 0x0001e000011a7983 */ /* 0x000f220000300800 */
[C---:B---3--:R-:W-:Y:S02]  /*1dfc0*/  IMAD R7, R12.reuse, 0x2, R9 ;  /* 0x000000020c077824 */ /* 0x048fe400078e0209 */
[----:B------:R-:W-:Y:S02]  /*1dfd0*/  LEA.HI.X.SX32 R5, R9, R0, 0x2, P6 ;  /* 0x0000000009057211 */ /* 0x000fe400030f16ff */
[----:B------:R-:W-:Y:S01]  /*1dfe0*/  IMAD R8, R12, 0x2, R7 ;  /* 0x000000020c087824 */ /* 0x000fe200078e0207 */
[----:B------:R-:W-:-:S02]  /*1dff0*/  LEA R6, P6, R7, R2, 0x2 ;  /* 0x0000000207067211 */ /* 0x000fc400078c10ff */
[----:B------:R1:W-:Y:S02]  /*1e000*/  @P1 STG.E [R4.64], R14 ;  /* 0x0000000e04001986 */ /* 0x0003e4000c101906 */
[----:B------:R-:W-:Y:S02]  /*1e010*/  LEA.HI.X.SX32 R7, R7, R0, 0x2, P6 ;  /* 0x0000000007077211 */ /* 0x000fe400030f16ff */
[----:B-1----:R-:W-:-:S04]  /*1e020*/  LEA R4, P6, R8, R2, 0x2 ;  /* 0x0000000208047211 */ /* 0x002fc800078c10ff */
[----:B------:R-:W-:Y:S01]  /*1e030*/  LEA.HI.X.SX32 R5, R8, R0, 0x2, P6 ;  /* 0x0000000008057211 */ /* 0x000fe200030f16ff */
[----:B--2---:R-:W-:Y:S04]  /*1e040*/  @P2 STG.E [R6.64], R15 ;  /* 0x0000000f06002986 */ /* 0x004fe8000c101906 */
[----:B------:R1:W-:Y:S04]  /*1e050*/  @P3 STG.E [R4.64], R28 ;  /* 0x0000001c04003986 */ /* 0x0003e8000c101906 */
[----:B-1----:R-:W2:Y:S01]  /*1e060*/  LDL.LU R28, [R1+0x8a8] ;  /* 0x0008a800011c7983 */ /* 0x002ea20000300800 */
[----:B------:R-:W-:-:S02]  /*1e070*/  LOP3.LUT R9, R19, 0x3a, R25, 0xfe, !PT ;  /* 0x0000003a13097812 */ /* 0x000fc400078efe19 */
[--C-:B------:R-:W-:Y:S02]  /*1e080*/  LOP3.LUT R10, R19, 0x36, R25.reuse, 0xfe, !PT ;  /* 0x00000036130a7812 */ /* 0x100fe400078efe19 */
[----:B------:R-:W-:Y:S01]  /*1e090*/  ISETP.LT.AND P1, PT, R9, c[0x0][0x17c], !P0 ;  /* 0x00005f0009007a0c */ /* 0x000fe20004721270 */
[----:B------:R-:W-:Y:S01]  /*1e0a0*/  IMAD R9, R12, 0x2, R8 ;  /* 0x000000020c097824 */ /* 0x000fe200078e0208 */
[----:B------:R-:W-:Y:S02]  /*1e0b0*/  ISETP.LT.AND P4, PT, R10, c[0x0][0x17c], !P0 ;  /* 0x00005f000a007a0c */ /* 0x000fe40004781270 */
[C---:B------:R-:W-:Y:S01]  /*1e0c0*/  LOP3.LUT R10, R19.reuse, 0x3c, R25, 0xfe, !PT ;  /* 0x0000003c130a7812 */ /* 0x040fe200078efe19 */
[----:B------:R-:W-:Y:S01]  /*1e0d0*/  IMAD R5, R12, 0x2, R9 ;  /* 0x000000020c057824 */ /* 0x000fe200078e0209 */
[----:B------:R-:W-:Y:S02]  /*1e0e0*/  LOP3.LUT R8, R19, 0x3e, R25, 0xfe, !PT ;  /* 0x0000003e13087812 */ /* 0x000fe400078efe19 */
[----:B------:R-:W-:-:S02]  /*1e0f0*/  LEA R6, P6, R9, R2, 0x2 ;  /* 0x0000000209067211 */ /* 0x000fc400078c10ff */
[----:B------:R-:W-:Y:S02]  /*1e100*/  ISETP.LT.AND P2, PT, R10, c[0x0][0x17c], !P0 ;  /* 0x00005f000a007a0c */ /* 0x000fe40004741270 */
[----:B------:R-:W-:Y:S02]  /*1e110*/  ISETP.LT.AND P3, PT, R8, c[0x0][0x17c], !P0 ;  /* 0x00005f0008007a0c */ /* 0x000fe40004761270 */
[----:B------:R-:W-:Y:S01]  /*1e120*/  LEA.HI.X.SX32 R7, R9, R0, 0x2, P6 ;  /* 0x0000000009077211 */ /* 0x000fe200030f16ff */
[----:B------:R-:W-:Y:S01]  /*1e130*/  IMAD R9, R12, 0x2, R5 ;  /* 0x000000020c097824 */ /* 0x000fe200078e0205 */
[C-C-:B------:R-:W-:Y:S02]  /*1e140*/  LOP3.LUT R8, R19.reuse, 0x40, R25.reuse, 0xfe, !PT ;  /* 0x0000004013087812 */ /* 0x140fe400078efe19 */
[C-C-:B------:R-:W-:Y:S02]  /*1e150*/  LOP3.LUT R10, R19.reuse, 0x42, R25.reuse, 0xfe, !PT ;  /* 0x00000042130a7812 */ /* 0x140fe400078efe19 */
[----:B------:R-:W-:-:S02]  /*1e160*/  LOP3.LUT R11, R19, 0x44, R25, 0xfe, !PT ;  /* 0x00000044130b7812 */ /* 0x000fc400078efe19 */
[C---:B------:R-:W-:Y:S01]  /*1e170*/  LEA R4, P6, R5.reuse, R2, 0x2 ;  /* 0x0000000205047211 */ /* 0x040fe200078c10ff */
[----:B------:R-:W1:Y:S03]  /*1e180*/  S2R R25, SR_TID.X ;  /* 0x0000000000197919 */ /* 0x000e660000002100 */
[----:B------:R-:W-:Y:S01]  /*1e190*/  LEA.HI.X.SX32 R5, R5, R0, 0x2, P6 ;  /* 0x0000000005057211 */ /* 0x000fe200030f16ff */
[----:B------:R3:W-:Y:S01]  /*1e1a0*/  @P4 STG.E [R6.64], R27 ;  /* 0x0000001b06004986 */ /* 0x0007e2000c101906 */
[----:B------:R-:W-:Y:S01]  /*1e1b0*/  ISETP.LT.AND P4, PT, R8, c[0x0][0x17c], !P0 ;  /* 0x00005f0008007a0c */ /* 0x000fe20004781270 */
[----:B------:R-:W-:Y:S02]  /*1e1c0*/  IMAD R8, R12, 0x2, R9 ;  /* 0x000000020c087824 */ /* 0x000fe400078e0209 */
[----:B----4-:R4:W-:Y:S01]  /*1e1d0*/  @P5 STG.E [R4.64], R26 ;  /* 0x0000001a04005986 */ /* 0x0109e2000c101906 */
[----:B---3--:R-:W-:-:S04]  /*1e1e0*/  LEA R6, P6, R9, R2, 0x2 ;  /* 0x0000000209067211 */ /* 0x008fc800078c10ff */
[----:B------:R-:W-:Y:S01]  /*1e1f0*/  LEA.HI.X.SX32 R7, R9, R0, 0x2, P6 ;  /* 0x0000000009077211 */ /* 0x000fe200030f16ff */
[----:B------:R-:W-:Y:S01]  /*1e200*/  IMAD R9, R12, 0x2, R8 ;  /* 0x000000020c097824 */ /* 0x000fe200078e0208 */
[----:B----4-:R-:W-:Y:S02]  /*1e210*/  LEA R4, P6, R8, R2, 0x2 ;  /* 0x0000000208047211 */ /* 0x010fe400078c10ff */
[----:B------:R-:W-:Y:S01]  /*1e220*/  ISETP.LT.AND P5, PT, R10, c[0x0][0x17c], !P0 ;  /* 0x00005f000a007a0c */ /* 0x000fe200047a1270 */
[----:B------:R-:W-:Y:S01]  /*1e230*/  IMAD R10, R12, 0x2, R9 ;  /* 0x000000020c0a7824 */ /* 0x000fe200078e0209 */
[----:B------:R-:W-:-:S03]  /*1e240*/  LEA.HI.X.SX32 R5, R8, R0, 0x2, P6 ;  /* 0x0000000008057211 */ /* 0x000fc600030f16ff */
[----:B------:R-:W-:Y:S01]  /*1e250*/  IMAD R13, R12, 0x2, R10 ;  /* 0x000000020c0d7824 */ /* 0x000fe200078e020a */
[----:B--2---:R2:W-:Y:S01]  /*1e260*/  @P1 STG.E [R6.64], R28 ;  /* 0x0000001c06001986 */ /* 0x0045e2000c101906 */
[----:B------:R-:W-:-:S03]  /*1e270*/  LEA R8, P1, R10, R2, 0x2 ;  /* 0x000000020a087211 */ /* 0x000fc600078210ff */
[----:B------:R3:W-:Y:S04]  /*1e280*/  @P2 STG.E [R4.64], R29 ;  /* 0x0000001d04002986 */ /* 0x0007e8000c101906 */
[----:B--2---:R-:W2:Y:S01]  /*1e290*/  LDL.LU R28, [R1+0x8a4] ;  /* 0x0008a400011c7983 */ /* 0x004ea20000300800 */
[----:B------:R-:W-:-:S03]  /*1e2a0*/  LEA R6, P6, R9, R2, 0x2 ;  /* 0x0000000209067211 */ /* 0x000fc600078c10ff */
[----:B---3--:R-:W3:Y:S01]  /*1e2b0*/  LDL.LU R29, [R1+0x8a0] ;  /* 0x0008a000011d7983 */ /* 0x008ee20000300800 */
[----:B------:R-:W-:-:S03]  /*1e2c0*/  LEA R4, P2, R13, R2, 0x2 ;  /* 0x000000020d047211 */ /* 0x000fc600078410ff */
[----:B------:R1:W-:Y:S02]  /*1e2d0*/  STL [R1+0x898], R2 ;  /* 0x0008980201007387 */ /* 0x0003e40000100800 */
[----:B-1----:R-:W-:-:S04]  /*1e2e0*/  SHF.R.U32.HI R2, RZ, 0x8, R25 ;  /* 0x00000008ff027819 */ /* 0x002fc80000011619 */
[----:B------:R-:W-:Y:S01]  /*1e2f0*/  SGXT.U32 R2, R2, 0x1 ;  /* 0x000000010202781a */ /* 0x000fe20000000000 */
[----:B------:R1:W-:Y:S01]  /*1e300*/  STL [R1+0x89c], R0 ;  /* 0x00089c0001007387 */ /* 0x0003e20000100800 */
[-C--:B------:R-:W-:Y:S02]  /*1e310*/  LEA.HI.X.SX32 R7, R9, R0.reuse, 0x2, P6 ;  /* 0x0000000009077211 */ /* 0x080fe400030f16ff */
[C-C-:B------:R-:W-:Y:S02]  /*1e320*/  LOP3.LUT R17, R19.reuse, 0x4e, R2.reuse, 0xfe, !PT ;  /* 0x0000004e13117812 */ /* 0x140fe400078efe02 */
[C-C-:B------:R-:W-:Y:S02]  /*1e330*/  LOP3.LUT R16, R19.reuse, 0x50, R2.reuse, 0xfe, !PT ;  /* 0x0000005013107812 */ /* 0x140fe400078efe02 */
[----:B------:R-:W-:Y:S02]  /*1e340*/  LOP3.LUT R15, R19, 0x52, R2, 0xfe, !PT ;  /* 0x00000052130f7812 */ /* 0x000fe400078efe02 */
[----:B------:R-:W-:-:S02]  /*1e350*/  LEA.HI.X.SX32 R9, R10, R0, 0x2, P1 ;  /* 0x000000000a097211 */ /* 0x000fc400008f16ff */
[----:B------:R-:W-:Y:S02]  /*1e360*/  LEA.HI.X.SX32 R5, R13, R0, 0x2, P2 ;  /* 0x000000000d057211 */ /* 0x000fe400010f16ff */
[C-C-:B------:R-:W-:Y:S01]  /*1e370*/  LOP3.LUT R14, R19.reuse, 0x54, R2.reuse, 0xfe, !PT ;  /* 0x00000054130e7812 */ /* 0x140fe200078efe02 */
[----:B------:R-:W-:Y:S01]  /*1e380*/  STL [R1+0x894], R17 ;  /* 0x0008941101007387 */ /* 0x000fe20000100800 */
[----:B-1----:R-:W-:-:S03]  /*1e390*/  LOP3.LUT R0, R19, 0x70, R2, 0xfe, !PT ;  /* 0x0000007013007812 */ /* 0x002fc600078efe02 */
[----:B------:R-:W-:Y:S04]  /*1e3a0*/  STL [R1+0x890], R16 ;  /* 0x0008901001007387 */ /* 0x000fe80000100800 */
[----:B------:R-:W-:Y:S04]  /*1e3b0*/  STL [R1+0x88c], R15 ;  /* 0x00088c0f01007387 */ /* 0x000fe80000100800 */
[----:B------:R1:W-:Y:S04]  /*1e3c0*/  @P3 STG.E [R6.64], R3 ;  /* 0x0000000306003986 */ /* 0x0003e8000c101906 */
[----:B------:R4:W-:Y:S04]  /*1e3d0*/  STL [R1+0x888], R14 ;  /* 0x0008880e01007387 */ /* 0x0009e80000100800 */
[----:B------:R4:W-:Y:S01]  /*1e3e0*/  STL [R1], R0 ;  /* 0x0000000001007387 */ /* 0x0009e20000100800 */
[----:B-1----:R-:W-:-:S02]  /*1e3f0*/  LOP3.LUT R3, R19, 0x72, R2, 0xfe, !PT ;  /* 0x0000007213037812 */ /* 0x002fc400078efe02 */
[C-C-:B----4-:R-:W-:Y:S02]  /*1e400*/  LOP3.LUT R14, R19.reuse, 0x78, R2.reuse, 0xfe, !PT ;  /* 0x00000078130e7812 */ /* 0x150fe400078efe02 */
[C-C-:B------:R-:W-:Y:S01]  /*1e410*/  LOP3.LUT R0, R19.reuse, 0x76, R2.reuse, 0xfe, !PT ;  /* 0x0000007613007812 */ /* 0x140fe200078efe02 */
[----:B------:R1:W-:Y:S04]  /*1e420*/  STL [R1+0x10], R3 ;  /* 0x0000100301007387 */ /* 0x0003e80000100800 */
[----:B------:R4:W-:Y:S01]  /*1e430*/  STL [R1+0x30], R0 ;  /* 0x0000300001007387 */ /* 0x0009e20000100800 */
[----:B-1----:R-:W-:-:S03]  /*1e440*/  LOP3.LUT R3, R19, 0x7a, R2, 0xfe, !PT ;  /* 0x0000007a13037812 */ /* 0x002fc600078efe02 */
[----:B------:R1:W-:Y:S01]  /*1e450*/  STL [R1+0x40], R14 ;  /* 0x0000400e01007387 */ /* 0x0003e20000100800 */
[----:B----4-:R-:W-:-:S03]  /*1e460*/  LOP3.LUT R0, R19, 0x7c, R2, 0xfe, !PT ;  /* 0x0000007c13007812 */ /* 0x010fc600078efe02 */
[----:B------:R4:W-:Y:S04]  /*1e470*/  STL [R1+0x50], R3 ;  /* 0x0000500301007387 */ /* 0x0009e80000100800 */
[----:B------:R4:W-:Y:S01]  /*1e480*/  STL [R1+0x54], R0 ;  /* 0x0000540001007387 */ /* 0x0009e20000100800 */
[C-C-:B-1----:R-:W-:Y:S02]  /*1e490*/  LOP3.LUT R14, R19.reuse, 0x7e, R2.reuse, 0xfe, !PT ;  /* 0x0000007e130e7812 */ /* 0x142fe400078efe02 */
[----:B----4-:R-:W-:-:S03]  /*1e4a0*/  LOP3.LUT R3, R19, 0x80, R2, 0xfe, !PT ;  /* 0x0000008013037812 */ /* 0x010fc600078efe02 */
[----:B------:R1:W-:Y:S01]  /*1e4b0*/  STL [R1+0x58], R14 ;  /* 0x0000580e01007387 */ /* 0x0003e20000100800 */
[----:B------:R-:W-:-:S03]  /*1e4c0*/  LOP3.LUT R0, R19, 0x82, R2, 0xfe, !PT ;  /* 0x0000008213007812 */ /* 0x000fc600078efe02 */
        /* <DEDUP_REMOVED lines=81> */
[----:B--2---:R-:W-:-:S03]  /*1e9e0*/  LOP3.LUT R0, R19, 0xd6, R2, 0xfe, !PT ;  /* 0x000000d613007812 */ /* 0x004fc600078efe02 */
[----:B------:R2:W-:Y:S04]  /*1e9f0*/  STL [R1+0x238], R14 ;  /* 0x0002380e01007387 */ /* 0x0005e80000100800 */
[----:B------:R4:W-:Y:S01]  /*1ea00*/  STL [R1+0x23c], R0 ;  /* 0x00023c0001007387 */ /* 0x0009e20000100800 */
[C-C-:B-1----:R-:W-:Y:S02]  /*1ea10*/  LOP3.LUT R3, R19.reuse, 0xd8, R2.reuse, 0xfe, !PT ;  /* 0x000000d813037812 */ /* 0x142fe400078efe02 */
[----:B--2---:R-:W-:-:S03]  /*1ea20*/  LOP3.LUT R14, R19, 0xda, R2, 0xfe, !PT ;  /* 0x000000da130e7812 */ /* 0x004fc600078efe02 */
[----:B------:R1:W-:Y:S01]  /*1ea30*/  STL [R1+0x240], R3 ;  /* 0x0002400301007387 */ /* 0x0003e20000100800 */
[----:B----4-:R-:W-:-:S03]  /*1ea40*/  LOP3.LUT R0, R19, 0xdc, R2, 0xfe, !PT ;  /* 0x000000dc13007812 */ /* 0x010fc600078efe02 */
        /* <DEDUP_REMOVED lines=18> */
[----:B------:R-:W-:Y:S04]  /*1eb70*/  STL [R1+0x268], R14 ;  /* 0x0002680e01007387 */ /* 0x000fe80000100800 */
[----:B------:R2:W-:Y:S01]  /*1eb80*/  STL [R1+0x26c], R0 ;  /* 0x00026c0001007387 */ /* 0x0005e20000100800 */
[C-C-:B-1----:R-:W-:Y:S02]  /*1eb90*/  LOP3.LUT R3, R19.reuse, 0xf0, R2.reuse, 0xfe, !PT ;  /* 0x000000f013037812 */ /* 0x142fe400078efe02 */
[C-C-:B------:R-:W-:Y:S02]  /*1eba0*/  LOP3.LUT R15, R19.reuse, 0xf8, R2.reuse, 0xfe, !PT ;  /* 0x000000f8130f7812 */ /* 0x140fe400078efe02 */
[C-C-:B--2---:R-:W-:Y:S01]  /*1ebb0*/  LOP3.LUT R0, R19.reuse, 0xf4, R2.reuse, 0xfe, !PT ;  /* 0x000000f413007812 */ /* 0x144fe200078efe02 */
[----:B------:R-:W-:Y:S01]  /*1ebc0*/  STL [R1+0x270], R3 ;  /* 0x0002700301007387 */ /* 0x000fe20000100800 */
[----:B------:R-:W-:-:S03]  /*1ebd0*/  LOP3.LUT R14, R19, 0xfa, R2, 0xfe, !PT ;  /* 0x000000fa130e7812 */ /* 0x000fc600078efe02 */
[----:B------:R1:W-:Y:S04]  /*1ebe0*/  STL [R1+0x278], R0 ;  /* 0x0002780001007387 */ /* 0x0003e80000100800 */
[----:B------:R2:W-:Y:S01]  /*1ebf0*/  STL [R1+0x280], R15 ;  /* 0x0002800f01007387 */ /* 0x0005e20000100800 */
[----:B-1----:R-:W-:-:S03]  /*1ec00*/  LOP3.LUT R0, R19, 0xfc, R2, 0xfe, !PT ;  /* 0x000000fc13007812 */ /* 0x002fc600078efe02 */
[----:B------:R1:W-:Y:S01]  /*1ec10*/  STL [R1+0x284], R14 ;  /* 0x0002840e01007387 */ /* 0x0003e20000100800 */
[----:B--2---:R-:W-:-:S03]  /*1ec20*/  LOP3.LUT R15, R19, 0xfe, R2, 0xfe, !PT ;  /* 0x000000fe130f7812 */ /* 0x004fc600078efe02 */
[----:B------:R2:W-:Y:S01]  /*1ec30*/  STL [R1+0x288], R0 ;  /* 0x0002880001007387 */ /* 0x0005e20000100800 */
[----:B-1----:R-:W-:-:S03]  /*1ec40*/  LOP3.LUT R14, R19, 0x100, R2, 0xfe, !PT ;  /* 0x00000100130e7812 */ /* 0x002fc600078efe02 */
        /* <DEDUP_REMOVED lines=224> */
[----:B------:R-:W2:Y:S04]  /*1fa50*/  LDL.LU R17, [R1+0xb4] ;  /* 0x0000b40001117983 */ /* 0x000ea80000300800 */
[----:B------:R4:W-:Y:S04]  /*1fa60*/  STL [R1+0x45c], R14 ;  /* 0x00045c0e01007387 */ /* 0x0009e80000100800 */
[----:B------:R3:W-:Y:S01]  /*1fa70*/  STL [R1+0x460], R0 ;  /* 0x0004600001007387 */ /* 0x0007e20000100800 */
[C-C-:B-1----:R-:W-:Y:S02]  /*1fa80*/  LOP3.LUT R15, R19.reuse, 0x1e6, R2.reuse, 0xfe, !PT ;  /* 0x000001e6130f7812 */ /* 0x142fe400078efe02 */
[----:B----4-:R-:W-:-:S02]  /*1fa90*/  LOP3.LUT R14, R19, 0x1e2, R2, 0xfe, !PT ;  /* 0x000001e2130e7812 */ /* 0x010fc400078efe02 */
[----:B---3--:R-:W-:-:S03]  /*1faa0*/  LOP3.LUT R0, R19, 0x1e4, R2, 0xfe, !PT ;  /* 0x000001e413007812 */ /* 0x008fc600078efe02 */
[----:B------:R1:W-:Y:S04]  /*1fab0*/  STL [R1+0x464], R14 ;  /* 0x0004640e01007387 */ /* 0x0003e80000100800 */
[----:B------:R3:W-:Y:S01]  /*1fac0*/  STL [R1+0x468], R0 ;  /* 0x0004680001007387 */ /* 0x0007e20000100800 */
[----:B-1----:R-:W-:-:S03]  /*1fad0*/  LOP3.LUT R14, R19, 0x1e8, R2, 0xfe, !PT ;  /* 0x000001e8130e7812 */ /* 0x002fc600078efe02 */
[----:B------:R1:W-:Y:S01]  /*1fae0*/  STL [R1+0x46c], R15 ;  /* 0x00046c0f01007387 */ /* 0x0003e20000100800 */
[----:B---3--:R-:W-:-:S03]  /*1faf0*/  LOP3.LUT R0, R19, 0x1ea, R2, 0xfe, !PT ;  /* 0x000001ea13007812 */ /* 0x008fc600078efe02 */
[----:B------:R-:W3:Y:S04]  /*1fb00*/  LDL.LU R16, [R1+0x44] ;  /* 0x0000440001107983 */ /* 0x000ee80000300800 */
[----:B------:R4:W-:Y:S04]  /*1fb10*/  STL [R1+0x470], R14 ;  /* 0x0004700e01007387 */ /* 0x0009e80000100800 */
[----:B------:R4:W-:Y:S01]  /*1fb20*/  STL [R1+0x474], R0 ;  /* 0x0004740001007387 */ /* 0x0009e20000100800 */
[C-C-:B-1----:R-:W-:Y:S02]  /*1fb30*/  LOP3.LUT R15, R19.reuse, 0x1f0, R2.reuse, 0xfe, !PT ;  /* 0x000001f0130f7812 */ /* 0x142fe400078efe02 */
[----:B----4-:R-:W-:-:S02]  /*1fb40*/  LOP3.LUT R14, R19, 0x1ec, R2, 0xfe, !PT ;  /* 0x000001ec130e7812 */ /* 0x010fc400078efe02 */
[----:B------:R-:W-:-:S03]  /*1fb50*/  LOP3.LUT R0, R19, 0x1ee, R2, 0xfe, !PT ;  /* 0x000001ee13007812 */ /* 0x000fc600078efe02 */
[----:B------:R1:W-:Y:S04]  /*1fb60*/  STL [R1+0x478], R14 ;  /* 0x0004780e01007387 */ /* 0x0003e80000100800 */
[----:B------:R4:W-:Y:S01]  /*1fb70*/  STL [R1+0x47c], R0 ;  /* 0x00047c0001007387 */ /* 0x0009e20000100800 */
[----:B-1----:R-:W-:-:S03]  /*1fb80*/  LOP3.LUT R14, R19, 0x1f2, R2, 0xfe, !PT ;  /* 0x000001f2130e7812 */ /* 0x002fc600078efe02 */
[----:B------:R1:W-:Y:S01]  /*1fb90*/  STL [R1+0x480], R15 ;  /* 0x0004800f01007387 */ /* 0x0003e20000100800 */
[----:B----4-:R-:W-:-:S03]  /*1fba0*/  LOP3.LUT R0, R19, 0x1f4, R2, 0xfe, !PT ;  /* 0x000001f413007812 */ /* 0x010fc600078efe02 */
[----:B-1----:R-:W4:Y:S04]  /*1fbb0*/  LDL.LU R15, [R1+0xd4] ;  /* 0x0000d400010f7983 */ /* 0x002f280000300800 */
[----:B------:R-:W-:Y:S04]  /*1fbc0*/  STL [R1+0x484], R14 ;  /* 0x0004840e01007387 */ /* 0x000fe80000100800 */
[----:B------:R1:W-:Y:S02]  /*1fbd0*/  STL [R1+0x488], R0 ;  /* 0x0004880001007387 */ /* 0x0003e40000100800 */
[----:B-1----:R-:W-:Y:S01]  /*1fbe0*/  LOP3.LUT R0, R19, 0x1f6, R2, 0xfe, !PT ;  /* 0x000001f613007812 */ /* 0x002fe200078efe02 */
[----:B------:R-:W-:-:S04]  /*1fbf0*/  IMAD.MOV.U32 R14, RZ, RZ, c[0x0][0x198] ;  /* 0x00006600ff0e7624 */ /* 0x000fc800078e00ff */
[----:B------:R1:W-:Y:S01]  /*1fc00*/  STL [R1+0x48c], R0 ;  /* 0x00048c0001007387 */ /* 0x0003e20000100800 */
[----:B------:R-:W-:Y:S01]  /*1fc10*/  IMAD R13, R14, 0x2, R13 ;  /* 0x000000020e0d7824 */ /* 0x000fe200078e020d */
[C-C-:B------:R-:W-:Y:S02]  /*1fc20*/  LOP3.LUT R14, R19.reuse, 0x1fc, R2.reuse, 0xfe, !PT ;  /* 0x000001fc130e7812 */ /* 0x140fe400078efe02 */
[----:B-1----:R-:W-:-:S05]  /*1fc30*/  LOP3.LUT R0, R19, 0x1f8, R2, 0xfe, !PT ;  /* 0x000001f813007812 */ /* 0x002fca00078efe02 */
[----:B------:R1:W-:Y:S01]  /*1fc40*/  STL [R1+0x490], R0 ;  /* 0x0004900001007387 */ /* 0x0003e20000100800 */
[----:B------:R-:W-:-:S03]  /*1fc50*/  ISETP.LT.AND P1, PT, R11, c[0x0][0x17c], !P0 ;  /* 0x00005f000b007a0c */ /* 0x000fc60004721270 */
[----:B------:R-:W-:Y:S01]  /*1fc60*/  @P4 STG.E [R8.64], R29 ;  /* 0x0000001d08004986 */ /* 0x000fe2000c101906 */
[----:B-1----:R-:W-:-:S03]  /*1fc70*/  LOP3.LUT R0, R19, 0x1fa, R2, 0xfe, !PT ;  /* 0x000001fa13007812 */ /* 0x002fc600078efe02 */
[----:B------:R1:W-:Y:S01]  /*1fc80*/  @P5 STG.E [R4.64], R28 ;  /* 0x0000001c04005986 */ /* 0x0003e2000c101906 */
[----:B------:R-:W-:-:S03]  /*1fc90*/  LOP3.LUT R12, R19, 0x46, R2, 0xfe, !PT ;  /* 0x00000046130c7812 */ /* 0x000fc600078efe02 */
[----:B------:R1:W-:Y:S01]  /*1fca0*/  STL [R1+0x498], R0 ;  /* 0x0004980001007387 */ /* 0x0003e20000100800 */
[C-C-:B------:R-:W-:Y:S02]  /*1fcb0*/  LOP3.LUT R18, R19.reuse, 0x48, R2.reuse, 0xfe, !PT ;  /* 0x0000004813127812 */ /* 0x140fe400078efe02 */
[C-C-:B------:R-:W-:Y:S02]  /*1fcc0*/  LOP3.LUT R10, R19.reuse, 0x4a, R2.reuse, 0xfe, !PT ;  /* 0x0000004a130a7812 */ /* 0x140fe400078efe02 */
[C-C-:B------:R-:W-:Y:S02]  /*1fcd0*/  LOP3.LUT R11, R19.reuse, 0x4c, R2.reuse, 0xfe, !PT ;  /* 0x0000004c130b7812 */ /* 0x140fe400078efe02 */
[C-C-:B------:R-:W-:Y:S02]  /*1fce0*/  LOP3.LUT R6, R19.reuse, 0x5a, R2.reuse, 0xfe, !PT ;  /* 0x0000005a13067812 */ /* 0x140fe400078efe02 */
[C-C-:B-1----:R-:W-:Y:S01]  /*1fcf0*/  LOP3.LUT R4, R19.reuse, 0x56, R2.reuse, 0xfe, !PT ;  /* 0x0000005613047812 */ /* 0x142fe200078efe02 */
[----:B------:R-:W2:Y:S01]  /*1fd00*/  LDL.LU R0, [R1+0x89c] ;  /* 0x00089c0001007983 */ /* 0x000ea20000300800 */
[----:B------:R-:W-:-:S02]  /*1fd10*/  LOP3.LUT R5, R19, 0x58, R2, 0xfe, !PT ;  /* 0x0000005813057812 */ /* 0x000fc400078efe02 */
[C-C-:B------:R-:W-:Y:S01]  /*1fd20*/  LOP3.LUT R7, R19.reuse, 0x5c, R2.reuse, 0xfe, !PT ;  /* 0x0000005c13077812 */ /* 0x140fe200078efe02 */
[----:B------:R1:W-:Y:S01]  /*1fd30*/  STL [R1+0x494], R14 ;  /* 0x0004940e01007387 */ /* 0x0003e20000100800 */
[C-C-:B------:R-:W-:Y:S02]  /*1fd40*/  LOP3.LUT R8, R19.reuse, 0x5e, R2.reuse, 0xfe, !PT ;  /* 0x0000005e13087812 */ /* 0x140fe400078efe02 */
[C-C-:B------:R-:W-:Y:S02]  /*1fd50*/  LOP3.LUT R9, R19.reuse, 0x60, R2.reuse, 0xfe, !PT ;  /* 0x0000006013097812 */ /* 0x140fe400078efe02 */
[C-C-:B------:R-:W-:Y:S02]  /*1fd60*/  LOP3.LUT R20, R19.reuse, 0x62, R2.reuse, 0xfe, !PT ;  /* 0x0000006213147812 */ /* 0x140fe400078efe02 */
[C-C-:B------:R-:W-:Y:S02]  /*1fd70*/  LOP3.LUT R21, R19.reuse, 0x64, R2.reuse, 0xfe, !PT ;  /* 0x0000006413157812 */ /* 0x140fe400078efe02 */
[C-C-:B------:R-:W-:Y:S01]  /*1fd80*/  LOP3.LUT R22, R19.reuse, 0x66, R2.reuse, 0xfe, !PT ;  /* 0x0000006613167812 */ /* 0x140fe200078efe02 */
[----:B-1----:R-:W2:Y:S01]  /*1fd90*/  LDL.LU R14, [R1+0xf4] ;  /* 0x0000f400010e7983 */ /* 0x002ea20000300800 */
[----:B------:R-:W-:-:S02]  /*1fda0*/  LOP3.LUT R23, R19, 0x68, R2, 0xfe, !PT ;  /* 0x0000006813177812 */ /* 0x000fc400078efe02 */
[C-C-:B------:R-:W-:Y:S02]  /*1fdb0*/  LOP3.LUT R24, R19.reuse, 0x6a, R2.reuse, 0xfe, !PT ;  /* 0x0000006a13187812 */ /* 0x140fe400078efe02 */
[C-C-:B------:R-:W-:Y:S02]  /*1fdc0*/  LOP3.LUT R28, R19.reuse, 0x6c, R2.reuse, 0xfe, !PT ;  /* 0x0000006c131c7812 */ /* 0x140fe400078efe02 */
[C-C-:B------:R-:W-:Y:S02]  /*1fdd0*/  LOP3.LUT R29, R19.reuse, 0x6e, R2.reuse, 0xfe, !PT ;  /* 0x0000006e131d7812 */ /* 0x140fe400078efe02 */
[C-C-:B------:R-:W-:Y:S02]  /*1fde0*/  LOP3.LUT R25, R19.reuse, 0x74, R2.reuse, 0xfe, !PT ;  /* 0x0000007413197812 */ /* 0x140fe400078efe02 */
[C-C-:B------:R-:W-:Y:S02]  /*1fdf0*/  LOP3.LUT R26, R19.reuse, 0xb4, R2.reuse, 0xfe, !PT ;  /* 0x000000b4131a7812 */ /* 0x140fe400078efe02 */
[----:B------:R-:W-:-:S02]  /*1fe00*/  LOP3.LUT R27, R19, 0xf2, R2, 0xfe, !PT ;  /* 0x000000f2131b7812 */ /* 0x000fc400078efe02 */
[C-C-:B------:R-:W-:Y:S02]  /*1fe10*/  LOP3.LUT R3, R19.reuse, 0xf6, R2.reuse, 0xfe, !PT ;  /* 0x000000f613037812 */ /* 0x140fe400078efe02 */
[----:B------:R-:W-:Y:S02]  /*1fe20*/  LOP3.LUT R19, R19, 0x1fe, R2, 0xfe, !PT ;  /* 0x000001fe13137812 */ /* 0x000fe400078efe02 */
[----:B------:R-:W2:Y:S01]  /*1fe30*/  LDL.LU R2, [R1+0x898] ;  /* 0x0008980001027983 */ /* 0x000ea20000300800 */
[----:B------:R-:W-:Y:S01]  /*1fe40*/  ISETP.LT.AND P3, PT, R18, c[0x0][0x17c], !P0 ;  /* 0x00005f0012007a0c */ /* 0x000fe20004761270 */
[----:B------:R-:W-:Y:S01]  /*1fe50*/  IMAD.MOV.U32 R18, RZ, RZ, c[0x0][0x198] ;  /* 0x00006600ff127624 */ /* 0x000fe200078e00ff */
[----:B------:R-:W-:Y:S01]  /*1fe60*/  ISETP.LT.AND P4, PT, R12, c[0x0][0x17c], !P0 ;  /* 0x00005f000c007a0c */ /* 0x000fe20004781270 */
[----:B------:R1:W-:Y:S01]  /*1fe70*/  STL [R1+0x454], R19 ;  /* 0x0004541301007387 */ /* 0x0003e20000100800 */
[----:B------:R-:W-:Y:S01]  /*1fe80*/  ISETP.LT.AND P5, PT, R10, c[0x0][0x17c], !P0 ;  /* 0x00005f000a007a0c */ /* 0x000fe200047a1270 */
[----:B-1----:R-:W-:-:S04]  /*1fe90*/  IMAD R19, R18, 0x2, R13 ;  /* 0x0000000212137824 */ /* 0x002fc800078e020d */
[----:B------:R-:W-:Y:S01]  /*1fea0*/  IMAD R18, R18, 0x2, R19 ;  /* 0x0000000212127824 */ /* 0x000fe200078e0213 */
[-C--:B--2---:R-:W-:Y:S02]  /*1feb0*/  LEA R12, P2, R13, R2.reuse, 0x2 ;  /* 0x000000020d0c7211 */ /* 0x084fe400078410ff */
[----:B------:R-:W-:Y:S02]  /*1fec0*/  LEA R10, P6, R19, R2, 0x2 ;  /* 0x00000002130a7211 */ /* 0x000fe400078c10ff */
[-C--:B------:R-:W-:Y:S02]  /*1fed0*/  LEA.HI.X.SX32 R13, R13, R0.reuse, 0x2, P2 ;  /* 0x000000000d0d7211 */ /* 0x080fe400010f16ff */
[----:B------:R-:W-:Y:S02]  /*1fee0*/  ISETP.LT.AND P2, PT, R11, c[0x0][0x17c], !P0 ;  /* 0x00005f000b007a0c */ /* 0x000fe40004741270 */
[----:B------:R-:W-:Y:S01]  /*1fef0*/  LEA.HI.X.SX32 R11, R19, R0, 0x2, P6 ;  /* 0x00000000130b7211 */ /* 0x000fe200030f16ff */
[----:B------:R1:W-:Y:S04]  /*1ff00*/  @P1 STG.E [R12.64], R17 ;  /* 0x000000110c001986 */ /* 0x0003e8000c101906 */
[----:B------:R-:W2:Y:S04]  /*1ff10*/  LDL.LU R19, [R1+0x34] ;  /* 0x0000340001137983 */ /* 0x000ea80000300800 */
[----:B-1----:R-:W2:Y:S01]  /*1ff20*/  LDL.LU R17, [R1+0x894] ;  /* 0x0008940001117983 */ /* 0x002ea20000300800 */
[----:B------:R-:W-:Y:S01]  /*1ff30*/  IMAD.MOV.U32 R13, RZ, RZ, c[0x0][0x198] ;  /* 0x00006600ff0d7624 */ /* 0x000fe200078e00ff */
[----:B------:R-:W-:-:S02]  /*1ff40*/  LEA R12, P1, R18, R2, 0x2 ;  /* 0x00000002120c7211 */ /* 0x000fc400078210ff */
[----:B---3--:R1:W-:Y:S01]  /*1ff50*/  @P4 STG.E [R10.64], R16 ;  /* 0x000000100a004986 */ /* 0x0083e2000c101906 */
[----:B--2---:R-:W-:Y:S01]  /*1ff60*/  ISETP.LT.AND P6, PT, R17, c[0x0][0x17c], !P0 ;  /* 0x00005f0011007a0c */ /* 0x004fe200047c1270 */
[----:B------:R-:W-:Y:S01]  /*1ff70*/  IMAD R17, R13, 0x2, R18 ;  /* 0x000000020d117824 */ /* 0x000fe200078e0212 */
[----:B------:R-:W-:Y:S02]  /*1ff80*/  LEA.HI.X.SX32 R13, R18, R0, 0x2, P1 ;  /* 0x00000000120d7211 */ /* 0x000fe400008f16ff */
[----:B------:R-:W2:Y:S04]  /*1ff90*/  LDL.LU R18, [R1+0x124] ;  /* 0x0001240001127983 */ /* 0x000ea80000300800 */
[----:B-1----:R-:W3:Y:S04]  /*1ffa0*/  LDL.LU R16, [R1+0x890] ;  /* 0x0008900001107983 */ /* 0x002ee80000300800 */
[----:B----4-:R1:W-:Y:S04]  /*1ffb0*/  @P3 STG.E [R12.64], R15 ;  /* 0x0000000f0c003986 */ /* 0x0103e8000c101906 */
[----:B-1----:R-:W4:Y:S01]  /*1ffc0*/  LDL.LU R15, [R1+0x88c] ;  /* 0x00088c00010f7983 */ /* 0x002f220000300800 */
[----:B------:R-:W-:Y:S01]  /*1ffd0*/  IMAD.MOV.U32 R11, RZ, RZ, c[0x0][0x198] ;  /* 0x00006600ff0b7624 */ /* 0x000fe200078e00ff */
[----:B------:R-:W-:-:S02]  /*1ffe0*/  LEA R10, P1, R17, R2, 0x2 ;  /* 0x00000002110a7211 */ /* 0x000fc400078210ff */
[----:B---3--:R-:W-:Y:S01]  /*1fff0*/  ISETP.LT.AND P4, PT, R16, c[0x0][0x17c], !P0 ;  /* 0x00005f0010007a0c */ /* 0x008fe20004781270 */
[----:B------:R-:W-:Y:S01]  /*20000*/  IMAD R16, R11, 0x2, R17 ;  /* 0x000000020b107824 */ /* 0x000fe200078e0211 */
[----:B------:R-:W-:Y:S01]  /*20010*/  LEA.HI.X.SX32 R11, R17, R0, 0x2, P1 ;  /* 0x00000000110b7211 */ /* 0x000fe200008f16ff */
[----:B------:R-:W-:-:S03]  /*20020*/  IMAD.MOV.U32 R17, RZ, RZ, c[0x0][0x198] ;  /* 0x00006600ff117624 */ /* 0x000fc600078e00ff */
[C---:B------:R-:W-:Y:S01]  /*20030*/  LEA R12, P1, R16.reuse, R2, 0x2 ;  /* 0x00000002100c7211 */ /* 0x040fe200078210ff */
[----:B------:R1:W-:Y:S03]  /*20040*/  @P5 STG.E [R10.64], R14 ;  /* 0x0000000e0a005986 */ /* 0x0003e6000c101906 */
[----:B------:R-:W-:Y:S02]  /*20050*/  LEA.HI.X.SX32 R13, R16, R0, 0x2, P1 ;  /* 0x00000000100d7211 */ /* 0x000fe400008f16ff */
[----:B----4-:R-:W-:Y:S01]  /*20060*/  ISETP.LT.AND P3, PT, R15, c[0x0][0x17c], !P0 ;  /* 0x00005f000f007a0c */ /* 0x010fe20004761270 */
[----:B------:R-:W-:Y:S02]  /*20070*/  IMAD R15, R17, 0x2, R16 ;  /* 0x00000002110f7824 */ /* 0x000fe400078e0210 */
[----:B------:R-:W3:Y:S04]  /*20080*/  LDL.LU R16, [R1+0x104] ;  /* 0x0001040001107983 */ /* 0x000ee80000300800 */
[----:B-1----:R-:W4:Y:S01]  /*20090*/  LDL.LU R14, [R1+0x888] ;  /* 0x00088800010e7983 */ /* 0x002f220000300800 */
[----:B------:R-:W-:-:S04]  /*200a0*/  LEA R10, P5, R15, R2, 0x2 ;  /* 0x000000020f0a7211 */ /* 0x000fc800078a10ff */
[----:B------:R-:W-:Y:S02]  /*200b0*/  LEA.HI.X.SX32 R11, R15, R0, 0x2, P5 ;  /* 0x000000000f0b7211 */ /* 0x000fe400028f16ff */
[----:B------:R-:W-:Y:S02]  /*200c0*/  ISETP.LT.AND P5, PT, R4, c[0x0][0x17c], !P0 ;  /* 0x00005f0004007a0c */ /* 0x000fe400047a1270 */
[----:B----4-:R-:W-:Y:S01]  /*200d0*/  ISETP.LT.AND P1, PT, R14, c[0x0][0x17c], !P0 ;  /* 0x00005f000e007a0c */ /* 0x010fe20004721270 */
[C---:B------:R-:W-:Y:S01]  /*200e0*/  IMAD R14, R17.reuse, 0x2, R15 ;  /* 0x00000002110e7824 */ /* 0x040fe200078e020f */
[----:B---3--:R1:W-:Y:S03]  /*200f0*/  @P2 STG.E [R12.64], R16 ;  /* 0x000000100c002986 */ /* 0x0083e6000c101906 */
[----:B------:R-:W-:Y:S01]  /*20100*/  IMAD R15, R17, 0x2, R14 ;  /* 0x00000002110f7824 */ /* 0x000fe200078e020e */
[----:B------:R3:W-:Y:S04]  /*20110*/  @P6 STG.E [R10.64], R19 ;  /* 0x000000130a006986 */ /* 0x0007e8000c101906 */
[----:B------:R-:W-:-:S02]  /*20120*/  LEA R4, P6, R15, R2, 0x2 ;  /* 0x000000020f047211 */ /* 0x000fc400078c10ff */
[C---:B-1----:R-:W-:Y:S01]  /*20130*/  LEA R12, P2, R14.reuse, R2, 0x2 ;  /* 0x000000020e0c7211 */ /* 0x042fe200078410ff */
[----:B------:R-:W4:Y:S03]  /*20140*/  LDL.LU R16, [R1+0x174] ;  /* 0x0001740001107983 */ /* 0x000f260000300800 */
[-C--:B------:R-:W-:Y:S01]  /*20150*/  LEA.HI.X.SX32 R13, R14, R0.reuse, 0x2, P2 ;  /* 0x000000000e0d7211 */ /* 0x080fe200010f16ff */
[----:B---3--:R-:W-:Y:S01]  /*20160*/  IMAD R11, R17, 0x2, R15 ;  /* 0x00000002110b7824 */ /* 0x008fe200078e020f */
[----:B------:R-:W3:Y:S01]  /*20170*/  LDL.LU R14, [R1+0x24] ;  /* 0x00002400010e7983 */ /* 0x000ee20000300800 */
[----:B------:R-:W-:Y:S02]  /*20180*/  ISETP.LT.AND P2, PT, R5, c[0x0][0x17c], !P0 ;  /* 0x00005f0005007a0c */ /* 0x000fe40004741270 */
[----:B------:R-:W-:Y:S01]  /*20190*/  LEA.HI.X.SX32 R5, R15, R0, 0x2, P6 ;  /* 0x000000000f057211 */ /* 0x000fe200030f16ff */
[----:B------:R-:W3:Y:S04]  /*201a0*/  LDL.LU R19, [R1+0x184] ;  /* 0x0001840001137983 */ /* 0x000ee80000300800 */
[----:B------:R-:W3:Y:S04]  /*201b0*/  LDL.LU R15, [R1+0x114] ;  /* 0x00011400010f7983 */ /* 0x000ee80000300800 */
[----:B--2---:R1:W-:Y:S04]  /*201c0*/  @P4 STG.E [R12.64], R18 ;  /* 0x000000120c004986 */ /* 0x0043e8000c101906 */
[----:B-1----:R-:W2:Y:S01]  /*201d0*/  LDL.LU R13, [R1+0x134] ;  /* 0x00013400010d7983 */ /* 0x002ea20000300800 */
[----:B------:R-:W-:-:S02]  /*201e0*/  LEA R10, P6, R11, R2, 0x2 ;  /* 0x000000020b0a7211 */ /* 0x000fc400078c10ff */
[----:B------:R-:W-:Y:S01]  /*201f0*/  ISETP.LT.AND P4, PT, R6, c[0x0][0x17c], !P0 ;  /* 0x00005f0006007a0c */ /* 0x000fe20004781270 */
[----:B------:R-:W-:Y:S01]  /*20200*/  IMAD R6, R17, 0x2, R11 ;  /* 0x0000000211067824 */ /* 0x000fe200078e020b */
[----:B------:R-:W-:Y:S01]  /*20210*/  LEA.HI.X.SX32 R11, R11, R0, 0x2, P6 ;  /* 0x000000000b0b7211 */ /* 0x000fe200030f16ff */
[----:B------:R-:W4:Y:S04]  /*20220*/  LDL.LU R18, [R1+0xc4] ;  /* 0x0000c40001127983 */ /* 0x000f280000300800 */
[----:B--2---:R-:W-:Y:S04]  /*20230*/  @P3 STG.E [R4.64], R13 ;  /* 0x0000000d04003986 */ /* 0x004fe8000c101906 */
[----:B---3--:R1:W-:Y:S04]  /*20240*/  @P1 STG.E [R10.64], R15 ;  /* 0x0000000f0a001986 */ /* 0x0083e8000c101906 */
[----:B-1----:R-:W2:Y:S01]  /*20250*/  LDL.LU R15, [R1+0x14] ;  /* 0x00001400010f7983 */ /* 0x002ea20000300800 */
[----:B------:R-:W-:Y:S01]  /*20260*/  ISETP.LT.AND P3, PT, R7, c[0x0][0x17c], !P0 ;  /* 0x00005f0007007a0c */ /* 0x000fe20004761270 */
[----:B------:R-:W-:Y:S01]  /*20270*/  IMAD R7, R17, 0x2, R6 ;  /* 0x0000000211077824 */ /* 0x000fe200078e0206 */
[----:B------:R-:W-:-:S02]  /*20280*/  LEA R4, P6, R6, R2, 0x2 ;  /* 0x0000000206047211 */ /* 0x000fc400078c10ff */
[----:B------:R-:W-:Y:S01]  /*20290*/  ISETP.LT.AND P1, PT, R8, c[0x0][0x17c], !P0 ;  /* 0x00005f0008007a0c */ /* 0x000fe20004721270 */
[----:B------:R-:W-:Y:S01]  /*202a0*/  IMAD R8, R17, 0x2, R7 ;  /* 0x0000000211087824 */ /* 0x000fe200078e0207 */
[----:B------:R-:W-:Y:S02]  /*202b0*/  LEA.HI.X.SX32 R5, R6, R0, 0x2, P6 ;  /* 0x0000000006057211 */ /* 0x000fe400030f16ff */
[----:B------:R-:W-:-:S03]  /*202c0*/  LEA R6, P6, R7, R2, 0x2 ;  /* 0x0000000207067211 */ /* 0x000fc600078c10ff */
[----:B------:R1:W-:Y:S01]  /*202d0*/  @P5 STG.E [R4.64], R14 ;  /* 0x0000000e04005986 */ /* 0x0003e2000c101906 */
[----:B------:R-:W-:Y:S02]  /*202e0*/  LEA.HI.X.SX32 R7, R7, R0, 0x2, P6 ;  /* 0x0000000007077211 */ /* 0x000fe400030f16ff */
[----:B------:R-:W-:Y:S01]  /*202f0*/  ISETP.LT.AND P5, PT, R9, c[0x0][0x17c], !P0 ;  /* 0x00005f0009007a0c */ /* 0x000fe200047a1270 */
[----:B------:R-:W-:Y:S02]  /*20300*/  IMAD R9, R17, 0x2, R8 ;  /* 0x0000000211097824 */ /* 0x000fe400078e0208 */
[----:B----4-:R3:W-:Y:S04]  /*20310*/  @P2 STG.E [R6.64], R16 ;  /* 0x0000001006002986 */ /* 0x0107e8000c101906 */
[----:B-1----:R-:W4:Y:S01]  /*20320*/  LDL.LU R14, [R1+0x1b4] ;  /* 0x0001b400010e7983 */ /* 0x002f220000300800 */
[----:B------:R-:W-:-:S04]  /*20330*/  LEA R4, P6, R8, R2, 0x2 ;  /* 0x0000000208047211 */ /* 0x000fc800078c10ff */
[----:B------:R-:W-:Y:S01]  /*20340*/  LEA.HI.X.SX32 R5, R8, R0, 0x2, P6 ;  /* 0x0000000008057211 */ /* 0x000fe200030f16ff */
[----:B---3--:R-:W3:Y:S01]  /*20350*/  LDL.LU R16, [R1+0x194] ;  /* 0x0001940001107983 */ /* 0x008ee20000300800 */
[----:B------:R-:W-:Y:S01]  /*20360*/  LEA R6, P6, R9, R2, 0x2 ;  /* 0x0000000209067211 */ /* 0x000fe200078c10ff */
[----:B------:R-:W-:Y:S02]  /*20370*/  IMAD R8, R17, 0x2, R9 ;  /* 0x0000000211087824 */ /* 0x000fe400078e0209 */
[----:B------:R1:W-:Y:S01]  /*20380*/  @P4 STG.E [R4.64], R19 ;  /* 0x0000001304004986 */ /* 0x0003e2000c101906 */
[----:B------:R-:W-:Y:S01]  /*20390*/  LEA.HI.X.SX32 R7, R9, R0, 0x2, P6 ;  /* 0x0000000009077211 */ /* 0x000fe200030f16ff */
[----:B------:R-:W-:Y:S02]  /*203a0*/  IMAD R9, R17, 0x2, R8 ;  /* 0x0000000211097824 */ /* 0x000fe400078e0208 */
[----:B-1----:R-:W3:Y:S01]  /*203b0*/  LDL.LU R19, [R1+0x84] ;  /* 0x0000840001137983 */ /* 0x002ee20000300800 */
[----:B------:R-:W-:-:S03]  /*203c0*/  LEA R4, P6, R8, R2, 0x2 ;  /* 0x0000000208047211 */ /* 0x000fc600078c10ff */
[----:B------:R-:W3:Y:S01]  /*203d0*/  LDL.LU R17, [R1+0x4] ;  /* 0x0000040001117983 */ /* 0x000ee20000300800 */
[----:B------:R-:W-:-:S03]  /*203e0*/  LEA.HI.X.SX32 R5, R8, R0, 0x2, P6 ;  /* 0x0000000008057211 */ /* 0x000fc600030f16ff */
[----:B------:R1:W-:Y:S04]  /*203f0*/  @P3 STG.E [R6.64], R18 ;  /* 0x0000001206003986 */ /* 0x0003e8000c101906 */
[----:B-1----:R-:W3:Y:S04]  /*20400*/  LDL.LU R18, [R1] ;  /* 0x0000000001127983 */ /* 0x002ee80000300800 */
[----:B------:R-:W3:Y:S04]  /*20410*/  LDL.LU R12, [R1+0x1c4] ;  /* 0x0001c400010c7983 */ /* 0x000ee80000300800 */
[----:B------:R-:W3:Y:S04]  /*20420*/  LDL.LU R13, [R1+0x10] ;  /* 0x00001000010d7983 */ /* 0x000ee80000300800 */
[----:B--2---:R1:W-:Y:S04]  /*20430*/  @P1 STG.E [R4.64], R15 ;  /* 0x0000000f04001986 */ /* 0x0043e8000c101906 */
[----:B-1----:R-:W2:Y:S01]  /*20440*/  LDL.LU R15, [R1+0x154] ;  /* 0x00015400010f7983 */ /* 0x002ea20000300800 */
[----:B------:R-:W-:Y:S01]  /*20450*/  ISETP.LT.AND P3, PT, R22, c[0x0][0x17c], !P0 ;  /* 0x00005f0016007a0c */ /* 0x000fe20004761270 */
[----:B------:R-:W-:Y:S01]  /*20460*/  IMAD.MOV.U32 R22, RZ, RZ, c[0x0][0x198] ;  /* 0x00006600ff167624 */ /* 0x000fe200078e00ff */
[----:B------:R-:W-:-:S02]  /*20470*/  LEA R6, P6, R9, R2, 0x2 ;  /* 0x0000000209067211 */ /* 0x000fc400078c10ff */
[----:B------:R-:W-:Y:S01]  /*20480*/  ISETP.LT.AND P2, PT, R20, c[0x0][0x17c], !P0 ;  /* 0x00005f0014007a0c */ /* 0x000fe20004741270 */
[C---:B------:R-:W-:Y:S01]  /*20490*/  IMAD R8, R22.reuse, 0x2, R9 ;  /* 0x0000000216087824 */ /* 0x040fe200078e0209 */
[----:B------:R-:W-:Y:S02]  /*204a0*/  LEA.HI.X.SX32 R7, R9, R0, 0x2, P6 ;  /* 0x0000000009077211 */ /* 0x000fe400030f16ff */
[----:B------:R-:W-:Y:S01]  /*204b0*/  ISETP.LT.AND P4, PT, R21, c[0x0][0x17c], !P0 ;  /* 0x00005f0015007a0c */ /* 0x000fe20004781270 */
[----:B------:R-:W-:Y:S01]  /*204c0*/  IMAD R9, R22, 0x2, R8 ;  /* 0x0000000216097824 */ /* 0x000fe200078e0208 */
[C---:B------:R-:W-:Y:S01]  /*204d0*/  LEA R4, P6, R8.reuse, R2, 0x2 ;  /* 0x0000000208047211 */ /* 0x040fe200078c10ff */
[----:B----4-:R1:W-:Y:S03]  /*204e0*/  @P5 STG.E [R6.64], R14 ;  /* 0x0000000e06005986 */ /* 0x0103e6000c101906 */
[----:B------:R-:W-:Y:S01]  /*204f0*/  LEA.HI.X.SX32 R5, R8, R0, 0x2, P6 ;  /* 0x0000000008057211 */ /* 0x000fe200030f16ff */
[----:B------:R-:W-:-:S04]  /*20500*/  IMAD R8, R22, 0x2, R9 ;  /* 0x0000000216087824 */ /* 0x000fc800078e0209 */
[----:B---3--:R3:W-:Y:S01]  /*20510*/  @P2 STG.E [R4.64], R16 ;  /* 0x0000001004002986 */ /* 0x0087e2000c101906 */
[----:B-1----:R-:W-:-:S03]  /*20520*/  LEA R6, P6, R9, R2, 0x2 ;  /* 0x0000000209067211 */ /* 0x002fc600078c10ff */
[----:B------:R-:W4:Y:S01]  /*20530*/  LDL.LU R14, [R1+0x74] ;  /* 0x00007400010e7983 */ /* 0x000f220000300800 */
[----:B------:R-:W-:Y:S01]  /*20540*/  LEA.HI.X.SX32 R7, R9, R0, 0x2, P6 ;  /* 0x0000000009077211 */ /* 0x000fe200030f16ff */
[----:B------:R-:W-:Y:S01]  /*20550*/  IMAD R9, R22, 0x2, R8 ;  /* 0x0000000216097824 */ /* 0x000fe200078e0208 */
[C---:B---3--:R-:W-:Y:S01]  /*20560*/  LEA R4, P6, R8.reuse, R2, 0x2 ;  /* 0x0000000208047211 */ /* 0x048fe200078c10ff */
[----:B------:R-:W3:Y:S01]  /*20570*/  LDL.LU R16, [R1+0x30] ;  /* 0x0000300001107983 */ /* 0x000ee20000300800 */
[----:B------:R-:W-:Y:S02]  /*20580*/  ISETP.LT.AND P1, PT, R23, c[0x0][0x17c], !P0 ;  /* 0x00005f0017007a0c */ /* 0x000fe40004721270 */
[----:B------:R-:W-:Y:S01]  /*20590*/  LEA.HI.X.SX32 R5, R8, R0, 0x2, P6 ;  /* 0x0000000008057211 */ /* 0x000fe200030f16ff */
[----:B------:R1:W-:Y:S01]  /*205a0*/  @P4 STG.E [R6.64], R19 ;  /* 0x0000001306004986 */ /* 0x0003e2000c101906 */
[----:B------:R-:W-:Y:S01]  /*205b0*/  IMAD R8, R22, 0x2, R9 ;  /* 0x0000000216087824 */ /* 0x000fe200078e0209 */
[----:B------:R-:W-:-:S02]  /*205c0*/  ISETP.LT.AND P5, PT, R24, c[0x0][0x17c], !P0 ;  /* 0x00005f0018007a0c */ /* 0x000fc400047a1270 */
[----:B------:R1:W-:Y:S02]  /*205d0*/  @P3 STG.E [R4.64], R17 ;  /* 0x0000001104003986 */ /* 0x0003e4000c101906 */
[C---:B-1----:R-:W-:Y:S02]  /*205e0*/  LEA R6, P6, R9.reuse, R2, 0x2 ;  /* 0x0000000209067211 */ /* 0x042fe400078c10ff */
[----:B------:R-:W3:Y:S02]  /*205f0*/  LDL.LU R19, [R1+0x40] ;  /* 0x0000400001137983 */ /* 0x000ee40000300800 */
[----:B------:R-:W-:Y:S02]  /*20600*/  LEA.HI.X.SX32 R7, R9, R0, 0x2, P6 ;  /* 0x0000000009077211 */ /* 0x000fe400030f16ff */
[----:B------:R-:W3:Y:S01]  /*20610*/  LDL.LU R17, [R1+0x1a4] ;  /* 0x0001a40001117983 */ /* 0x000ee20000300800 */
[----:B------:R-:W-:-:S04]  /*20620*/  LEA R4, P6, R8, R2, 0x2 ;  /* 0x0000000208047211 */ /* 0x000fc800078c10ff */
[----:B------:R-:W-:Y:S01]  /*20630*/  LEA.HI.X.SX32 R5, R8, R0, 0x2, P6 ;  /* 0x0000000008057211 */ /* 0x000fe200030f16ff */
[----:B------:R1:W-:Y:S01]  /*20640*/  @P1 STG.E [R6.64], R12 ;  /* 0x0000000c06001986 */ /* 0x0003e2000c101906 */
[----:B------:R-:W-:-:S03]  /*20650*/  ISETP.LT.AND P3, PT, R18, c[0x0][0x17c], !P0 ;  /* 0x00005f0012007a0c */ /* 0x000fc60004761270 */
[----:B------:R-:W3:Y:S04]  /*20660*/  LDL.LU R18, [R1+0x50] ;  /* 0x0000500001127983 */ /* 0x000ee80000300800 */
[----:B------:R-:W3:Y:S04]  /*20670*/  LDL.LU R11, [R1+0x144] ;  /* 0x00014400010b7983 */ /* 0x000ee80000300800 */
[----:B-1----:R-:W3:Y:S04]  /*20680*/  LDL.LU R12, [R1+0x54] ;  /* 0x00005400010c7983 */ /* 0x002ee80000300800 */
[----:B--2---:R1:W-:Y:S01]  /*20690*/  @P5 STG.E [R4.64], R15 ;  /* 0x0000000f04005986 */ /* 0x0043e2000c101906 */
[----:B------:R-:W-:-:S03]  /*206a0*/  ISETP.LT.AND P5, PT, R25, c[0x0][0x17c], !P0 ;  /* 0x00005f0019007a0c */ /* 0x000fc600047a1270 */
[----:B------:R-:W2:Y:S01]  /*206b0*/  LDL.LU R25, [R1+0x884] ;  /* 0x0008840001197983 */ /* 0x000ea20000300800 */
[----:B------:R-:W-:Y:S01]  /*206c0*/  IMAD R9, R22, 0x2, R8 ;  /* 0x0000000216097824 */ /* 0x000fe200078e0208 */
[----:B------:R-:W-:Y:S02]  /*206d0*/  ISETP.LT.AND P2, PT, R28, c[0x0][0x17c], !P0 ;  /* 0x00005f001c007a0c */ /* 0x000fe40004741270 */
[----:B------:R-:W-:Y:S01]  /*206e0*/  ISETP.LT.AND P4, PT, R29, c[0x0][0x17c], !P0 ;  /* 0x00005f001d007a0c */ /* 0x000fe20004781270 */
[----:B------:R-:W-:Y:S01]  /*206f0*/  IMAD R8, R22, 0x2, R9 ;  /* 0x0000000216087824 */ /* 0x000fe200078e0209 */
[----:B------:R-:W-:Y:S01]  /*20700*/  LEA R6, P6, R9, R2, 0x2 ;  /* 0x0000000209067211 */ /* 0x000fe200078c10ff */
[----:B------:R-:W2:Y:S01]  /*20710*/  LDL.LU R10, [R1+0x64] ;  /* 0x00006400010a7983 */ /* 0x000ea20000300800 */
[----:B------:R-:W-:Y:S02]  /*20720*/  ISETP.LT.AND P1, PT, R13, c[0x0][0x17c], !P0 ;  /* 0x00005f000d007a0c */ /* 0x000fe40004721270 */
[----:B------:R-:W-:Y:S01]  /*20730*/  LEA.HI.X.SX32 R7, R9, R0, 0x2, P6 ;  /* 0x0000000009077211 */ /* 0x000fe200030f16ff */
[----:B------:R-:W2:Y:S01]  /*20740*/  LDL.LU R13, [R1+0x58] ;  /* 0x00005800010d7983 */ /* 0x000ea20000300800 */
[----:B-1----:R-:W-:-:S03]  /*20750*/  LEA R4, P6, R8, R2, 0x2 ;  /* 0x0000000208047211 */ /* 0x002fc600078c10ff */
[----:B------:R-:W2:Y:S01]  /*20760*/  LDL.LU R15, [R1+0x1d4] ;  /* 0x0001d400010f7983 */ /* 0x000ea20000300800 */
[----:B------:R-:W-:-:S03]  /*20770*/  LEA.HI.X.SX32 R5, R8, R0, 0x2, P6 ;  /* 0x0000000008057211 */ /* 0x000fc600030f16ff */
[----:B----4-:R1:W-:Y:S01]  /*20780*/  @P2 STG.E [R6.64], R14 ;  /* 0x0000000e06002986 */ /* 0x0103e2000c101906 */
[----:B---3--:R-:W-:-:S03]  /*20790*/  ISETP.LT.AND P2, PT, R16, c[0x0][0x17c], !P0 ;  /* 0x00005f0010007a0c */ /* 0x008fc60004741270 */
[----:B------:R-:W3:Y:S04]  /*207a0*/  LDL.LU R16, [R1+0x5c] ;  /* 0x00005c0001107983 */ /* 0x000ee80000300800 */
[----:B-1----:R-:W4:Y:S04]  /*207b0*/  LDL.LU R14, [R1+0x1e4] ;  /* 0x0001e400010e7983 */ /* 0x002f280000300800 */
[----:B--2---:R1:W-:Y:S01]  /*207c0*/  @P4 STG.E [R4.64], R25 ;  /* 0x0000001904004986 */ /* 0x0043e2000c101906 */
[----:B------:R-:W-:-:S03]  /*207d0*/  ISETP.LT.AND P4, PT, R19, c[0x0][0x17c], !P0 ;  /* 0x00005f0013007a0c */ /* 0x000fc60004781270 */
[----:B------:R-:W2:Y:S01]  /*207e0*/  LDL.LU R19, [R1+0x60] ;  /* 0x0000600001137983 */ /* 0x000ea20000300800 */
[----:B------:R-:W-:-:S04]  /*207f0*/  IMAD R9, R22, 0x2, R8 ;  /* 0x0000000216097824 */ /* 0x000fc800078e0208 */
[----:B------:R-:W-:Y:S01]  /*20800*/  IMAD R8, R22, 0x2, R9 ;  /* 0x0000000216087824 */ /* 0x000fe200078e0209 */
[----:B------:R-:W-:-:S04]  /*20810*/  LEA R6, P6, R9, R2, 0x2 ;  /* 0x0000000209067211 */ /* 0x000fc800078c10ff */
[----:B------:R-:W-:Y:S01]  /*20820*/  LEA.HI.X.SX32 R7, R9, R0, 0x2, P6 ;  /* 0x0000000009077211 */ /* 0x000fe200030f16ff */
[----:B------:R-:W-:Y:S01]  /*20830*/  IMAD R9, R22, 0x2, R8 ;  /* 0x0000000216097824 */ /* 0x000fe200078e0208 */
[----:B-1----:R-:W-:-:S03]  /*20840*/  LEA R4, P6, R8, R2, 0x2 ;  /* 0x0000000208047211 */ /* 0x002fc600078c10ff */
[----:B------:R1:W-:Y:S01]  /*20850*/  @P3 STG.E [R6.64], R17 ;  /* 0x0000001106003986 */ /* 0x0003e2000c101906 */
[----:B------:R-:W-:Y:S01]  /*20860*/  LEA.HI.X.SX32 R5, R8, R0, 0x2, P6 ;  /* 0x0000000008057211 */ /* 0x000fe200030f16ff */
[----:B------:R-:W-:Y:S01]  /*20870*/  IMAD R8, R22, 0x2, R9 ;  /* 0x0000000216087824 */ /* 0x000fe200078e0209 */
[----:B------:R-:W-:-:S03]  /*20880*/  ISETP.LT.AND P3, PT, R18, c[0x0][0x17c], !P0 ;  /* 0x00005f0012007a0c */ /* 0x000fc60004761270 */
[----:B------:R3:W-:Y:S01]  /*20890*/  @P1 STG.E [R4.64], R11 ;  /* 0x0000000b04001986 */ /* 0x0007e2000c101906 */
[----:B-1----:R-:W-:-:S03]  /*208a0*/  LEA R6, P6, R9, R2, 0x2 ;  /* 0x0000000209067211 */ /* 0x002fc600078c10ff */
[----:B------:R-:W2:Y:S01]  /*208b0*/  LDL.LU R17, [R1+0x1f4] ;  /* 0x0001f40001117983 */ /* 0x000ea20000300800 */
[----:B------:R-:W-:-:S03]  /*208c0*/  LEA.HI.X.SX32 R7, R9, R0, 0x2, P6 ;  /* 0x0000000009077211 */ /* 0x000fc600030f16ff */
[----:B------:R-:W2:Y:S01]  /*208d0*/  LDL.LU R18, [R1+0x70] ;  /* 0x0000700001127983 */ /* 0x000ea20000300800 */
[----:B---3--:R-:W-:Y:S01]  /*208e0*/  LEA R4, P6, R8, R2, 0x2 ;  /* 0x0000000208047211 */ /* 0x008fe200078c10ff */
[----:B------:R-:W-:Y:S02]  /*208f0*/  IMAD R9, R22, 0x2, R8 ;  /* 0x0000000216097824 */ /* 0x000fe400078e0208 */
[----:B------:R-:W3:Y:S01]  /*20900*/  LDL.LU R11, [R1+0x204] ;  /* 0x00020400010b7983 */ /* 0x000ee20000300800 */
[----:B------:R-:W-:Y:S02]  /*20910*/  ISETP.LT.AND P1, PT, R12, c[0x0][0x17c], !P0 ;  /* 0x00005f000c007a0c */ /* 0x000fe40004721270 */
[----:B------:R-:W-:Y:S01]  /*20920*/  LEA.HI.X.SX32 R5, R8, R0, 0x2, P6 ;  /* 0x0000000008057211 */ /* 0x000fe200030f16ff */
[----:B------:R-:W3:Y:S04]  /*20930*/  LDL.LU R12, [R1+0x80] ;  /* 0x00008000010c7983 */ /* 0x000ee80000300800 */
[----:B------:R1:W-:Y:S01]  /*20940*/  @P5 STG.E [R6.64], R10 ;  /* 0x0000000a06005986 */ /* 0x0003e2000c101906 */
[----:B------:R-:W-:-:S03]  /*20950*/  ISETP.LT.AND P5, PT, R13, c[0x0][0x17c], !P0 ;  /* 0x00005f000d007a0c */ /* 0x000fc600047a1270 */
[----:B------:R4:W-:Y:S01]  /*20960*/  @P2 STG.E [R4.64], R15 ;  /* 0x0000000f04002986 */ /* 0x0009e2000c101906 */
[----:B------:R-:W-:Y:S02]  /*20970*/  ISETP.LT.AND P2, PT, R16, c[0x0][0x17c], !P0 ;  /* 0x00005f0010007a0c */ /* 0x000fe40004741270 */
[C---:B-1----:R-:W-:Y:S01]  /*20980*/  LEA R6, P6, R9.reuse, R2, 0x2 ;  /* 0x0000000209067211 */ /* 0x042fe200078c10ff */
[----:B------:R-:W3:Y:S04]  /*20990*/  LDL.LU R10, [R1+0x214] ;  /* 0x00021400010a7983 */ /* 0x000ee80000300800 */
[----:B------:R-:W3:Y:S01]  /*209a0*/  LDL.LU R13, [R1+0x90] ;  /* 0x00009000010d7983 */ /* 0x000ee20000300800 */
[----:B------:R-:W-:-:S03]  /*209b0*/  LEA.HI.X.SX32 R7, R9, R0, 0x2, P6 ;  /* 0x0000000009077211 */ /* 0x000fc600030f16ff */
[----:B----4-:R-:W4:Y:S04]  /*209c0*/  LDL.LU R15, [R1+0x98] ;  /* 0x00009800010f7983 */ /* 0x010f280000300800 */
[----:B------:R-:W4:Y:S04]  /*209d0*/  LDL.LU R16, [R1+0x94] ;  /* 0x0000940001107983 */ /* 0x000f280000300800 */
[----:B------:R1:W-:Y:S04]  /*209e0*/  @P4 STG.E [R6.64], R14 ;  /* 0x0000000e06004986 */ /* 0x0003e8000c101906 */
[----:B-1----:R-:W4:Y:S01]  /*209f0*/  LDL.LU R14, [R1+0xa8] ;  /* 0x0000a800010e7983 */ /* 0x002f220000300800 */
[----:B--2---:R-:W-:-:S03]  /*20a00*/  ISETP.LT.AND P4, PT, R19, c[0x0][0x17c], !P0 ;  /* 0x00005f0013007a0c */ /* 0x004fc60004781270 */
[----:B------:R-:W2:Y:S01]  /*20a10*/  LDL.LU R19, [R1+0xa0] ;  /* 0x0000a00001137983 */ /* 0x000ea20000300800 */
[----:B------:R-:W-:-:S04]  /*20a20*/  IMAD R8, R22, 0x2, R9 ;  /* 0x0000000216087824 */ /* 0x000fc800078e0209 */
[----:B------:R-:W-:Y:S01]  /*20a30*/  IMAD R9, R22, 0x2, R8 ;  /* 0x0000000216097824 */ /* 0x000fe200078e0208 */
[----:B------:R-:W-:-:S04]  /*20a40*/  LEA R4, P6, R8, R2, 0x2 ;  /* 0x0000000208047211 */ /* 0x000fc800078c10ff */
[----:B------:R-:W-:Y:S01]  /*20a50*/  LEA.HI.X.SX32 R5, R8, R0, 0x2, P6 ;  /* 0x0000000008057211 */ /* 0x000fe200030f16ff */
[----:B------:R-:W-:Y:S01]  /*20a60*/  IMAD R8, R22, 0x2, R9 ;  /* 0x0000000216087824 */ /* 0x000fe200078e0209 */
[----:B------:R-:W-:-:S04]  /*20a70*/  LEA R6, P6, R9, R2, 0x2 ;  /* 0x0000000209067211 */ /* 0x000fc800078c10ff */
[----:B------:R-:W-:Y:S01]  /*20a80*/  LEA.HI.X.SX32 R7, R9, R0, 0x2, P6 ;  /* 0x0000000009077211 */ /* 0x000fe200030f16ff */
[----:B------:R-:W-:Y:S01]  /*20a90*/  IMAD R9, R22, 0x2, R8 ;  /* 0x0000000216097824 */ /* 0x000fe200078e0208 */
[----:B------:R1:W-:Y:S01]  /*20aa0*/  @P3 STG.E [R4.64], R17 ;  /* 0x0000001104003986 */ /* 0x0003e2000c101906 */
[----:B------:R-:W-:-:S03]  /*20ab0*/  ISETP.LT.AND P3, PT, R18, c[0x0][0x17c], !P0 ;  /* 0x00005f0012007a0c */ /* 0x000fc60004761270 */
[----:B---3--:R3:W-:Y:S01]  /*20ac0*/  @P1 STG.E [R6.64], R11 ;  /* 0x0000000b06001986 */ /* 0x0087e2000c101906 */
[----:B-1----:R-:W-:-:S03]  /*20ad0*/  LEA R4, P6, R8, R2, 0x2 ;  /* 0x0000000208047211 */ /* 0x002fc600078c10ff */
[----:B------:R-:W2:Y:S01]  /*20ae0*/  LDL.LU R17, [R1+0xb8] ;  /* 0x0000b80001117983 */ /* 0x000ea20000300800 */
[----:B------:R-:W-:-:S03]  /*20af0*/  LEA.HI.X.SX32 R5, R8, R0, 0x2, P6 ;  /* 0x0000000008057211 */ /* 0x000fc600030f16ff */
[----:B------:R-:W2:Y:S01]  /*20b00*/  LDL.LU R18, [R1+0xa4] ;  /* 0x0000a40001127983 */ /* 0x000ea20000300800 */
[----:B------:R-:W-:Y:S01]  /*20b10*/  IMAD R8, R22, 0x2, R9 ;  /* 0x0000000216087824 */ /* 0x000fe200078e0209 */
[C---:B---3--:R-:W-:Y:S02]  /*20b20*/  LEA R6, P6, R9.reuse, R2, 0x2 ;  /* 0x0000000209067211 */ /* 0x048fe400078c10ff */
[----:B------:R-:W3:Y:S01]  /*20b30*/  LDL.LU R11, [R1+0x48] ;  /* 0x00004800010b7983 */ /* 0x000ee20000300800 */
[----:B------:R-:W-:Y:S02]  /*20b40*/  ISETP.LT.AND P1, PT, R12, c[0x0][0x17c], !P0 ;  /* 0x00005f000c007a0c */ /* 0x000fe40004721270 */
[----:B------:R-:W-:Y:S01]  /*20b50*/  LEA.HI.X.SX32 R7, R9, R0, 0x2, P6 ;  /* 0x0000000009077211 */ /* 0x000fe200030f16ff */
[----:B------:R-:W3:Y:S04]  /*20b60*/  LDL.LU R12, [R1+0xb0] ;  /* 0x0000b000010c7983 */ /* 0x000ee80000300800 */
[----:B------:R1:W-:Y:S01]  /*20b70*/  @P5 STG.E [R4.64], R10 ;  /* 0x0000000a04005986 */ /* 0x0003e2000c101906 */
[----:B------:R-:W-:-:S02]  /*20b80*/  ISETP.LT.AND P5, PT, R13, c[0x0][0x17c], !P0 ;  /* 0x00005f000d007a0c */ /* 0x000fc400047a1270 */
[C---:B-1----:R-:W-:Y:S01]  /*20b90*/  LEA R4, P6, R8.reuse, R2, 0x2 ;  /* 0x0000000208047211 */ /* 0x042fe200078c10ff */
[----:B------:R-:W3:Y:S04]  /*20ba0*/  LDL.LU R10, [R1+0xd8] ;  /* 0x0000d800010a7983 */ /* 0x000ee80000300800 */
[----:B------:R-:W3:Y:S01]  /*20bb0*/  LDL.LU R13, [R1+0xc0] ;  /* 0x0000c000010d7983 */ /* 0x000ee20000300800 */
[----:B------:R-:W-:-:S03]  /*20bc0*/  LEA.HI.X.SX32 R5, R8, R0, 0x2, P6 ;  /* 0x0000000008057211 */ /* 0x000fc600030f16ff */
[----:B----4-:R1:W-:Y:S01]  /*20bd0*/  @P2 STG.E [R6.64], R15 ;  /* 0x0000000f06002986 */ /* 0x0103e2000c101906 */
[----:B------:R-:W-:-:S03]  /*20be0*/  ISETP.LT.AND P2, PT, R16, c[0x0][0x17c], !P0 ;  /* 0x00005f0010007a0c */ /* 0x000fc60004741270 */
[----:B------:R4:W-:Y:S04]  /*20bf0*/  @P4 STG.E [R4.64], R14 ;  /* 0x0000000e04004986 */ /* 0x0009e8000c101906 */
[----:B-1----:R-:W3:Y:S04]  /*20c00*/  LDL.LU R15, [R1+0xf8] ;  /* 0x0000f800010f7983 */ /* 0x002ee80000300800 */
[----:B------:R-:W3:Y:S04]  /*20c10*/  LDL.LU R16, [R1+0xd0] ;  /* 0x0000d00001107983 */ /* 0x000ee80000300800 */
[----:B----4-:R-:W4:Y:S01]  /*20c20*/  LDL.LU R14, [R1+0x108] ;  /* 0x00010800010e7983 */ /* 0x010f220000300800 */
        /* <DEDUP_REMOVED lines=18> */
[----:B---3--:R-:W-:Y:S02]  /*20d50*/  LEA R4, P6, R8, R2, 0x2 ;  /* 0x0000000208047211 */ /* 0x008fe400078c10ff */
        /* <DEDUP_REMOVED lines=10> */
[----:B------:R1:W-:Y:S01]  /*20e00*/  @P2 STG.E [R4.64], R15 ;  /* 0x0000000f04002986 */ /* 0x0003e2000c101906 */
[----:B------:R-:W-:-:S03]  /*20e10*/  ISETP.LT.AND P2, PT, R16, c[0x0][0x17c], !P0 ;  /* 0x00005f0010007a0c */ /* 0x000fc60004741270 */
[----:B------:R-:W3:Y:S04]  /*20e20*/  LDL.LU R16, [R1+0x118] ;  /* 0x0001180001107983 */ /* 0x000ee80000300800 */
[----:B----4-:R4:W-:Y:S04]  /*20e30*/  @P4 STG.E [R6.64], R14 ;  /* 0x0000000e06004986 */ /* 0x0109e8000c101906 */
[----:B-1----:R-:W3:Y:S04]  /*20e40*/  LDL.LU R15, [R1+0xf0] ;  /* 0x0000f000010f7983 */ /* 0x002ee80000300800 */
        /* <DEDUP_REMOVED lines=25> */
[----:B------:R-:W-:-:S03]  /*20fe0*/  ISETP.LT.AND P5, PT, R13, c[0x0][0x17c], !P0 ;  /* 0x00005f000d007a0c */ /* 0x000fc600047a1270 */
[----:B------:R-:W3:Y:S01]  /*20ff0*/  LDL.LU R13, [R1+0xc8] ;  /* 0x0000c800010d7983 */ /* 0x000ee20000300800 */
[----:B-1----:R-:W-:-:S03]  /*21000*/  LEA R4, P6, R8, R2, 0x2 ;  /* 0x0000000208047211 */ /* 0x002fc600078c10ff */
[----:B------:R1:W-:Y:S01]  /*21010*/  @P2 STG.E [R6.64], R16 ;  /* 0x0000001006002986 */ /* 0x0003e2000c101906 */
[----:B------:R-:W-:Y:S02]  /*21020*/  LEA.HI.X.SX32 R5, R8, R0, 0x2, P6 ;  /* 0x0000000008057211 */ /* 0x000fe400030f16ff */
[----:B------:R-:W-:Y:S01]  /*21030*/  ISETP.LT.AND P2, PT, R15, c[0x0][0x17c], !P0 ;  /* 0x00005f000f007a0c */ /* 0x000fe20004741270 */
[----:B-1----:R-:W3:Y:S04]  /*21040*/  LDL.LU R16, [R1+0x130] ;  /* 0x0001300001107983 */ /* 0x002ee80000300800 */
[----:B------:R-:W3:Y:S04]  /*21050*/  LDL.LU R15, [R1+0x18] ;  /* 0x00001800010f7983 */ /* 0x000ee80000300800 */
[----:B----4-:R1:W-:Y:S04]  /*21060*/  @P4 STG.E [R4.64], R14 ;  /* 0x0000000e04004986 */ /* 0x0103e8000c101906 */
[----:B-1----:R-:W4:Y:S01]  /*21070*/  LDL.LU R14, [R1+0x140] ;  /* 0x00014000010e7983 */ /* 0x002f220000300800 */
[----:B--2---:R-:W-:-:S03]  /*21080*/  ISETP.LT.AND P4, PT, R19, c[0x0][0x17c], !P0 ;  /* 0x00005f0013007a0c */ /* 0x004fc60004781270 */
[----:B------:R-:W2:Y:S01]  /*21090*/  LDL.LU R19, [R1+0x1b8] ;  /* 0x0001b80001137983 */ /* 0x000ea20000300800 */
[----:B------:R-:W-:-:S03]  /*210a0*/  IMAD R9, R22, 0x2, R8 ;  /* 0x0000000216097824 */ /* 0x000fc600078e0208 */
[----:B------:R-:W2:Y:S01]  /*210b0*/  LDL.LU R10, [R1+0x150] ;  /* 0x00015000010a7983 */ /* 0x000ea20000300800 */
        /* <DEDUP_REMOVED lines=20> */
[----:B------:R1:W-:Y:S04]  /*21200*/  @P5 STG.E [R6.64], R13 ;  /* 0x0000000d06005986 */ /* 0x0003e8000c101906 */
[----:B-1----:R-:W3:Y:S01]  /*21210*/  LDL.LU R13, [R1+0x8] ;  /* 0x00000800010d7983 */ /* 0x002ee20000300800 */
[----:B------:R-:W-:-:S02]  /*21220*/  LEA R6, P6, R9, R2, 0x2 ;  /* 0x0000000209067211 */ /* 0x000fc400078c10ff */
[----:B------:R-:W-:Y:S02]  /*21230*/  ISETP.LT.AND P5, PT, R16, c[0x0][0x17c], !P0 ;  /* 0x00005f0010007a0c */ /* 0x000fe400047a1270 */
[----:B------:R-:W-:Y:S01]  /*21240*/  LEA.HI.X.SX32 R7, R9, R0, 0x2, P6 ;  /* 0x0000000009077211 */ /* 0x000fe200030f16ff */
[----:B------:R-:W3:Y:S04]  /*21250*/  LDL.LU R16, [R1+0x168] ;  /* 0x0001680001107983 */ /* 0x000ee80000300800 */
[----:B------:R1:W-:Y:S01]  /*21260*/  @P2 STG.E [R4.64], R15 ;  /* 0x0000000f04002986 */ /* 0x0003e2000c101906 */
[----:B----4-:R-:W-:-:S03]  /*21270*/  ISETP.LT.AND P2, PT, R14, c[0x0][0x17c], !P0 ;  /* 0x00005f000e007a0c */ /* 0x010fc60004741270 */
[----:B-1----:R-:W4:Y:S04]  /*21280*/  LDL.LU R15, [R1+0x1c8] ;  /* 0x0001c800010f7983 */ /* 0x002f280000300800 */
[----:B------:R-:W4:Y:S04]  /*21290*/  LDL.LU R14, [R1+0x16c] ;  /* 0x00016c00010e7983 */ /* 0x000f280000300800 */
[----:B--2---:R1:W-:Y:S04]  /*212a0*/  @P4 STG.E [R6.64], R19 ;  /* 0x0000001306004986 */ /* 0x0043e8000c101906 */
[----:B-1----:R-:W2:Y:S01]  /*212b0*/  LDL.LU R19, [R1+0x158] ;  /* 0x0001580001137983 */ /* 0x002ea20000300800 */
        /* <DEDUP_REMOVED lines=8> */
[----:B------:R-:W-:Y:S01]  /*21340*/  ISETP.LT.AND P4, PT, R10, c[0x0][0x17c], !P0 ;  /* 0x00005f000a007a0c */ /* 0x000fe20004781270 */
[----:B------:R1:W-:Y:S04]  /*21350*/  @P3 STG.E [R4.64], R17 ;  /* 0x0000001104003986 */ /* 0x0003e8000c101906 */
[----:B---3--:R3:W-:Y:S01]  /*21360*/  @P1 STG.E [R6.64], R11 ;  /* 0x0000000b06001986 */ /* 0x0087e2000c101906 */
[----:B-1----:R-:W-:-:S03]  /*21370*/  LEA R4, P6, R8, R2, 0x2 ;  /* 0x0000000208047211 */ /* 0x002fc600078c10ff */
[----:B------:R-:W2:Y:S01]  /*21380*/  LDL.LU R17, [R1+0x78] ;  /* 0x0000780001117983 */ /* 0x000ea20000300800 */
[----:B------:R-:W-:Y:S01]  /*21390*/  LEA.HI.X.SX32 R5, R8, R0, 0x2, P6 ;  /* 0x0000000008057211 */ /* 0x000fe200030f16ff */
[----:B------:R-:W-:Y:S01]  /*213a0*/  IMAD R8, R22, 0x2, R9 ;  /* 0x0000000216087824 */ /* 0x000fe200078e0209 */
[----:B---3--:R-:W-:-:S04]  /*213b0*/  LEA R6, P6, R9, R2, 0x2 ;  /* 0x0000000209067211 */ /* 0x008fc800078c10ff */
[----:B------:R-:W-:Y:S01]  /*213c0*/  LEA.HI.X.SX32 R7, R9, R0, 0x2, P6 ;  /* 0x0000000009077211 */ /* 0x000fe200030f16ff */
[----:B------:R1:W-:Y:S01]  /*213d0*/  @P5 STG.E [R4.64], R13 ;  /* 0x0000000d04005986 */ /* 0x0003e2000c101906 */
[----:B------:R-:W-:Y:S02]  /*213e0*/  ISETP.LT.AND P3, PT, R18, c[0x0][0x17c], !P0 ;  /* 0x00005f0012007a0c */ /* 0x000fe40004761270 */
[----:B------:R-:W-:Y:S01]  /*213f0*/  ISETP.LT.AND P1, PT, R12, c[0x0][0x17c], !P0 ;  /* 0x00005f000c007a0c */ /* 0x000fe20004721270 */
[----:B------:R-:W3:Y:S01]  /*21400*/  LDL.LU R18, [R1+0x180] ;  /* 0x0001800001127983 */ /* 0x000ee20000300800 */
[----:B-1----:R-:W-:-:S03]  /*21410*/  LEA R4, P6, R8, R2, 0x2 ;  /* 0x0000000208047211 */ /* 0x002fc600078c10ff */
[----:B------:R-:W3:Y:S01]  /*21420*/  LDL.LU R12, [R1+0x190] ;  /* 0x00019000010c7983 */ /* 0x000ee20000300800 */
[----:B------:R-:W-:-:S03]  /*21430*/  LEA.HI.X.SX32 R5, R8, R0, 0x2, P6 ;  /* 0x0000000008057211 */ /* 0x000fc600030f16ff */
[----:B------:R-:W3:Y:S01]  /*21440*/  LDL.LU R13, [R1+0x1a8] ;  /* 0x0001a800010d7983 */ /* 0x000ee20000300800 */
[----:B------:R-:W-:-:S03]  /*21450*/  ISETP.LT.AND P5, PT, R16, c[0x0][0x17c], !P0 ;  /* 0x00005f0010007a0c */ /* 0x000fc600047a1270 */
[----:B------:R-:W3:Y:S04]  /*21460*/  LDL.LU R16, [R1+0x1a0] ;  /* 0x0001a00001107983 */ /* 0x000ee80000300800 */
[----:B----4-:R1:W-:Y:S04]  /*21470*/  @P2 STG.E [R6.64], R15 ;  /* 0x0000000f06002986 */ /* 0x0103e8000c101906 */
[----:B------:R-:W4:Y:S04]  /*21480*/  LDL.LU R10, [R1+0x148] ;  /* 0x00014800010a7983 */ /* 0x000f280000300800 */
[----:B-1----:R-:W4:Y:S04]  /*21490*/  LDL.LU R15, [R1+0x1b0] ;  /* 0x0001b000010f7983 */ /* 0x002f280000300800 */
[----:B--2---:R1:W-:Y:S01]  /*214a0*/  @P4 STG.E [R4.64], R19 ;  /* 0x0000001304004986 */ /* 0x0043e2000c101906 */
[----:B------:R-:W-:-:S03]  /*214b0*/  ISETP.LT.AND P4, PT, R26, c[0x0][0x17c], !P0 ;  /* 0x00005f001a007a0c */ /* 0x000fc60004781270 */
[----:B------:R-:W2:Y:S01]  /*214c0*/  LDL.LU R26, [R1+0x880] ;  /* 0x00088000011a7983 */ /* 0x000ea20000300800 */
[----:B------:R-:W-:Y:S01]  /*214d0*/  IMAD R9, R22, 0x2, R8 ;  /* 0x0000000216097824 */ /* 0x000fe200078e0208 */
[----:B------:R-:W-:Y:S02]  /*214e0*/  ISETP.LT.AND P2, PT, R14, c[0x0][0x17c], !P0 ;  /* 0x00005f000e007a0c */ /* 0x000fe40004741270 */
[----:B------:R-:W4:Y:S01]  /*214f0*/  LDL.LU R14, [R1+0x68] ;  /* 0x00006800010e7983 */ /* 0x000f220000300800 */
[C---:B------:R-:W-:Y:S01]  /*21500*/  IMAD R8, R22.reuse, 0x2, R9 ;  /* 0x0000000216087824 */ /* 0x040fe200078e0209 */
[C---:B------:R-:W-:Y:S02]  /*21510*/  LEA R6, P6, R9.reuse, R2, 0x2 ;  /* 0x0000000209067211 */ /* 0x040fe400078c10ff */
[----:B-1----:R-:W4:Y:S02]  /*21520*/  LDL.LU R19, [R1+0x1c0] ;  /* 0x0001c00001137983 */ /* 0x002f240000300800 */
[----:B------:R-:W-:Y:S01]  /*21530*/  LEA.HI.X.SX32 R7, R9, R0, 0x2, P6 ;  /* 0x0000000009077211 */ /* 0x000fe200030f16ff */
[----:B------:R-:W-:Y:S01]  /*21540*/  IMAD R9, R22, 0x2, R8 ;  /* 0x0000000216097824 */ /* 0x000fe200078e0208 */
[----:B------:R-:W-:-:S04]  /*21550*/  LEA R4, P6, R8, R2, 0x2 ;  /* 0x0000000208047211 */ /* 0x000fc800078c10ff */
[----:B------:R-:W-:Y:S01]  /*21560*/  LEA.HI.X.SX32 R5, R8, R0, 0x2, P6 ;  /* 0x0000000008057211 */ /* 0x000fe200030f16ff */
[----:B------:R1:W-:Y:S02]  /*21570*/  @P3 STG.E [R6.64], R17 ;  /* 0x0000001106003986 */ /* 0x0003e4000c101906 */
[----:B-1----:R-:W-:Y:S02]  /*21580*/  LEA R6, P6, R9, R2, 0x2 ;  /* 0x0000000209067211 */ /* 0x002fe400078c10ff */
[----:B------:R-:W4:Y:S01]  /*21590*/  LDL.LU R17, [R1+0x1d8] ;  /* 0x0001d80001117983 */ /* 0x000f220000300800 */
[----:B---3--:R-:W-:-:S03]  /*215a0*/  ISETP.LT.AND P3, PT, R18, c[0x0][0x17c], !P0 ;  /* 0x00005f0012007a0c */ /* 0x008fc60004761270 */
[----:B------:R-:W3:Y:S01]  /*215b0*/  LDL.LU R18, [R1+0x1d0] ;  /* 0x0001d00001127983 */ /* 0x000ee20000300800 */
[----:B------:R-:W-:-:S03]  /*215c0*/  LEA.HI.X.SX32 R7, R9, R0, 0x2, P6 ;  /* 0x0000000009077211 */ /* 0x000fc600030f16ff */
[----:B------:R-:W3:Y:S04]  /*215d0*/  LDL.LU R11, [R1+0x1e8] ;  /* 0x0001e800010b7983 */ /* 0x000ee80000300800 */
[----:B--2---:R-:W-:Y:S01]  /*215e0*/  @P1 STG.E [R4.64], R26 ;  /* 0x0000001a04001986 */ /* 0x004fe2000c101906 */
[----:B------:R-:W-:-:S03]  /*215f0*/  ISETP.LT.AND P1, PT, R12, c[0x0][0x17c], !P0 ;  /* 0x00005f000c007a0c */ /* 0x000fc60004721270 */
[----:B------:R-:W2:Y:S04]  /*21600*/  LDL.LU R12, [R1+0x1e0] ;  /* 0x0001e000010c7983 */ /* 0x000ea80000300800 */
[----:B------:R1:W-:Y:S01]  /*21610*/  @P5 STG.E [R6.64], R13 ;  /* 0x0000000d06005986 */ /* 0x0003e2000c101906 */
[----:B------:R-:W-:-:S03]  /*21620*/  ISETP.LT.AND P5, PT, R16, c[0x0][0x17c], !P0 ;  /* 0x00005f0010007a0c */ /* 0x000fc600047a1270 */
[----:B-1----:R-:W2:Y:S04]  /*21630*/  LDL.LU R13, [R1+0x1f8] ;  /* 0x0001f800010d7983 */ /* 0x002ea80000300800 */
[----:B------:R-:W2:Y:S01]  /*21640*/  LDL.LU R16, [R1+0x1f0] ;  /* 0x0001f00001107983 */ /* 0x000ea20000300800 */
[----:B------:R-:W-:-:S04]  /*21650*/  IMAD R8, R22, 0x2, R9 ;  /* 0x0000000216087824 */ /* 0x000fc800078e0209 */
[----:B------:R-:W-:Y:S01]  /*21660*/  IMAD R9, R22, 0x2, R8 ;  /* 0x0000000216097824 */ /* 0x000fe200078e0208 */
[----:B------:R-:W-:-:S04]  /*21670*/  LEA R4, P6, R8, R2, 0x2 ;  /* 0x0000000208047211 */ /* 0x000fc800078c10ff */
[----:B------:R-:W-:Y:S01]  /*21680*/  LEA.HI.X.SX32 R5, R8, R0, 0x2, P6 ;  /* 0x0000000008057211 */ /* 0x000fe200030f16ff */
[----:B------:R-:W-:Y:S01]  /*21690*/  IMAD R8, R22, 0x2, R9 ;  /* 0x0000000216087824 */ /* 0x000fe200078e0209 */
[----:B------:R-:W-:-:S03]  /*216a0*/  LEA R6, P6, R9, R2, 0x2 ;  /* 0x0000000209067211 */ /* 0x000fc600078c10ff */
[----:B----4-:R1:W-:Y:S01]  /*216b0*/  @P2 STG.E [R4.64], R10 ;  /* 0x0000000a04002986 */ /* 0x0103e2000c101906 */
[----:B------:R-:W-:Y:S01]  /*216c0*/  LEA.HI.X.SX32 R7, R9, R0, 0x2, P6 ;  /* 0x0000000009077211 */ /* 0x000fe200030f16ff */
[----:B------:R-:W-:Y:S01]  /*216d0*/  IMAD R9, R22, 0x2, R8 ;  /* 0x0000000216097824 */ /* 0x000fe200078e0208 */
[----:B------:R-:W-:-:S03]  /*216e0*/  ISETP.LT.AND P2, PT, R15, c[0x0][0x17c], !P0 ;  /* 0x00005f000f007a0c */ /* 0x000fc60004741270 */
[----:B------:R4:W-:Y:S01]  /*216f0*/  @P4 STG.E [R6.64], R14 ;  /* 0x0000000e06004986 */ /* 0x0009e2000c101906 */
[----:B------:R-:W-:Y:S02]  /*21700*/  ISETP.LT.AND P4, PT, R19, c[0x0][0x17c], !P0 ;  /* 0x00005f0013007a0c */ /* 0x000fe40004781270 */
[C---:B-1----:R-:W-:Y:S01]  /*21710*/  LEA R4, P6, R8.reuse, R2, 0x2 ;  /* 0x0000000208047211 */ /* 0x042fe200078c10ff */
[----:B------:R-:W2:Y:S04]  /*21720*/  LDL.LU R10, [R1+0x208] ;  /* 0x00020800010a7983 */ /* 0x000ea80000300800 */
[----:B------:R-:W2:Y:S01]  /*21730*/  LDL.LU R15, [R1+0x200] ;  /* 0x00020000010f7983 */ /* 0x000ea20000300800 */
[----:B------:R-:W-:Y:S01]  /*21740*/  LEA.HI.X.SX32 R5, R8, R0, 0x2, P6 ;  /* 0x0000000008057211 */ /* 0x000fe200030f16ff */
[----:B------:R-:W-:Y:S01]  /*21750*/  IMAD R8, R22, 0x2, R9 ;  /* 0x0000000216087824 */ /* 0x000fe200078e0209 */
[C---:B----4-:R-:W-:Y:S01]  /*21760*/  LEA R6, P6, R9.reuse, R2, 0x2 ;  /* 0x0000000209067211 */ /* 0x050fe200078c10ff */
[----:B------:R-:W4:Y:S04]  /*21770*/  LDL.LU R14, [R1+0x218] ;  /* 0x00021800010e7983 */ /* 0x000f280000300800 */
[----:B------:R-:W4:Y:S01]  /*21780*/  LDL.LU R19, [R1+0x210] ;  /* 0x0002100001137983 */ /* 0x000f220000300800 */
[----:B------:R-:W-:-:S03]  /*21790*/  LEA.HI.X.SX32 R7, R9, R0, 0x2, P6 ;  /* 0x0000000009077211 */ /* 0x000fc600030f16ff */
[----:B------:R1:W-:Y:S01]  /*217a0*/  @P3 STG.E [R4.64], R17 ;  /* 0x0000001104003986 */ /* 0x0003e2000c101906 */
[----:B---3--:R-:W-:Y:S02]  /*217b0*/  ISETP.LT.AND P3, PT, R18, c[0x0][0x17c], !P0 ;  /* 0x00005f0012007a0c */ /* 0x008fe40004761270 */
[C---:B-1----:R-:W-:Y:S01]  /*217c0*/  LEA R4, P6, R8.reuse, R2, 0x2 ;  /* 0x0000000208047211 */ /* 0x042fe200078c10ff */
[----:B------:R-:W3:Y:S04]  /*217d0*/  LDL.LU R17, [R1+0x9c] ;  /* 0x00009c0001117983 */ /* 0x000ee80000300800 */
[----:B------:R-:W3:Y:S01]  /*217e0*/  LDL.LU R18, [R1+0x224] ;  /* 0x0002240001127983 */ /* 0x000ee20000300800 */
[----:B------:R-:W-:-:S03]  /*217f0*/  LEA.HI.X.SX32 R5, R8, R0, 0x2, P6 ;  /* 0x0000000008057211 */ /* 0x000fc600030f16ff */
[----:B------:R1:W-:Y:S04]  /*21800*/  @P1 STG.E [R6.64], R11 ;  /* 0x0000000b06001986 */ /* 0x0003e8000c101906 */
[----:B-1----:R-:W3:Y:S01]  /*21810*/  LDL.LU R11, [R1+0xac] ;  /* 0x0000ac00010b7983 */ /* 0x002ee20000300800 */
[----:B--2---:R-:W-:-:S03]  /*21820*/  ISETP.LT.AND P1, PT, R12, c[0x0][0x17c], !P0 ;  /* 0x00005f000c007a0c */ /* 0x004fc60004721270 */
        /* <DEDUP_REMOVED lines=12> */
[----:B------:R1:W-:Y:S01]  /*218f0*/  @P2 STG.E [R6.64], R10 ;  /* 0x0000000a06002986 */ /* 0x0003e2000c101906 */
[----:B------:R-:W-:Y:S01]  /*21900*/  IMAD R8, R22, 0x2, R9 ;  /* 0x0000000216087824 */ /* 0x000fe200078e0209 */
[----:B------:R-:W-:Y:S02]  /*21910*/  ISETP.LT.AND P2, PT, R15, c[0x0][0x17c], !P0 ;  /* 0x00005f000f007a0c */ /* 0x000fe40004741270 */
[----:B----4-:R4:W-:Y:S01]  /*21920*/  @P4 STG.E [R4.64], R14 ;  /* 0x0000000e04004986 */ /* 0x0109e2000c101906 */
[----:B-1----:R-:W-:-:S03]  /*21930*/  LEA R6, P6, R9, R2, 0x2 ;  /* 0x0000000209067211 */ /* 0x002fc600078c10ff */
[----:B------:R-:W2:Y:S01]  /*21940*/  LDL.LU R10, [R1+0x4c] ;  /* 0x00004c00010a7983 */ /* 0x000ea20000300800 */
[----:B------:R-:W-:-:S03]  /*21950*/  ISETP.LT.AND P4, PT, R19, c[0x0][0x17c], !P0 ;  /* 0x00005f0013007a0c */ /* 0x000fc60004781270 */
[----:B------:R-:W2:Y:S01]  /*21960*/  LDL.LU R15, [R1+0x230] ;  /* 0x00023000010f7983 */ /* 0x000ea20000300800 */
[----:B------:R-:W-:Y:S01]  /*21970*/  LEA.HI.X.SX32 R7, R9, R0, 0x2, P6 ;  /* 0x0000000009077211 */ /* 0x000fe200030f16ff */
[----:B------:R-:W-:Y:S01]  /*21980*/  IMAD R9, R22, 0x2, R8 ;  /* 0x0000000216097824 */ /* 0x000fe200078e0208 */
[C---:B----4-:R-:W-:Y:S01]  /*21990*/  LEA R4, P6, R8.reuse, R2, 0x2 ;  /* 0x0000000208047211 */ /* 0x050fe200078c10ff */
[----:B------:R-:W4:Y:S04]  /*219a0*/  LDL.LU R14, [R1+0xdc] ;  /* 0x0000dc00010e7983 */ /* 0x000f280000300800 */
[----:B------:R-:W4:Y:S01]  /*219b0*/  LDL.LU R19, [R1+0x234] ;  /* 0x0002340001137983 */ /* 0x000f220000300800 */
[----:B------:R-:W-:-:S03]  /*219c0*/  LEA.HI.X.SX32 R5, R8, R0, 0x2, P6 ;  /* 0x0000000008057211 */ /* 0x000fc600030f16ff */
[----:B---3--:R1:W-:Y:S01]  /*219d0*/  @P3 STG.E [R6.64], R17 ;  /* 0x0000001106003986 */ /* 0x0083e2000c101906 */
[----:B------:R-:W-:Y:S02]  /*219e0*/  ISETP.LT.AND P3, PT, R18, c[0x0][0x17c], !P0 ;  /* 0x00005f0012007a0c */ /* 0x000fe40004761270 */
        /* <DEDUP_REMOVED lines=57> */
[----:B------:R-:W2:Y:S01]  /*21d80*/  LDL.LU R15, [R1+0x18c] ;  /* 0x00018c00010f7983 */ /* 0x000ea20000300800 */
[----:B-1----:R-:W-:-:S03]  /*21d90*/  LEA R6, P6, R9, R2, 0x2 ;  /* 0x0000000209067211 */ /* 0x002fc600078c10ff */
[----:B----4-:R1:W-:Y:S01]  /*21da0*/  @P4 STG.E [R4.64], R19 ;  /* 0x0000001304004986 */ /* 0x0103e2000c101906 */
[----:B------:R-:W-:Y:S02]  /*21db0*/  ISETP.LT.AND P4, PT, R14, c[0x0][0x17c], !P0 ;  /* 0x00005f000e007a0c */ /* 0x000fe40004781270 */
[----:B------:R-:W-:Y:S01]  /*21dc0*/  LEA.HI.X.SX32 R7, R9, R0, 0x2, P6 ;  /* 0x0000000009077211 */ /* 0x000fe200030f16ff */
[----:B------:R-:W-:Y:S01]  /*21dd0*/  IMAD R9, R22, 0x2, R8 ;  /* 0x0000000216097824 */ /* 0x000fe200078e0208 */
[----:B-1----:R-:W4:Y:S01]  /*21de0*/  LDL.LU R19, [R1+0x258] ;  /* 0x0002580001137983 */ /* 0x002f220000300800 */
[----:B------:R-:W-:-:S03]  /*21df0*/  LEA R4, P6, R8, R2, 0x2 ;  /* 0x0000000208047211 */ /* 0x000fc600078c10ff */
[----:B------:R-:W4:Y:S01]  /*21e00*/  LDL.LU R14, [R1+0xcc] ;  /* 0x0000cc00010e7983 */ /* 0x000f220000300800 */
[----:B------:R-:W-:-:S03]  /*21e10*/  LEA.HI.X.SX32 R5, R8, R0, 0x2, P6 ;  /* 0x0000000008057211 */ /* 0x000fc600030f16ff */
[----:B---3--:R1:W-:Y:S01]  /*21e20*/  @P3 STG.E [R6.64], R17 ;  /* 0x0000001106003986 */ /* 0x0083e2000c101906 */
[----:B------:R-:W-:-:S03]  /*21e30*/  ISETP.LT.AND P3, PT, R18, c[0x0][0x17c], !P0 ;  /* 0x00005f0012007a0c */ /* 0x000fc60004761270 */
[----:B-1----:R-:W3:Y:S01]  /*21e40*/  LDL.LU R17, [R1+0x25c] ;  /* 0x00025c0001117983 */ /* 0x002ee20000300800 */
[----:B------:R-:W-:-:S03]  /*21e50*/  LEA R6, P6, R9, R2, 0x2 ;  /* 0x0000000209067211 */ /* 0x000fc600078c10ff */
[----:B------:R-:W3:Y:S01]  /*21e60*/  LDL.LU R18, [R1+0x1c] ;  /* 0x00001c0001127983 */ /* 0x000ee20000300800 */
[----:B------:R-:W-:-:S03]  /*21e70*/  LEA.HI.X.SX32 R7, R9, R0, 0x2, P6 ;  /* 0x0000000009077211 */ /* 0x000fc600030f16ff */
[----:B------:R1:W-:Y:S04]  /*21e80*/  @P1 STG.E [R4.64], R11 ;  /* 0x0000000b04001986 */ /* 0x0003e8000c101906 */
[----:B------:R-:W3:Y:S04]  /*21e90*/  LDL.LU R10, [R1+0x260] ;  /* 0x00026000010a7983 */ /* 0x000ee80000300800 */
[----:B-1----:R-:W3:Y:S01]  /*21ea0*/  LDL.LU R11, [R1+0x1bc] ;  /* 0x0001bc00010b7983 */ /* 0x002ee20000300800 */
[----:B--2---:R-:W-:-:S03]  /*21eb0*/  ISETP.LT.AND P1, PT, R12, c[0x0][0x17c], !P0 ;  /* 0x00005f000c007a0c */ /* 0x004fc60004721270 */
[----:B------:R-:W2:Y:S04]  /*21ec0*/  LDL.LU R12, [R1+0x264] ;  /* 0x00026400010c7983 */ /* 0x000ea80000300800 */
[----:B------:R1:W-:Y:S01]  /*21ed0*/  @P5 STG.E [R6.64], R13 ;  /* 0x0000000d06005986 */ /* 0x0003e2000c101906 */
[----:B------:R-:W-:-:S03]  /*21ee0*/  ISETP.LT.AND P5, PT, R16, c[0x0][0x17c], !P0 ;  /* 0x00005f0010007a0c */ /* 0x000fc600047a1270 */
[----:B------:R-:W2:Y:S01]  /*21ef0*/  LDL.LU R16, [R1+0x19c] ;  /* 0x00019c0001107983 */ /* 0x000ea20000300800 */
[----:B------:R-:W-:-:S04]  /*21f00*/  IMAD R8, R22, 0x2, R9 ;  /* 0x0000000216087824 */ /* 0x000fc800078e0209 */
[----:B------:R-:W-:Y:S01]  /*21f10*/  IMAD R9, R22, 0x2, R8 ;  /* 0x0000000216097824 */ /* 0x000fe200078e0208 */
[C---:B------:R-:W-:Y:S01]  /*21f20*/  LEA R4, P6, R8.reuse, R2, 0x2 ;  /* 0x0000000208047211 */ /* 0x040fe200078c10ff */
[----:B-1----:R-:W2:Y:S03]  /*21f30*/  LDL.LU R13, [R1+0x268] ;  /* 0x00026800010d7983 */ /* 0x002ea60000300800 */
[----:B------:R-:W-:Y:S01]  /*21f40*/  LEA.HI.X.SX32 R5, R8, R0, 0x2, P6 ;  /* 0x0000000008057211 */ /* 0x000fe200030f16ff */
[----:B------:R-:W-:Y:S01]  /*21f50*/  IMAD R8, R22, 0x2, R9 ;  /* 0x0000000216087824 */ /* 0x000fe200078e0209 */
[----:B------:R-:W-:-:S04]  /*21f60*/  LEA R6, P6, R9, R2, 0x2 ;  /* 0x0000000209067211 */ /* 0x000fc800078c10ff */
[----:B------:R-:W-:Y:S01]  /*21f70*/  LEA.HI.X.SX32 R7, R9, R0, 0x2, P6 ;  /* 0x0000000009077211 */ /* 0x000fe200030f16ff */
[----:B------:R-:W-:Y:S01]  /*21f80*/  IMAD R9, R22, 0x2, R8 ;  /* 0x0000000216097824 */ /* 0x000fe200078e0208 */
[----:B------:R1:W-:Y:S04]  /*21f90*/  @P2 STG.E [R4.64], R15 ;  /* 0x0000000f04002986 */ /* 0x0003e8000c101906 */
[----:B-1----:R-:W2:Y:S01]  /*21fa0*/  LDL.LU R15, [R1+0x8c] ;  /* 0x00008c00010f7983 */ /* 0x002ea20000300800 */
[----:B------:R-:W-:-:S04]  /*21fb0*/  LEA R4, P6, R8, R2, 0x2 ;  /* 0x0000000208047211 */ /* 0x000fc800078c10ff */
[----:B------:R-:W-:Y:S02]  /*21fc0*/  LEA.HI.X.SX32 R5, R8, R0, 0x2, P6 ;  /* 0x0000000008057211 */ /* 0x000fe400030f16ff */
[----:B----4-:R-:W-:Y:S01]  /*21fd0*/  ISETP.LT.AND P2, PT, R19, c[0x0][0x17c], !P0 ;  /* 0x00005f0013007a0c */ /* 0x010fe20004741270 */
[----:B------:R-:W-:Y:S01]  /*21fe0*/  IMAD R8, R22, 0x2, R9 ;  /* 0x0000000216087824 */ /* 0x000fe200078e0209 */
[----:B------:R-:W4:Y:S04]  /*21ff0*/  LDL.LU R19, [R1+0x26c] ;  /* 0x00026c0001137983 */ /* 0x000f280000300800 */
[----:B------:R1:W-:Y:S04]  /*22000*/  @P4 STG.E [R6.64], R14 ;  /* 0x0000000e06004986 */ /* 0x0003e8000c101906 */
[----:B-1----:R-:W4:Y:S01]  /*22010*/  LDL.LU R14, [R1+0xc] ;  /* 0x00000c00010e7983 */ /* 0x002f220000300800 */
[----:B------:R-:W-:-:S04]  /*22020*/  LEA R6, P6, R9, R2, 0x2 ;  /* 0x0000000209067211 */ /* 0x000fc800078c10ff */
[----:B------:R-:W-:Y:S02]  /*22030*/  LEA.HI.X.SX32 R7, R9, R0, 0x2, P6 ;  /* 0x0000000009077211 */ /* 0x000fe400030f16ff */
[----:B---3--:R-:W-:Y:S02]  /*22040*/  ISETP.LT.AND P4, PT, R17, c[0x0][0x17c], !P0 ;  /* 0x00005f0011007a0c */ /* 0x008fe40004781270 */
[----:B------:R-:W3:Y:S04]  /*22050*/  LDL.LU R17, [R1+0x270] ;  /* 0x0002700001117983 */ /* 0x000ee80000300800 */
[----:B------:R1:W-:Y:S04]  /*22060*/  @P3 STG.E [R4.64], R18 ;  /* 0x0000001204003986 */ /* 0x0003e8000c101906 */
[----:B-1----:R-:W3:Y:S01]  /*22070*/  LDL.LU R18, [R1+0x1cc] ;  /* 0x0001cc0001127983 */ /* 0x002ee20000300800 */
[----:B------:R-:W-:-:S04]  /*22080*/  LEA R4, P6, R8, R2, 0x2 ;  /* 0x0000000208047211 */ /* 0x000fc800078c10ff */
[----:B------:R-:W-:Y:S01]  /*22090*/  LEA.HI.X.SX32 R5, R8, R0, 0x2, P6 ;  /* 0x0000000008057211 */ /* 0x000fe200030f16ff */
[----:B------:R1:W-:Y:S04]  /*220a0*/  @P1 STG.E [R6.64], R11 ;  /* 0x0000000b06001986 */ /* 0x0003e8000c101906 */
[----:B-1----:R-:W3:Y:S01]  /*220b0*/  LDL.LU R11, [R1+0x15c] ;  /* 0x00015c00010b7983 */ /* 0x002ee20000300800 */
[----:B--2---:R-:W-:-:S03]  /*220c0*/  ISETP.LT.AND P1, PT, R12, c[0x0][0x17c], !P0 ;  /* 0x00005f000c007a0c */ /* 0x004fc60004721270 */
[----:B------:R-:W2:Y:S04]  /*220d0*/  LDL.LU R12, [R1+0x278] ;  /* 0x00027800010c7983 */ /* 0x000ea80000300800 */
[----:B------:R1:W-:Y:S04]  /*220e0*/  @P5 STG.E [R4.64], R16 ;  /* 0x0000001004005986 */ /* 0x0003e8000c101906 */
[----:B-1----:R-:W2:Y:S01]  /*220f0*/  LDL.LU R16, [R1+0x7c] ;  /* 0x00007c0001107983 */ /* 0x002ea20000300800 */
[----:B------:R-:W-:-:S04]  /*22100*/  IMAD R9, R22, 0x2, R8 ;  /* 0x0000000216097824 */ /* 0x000fc800078e0208 */
[----:B------:R-:W-:Y:S01]  /*22110*/  IMAD R8, R22, 0x2, R9 ;  /* 0x0000000216087824 */ /* 0x000fe200078e0209 */
[C---:B------:R-:W-:Y:S02]  /*22120*/  LEA R6, P6, R9.reuse, R2, 0x2 ;  /* 0x0000000209067211 */ /* 0x040fe400078c10ff */
[----:B------:R-:W-:Y:S02]  /*22130*/  ISETP.LT.AND P3, PT, R10, c[0x0][0x17c], !P0 ;  /* 0x00005f000a007a0c */ /* 0x000fe40004761270 */
[----:B------:R-:W-:Y:S01]  /*22140*/  LEA.HI.X.SX32 R7, R9, R0, 0x2, P6 ;  /* 0x0000000009077211 */ /* 0x000fe200030f16ff */
[----:B------:R-:W-:Y:S01]  /*22150*/  IMAD R9, R22, 0x2, R8 ;  /* 0x0000000216097824 */ /* 0x000fe200078e0208 */
[----:B------:R-:W-:-:S04]  /*22160*/  LEA R4, P6, R8, R2, 0x2 ;  /* 0x0000000208047211 */ /* 0x000fc800078c10ff */
[----:B------:R-:W-:Y:S01]  /*22170*/  LEA.HI.X.SX32 R5, R8, R0, 0x2, P6 ;  /* 0x0000000008057211 */ /* 0x000fe200030f16ff */
[C---:B------:R-:W-:Y:S01]  /*22180*/  IMAD R8, R22.reuse, 0x2, R9 ;  /* 0x0000000216087824 */ /* 0x040fe200078e0209 */
[----:B------:R1:W-:Y:S01]  /*22190*/  @P2 STG.E [R6.64], R15 ;  /* 0x0000000f06002986 */ /* 0x0003e2000c101906 */
[----:B------:R-:W-:Y:S02]  /*221a0*/  ISETP.LT.AND P5, PT, R13, c[0x0][0x17c], !P0 ;  /* 0x00005f000d007a0c */ /* 0x000fe400047a1270 */
[----:B-1----:R-:W-:Y:S02]  /*221b0*/  LEA R6, P6, R9, R2, 0x2 ;  /* 0x0000000209067211 */ /* 0x002fe400078c10ff */
[----:B----4-:R-:W-:Y:S02]  /*221c0*/  ISETP.LT.AND P2, PT, R19, c[0x0][0x17c], !P0 ;  /* 0x00005f0013007a0c */ /* 0x010fe40004741270 */
[----:B------:R-:W-:Y:S01]  /*221d0*/  LEA.HI.X.SX32 R7, R9, R0, 0x2, P6 ;  /* 0x0000000009077211 */ /* 0x000fe200030f16ff */
[----:B------:R-:W-:Y:S01]  /*221e0*/  IMAD R9, R22, 0x2, R8 ;  /* 0x0000000216097824 */ /* 0x000fe200078e0208 */
[----:B------:R-:W3:Y:S04]  /*221f0*/  LDL.LU R19, [R1+0x280] ;  /* 0x0002800001137983 */ /* 0x000ee80000300800 */
[----:B------:R-:W3:Y:S04]  /*22200*/  LDL.LU R13, [R1+0x1ac] ;  /* 0x0001ac00010d7983 */ /* 0x000ee80000300800 */
[----:B------:R1:W-:Y:S04]  /*22210*/  @P4 STG.E [R4.64], R14 ;  /* 0x0000000e04004986 */ /* 0x0003e8000c101906 */
[----:B------:R-:W3:Y:S01]  /*22220*/  LDL.LU R15, [R1+0x284] ;  /* 0x00028400010f7983 */ /* 0x000ee20000300800 */
[----:B-1----:R-:W-:-:S03]  /*22230*/  LEA R4, P6, R8, R2, 0x2 ;  /* 0x0000000208047211 */ /* 0x002fc600078c10ff */
[----:B------:R-:W3:Y:S01]  /*22240*/  LDL.LU R14, [R1+0x288] ;  /* 0x00028800010e7983 */ /* 0x000ee20000300800 */
[----:B------:R-:W-:Y:S02]  /*22250*/  LEA.HI.X.SX32 R5, R8, R0, 0x2, P6 ;  /* 0x0000000008057211 */ /* 0x000fe400030f16ff */
[----:B---3--:R-:W-:Y:S01]  /*22260*/  ISETP.LT.AND P4, PT, R17, c[0x0][0x17c], !P0 ;  /* 0x00005f0011007a0c */ /* 0x008fe20004781270 */
[----:B------:R1:W-:Y:S01]  /*22270*/  @P3 STG.E [R6.64], R18 ;  /* 0x0000001206003986 */ /* 0x0003e2000c101906 */
[----:B------:R-:W-:-:S03]  /*22280*/  ISETP.LT.AND P3, PT, R27, c[0x0][0x17c], !P0 ;  /* 0x00005f001b007a0c */ /* 0x000fc60004761270 */
[----:B------:R-:W3:Y:S04]  /*22290*/  LDL.LU R27, [R1+0x87c] ;  /* 0x00087c00011b7983 */ /* 0x000ee80000300800 */
[----:B------:R-:W3:Y:S01]  /*222a0*/  LDL.LU R17, [R1+0x6c] ;  /* 0x00006c0001117983 */ /* 0x000ee20000300800 */
[----:B-1----:R-:W-:-:S03]  /*222b0*/  LEA R6, P6, R9, R2, 0x2 ;  /* 0x0000000209067211 */ /* 0x002fc600078c10ff */
[----:B------:R-:W3:Y:S01]  /*222c0*/  LDL.LU R18, [R1+0x28c] ;  /* 0x00028c0001127983 */ /* 0x000ee20000300800 */
[----:B------:R-:W-:-:S03]  /*222d0*/  LEA.HI.X.SX32 R7, R9, R0, 0x2, P6 ;  /* 0x0000000009077211 */ /* 0x000fc600030f16ff */
[----:B------:R1:W-:Y:S04]  /*222e0*/  @P1 STG.E [R4.64], R11 ;  /* 0x0000000b04001986 */ /* 0x0003e8000c101906 */
[----:B--2---:R2:W-:Y:S01]  /*222f0*/  @P5 STG.E [R6.64], R16 ;  /* 0x0000001006005986 */ /* 0x0045e2000c101906 */
[----:B------:R-:W-:-:S03]  /*22300*/  ISETP.LT.AND P5, PT, R3, c[0x0][0x17c], !P0 ;  /* 0x00005f0003007a0c */ /* 0x000fc600047a1270 */
[----:B------:R-:W4:Y:S01]  /*22310*/  LDL.LU R3, [R1+0x878] ;  /* 0x0008780001037983 */ /* 0x000f220000300800 */
[----:B------:R-:W-:-:S04]  /*22320*/  IMAD R8, R22, 0x2, R9 ;  /* 0x0000000216087824 */ /* 0x000fc800078e0209 */
[----:B------:R-:W-:Y:S01]  /*22330*/  IMAD R9, R22, 0x2, R8 ;  /* 0x0000000216097824 */ /* 0x000fe200078e0208 */
[C---:B-1----:R-:W-:Y:S01]  /*22340*/  LEA R4, P6, R8.reuse, R2, 0x2 ;  /* 0x0000000208047211 */ /* 0x042fe200078c10ff */
[----:B--2---:R-:W2:Y:S03]  /*22350*/  LDL.LU R16, [R1+0x1dc] ;  /* 0x0001dc0001107983 */ /* 0x004ea60000300800 */
[----:B------:R-:W-:Y:S01]  /*22360*/  LEA.HI.X.SX32 R5, R8, R0, 0x2, P6 ;  /* 0x0000000008057211 */ /* 0x000fe200030f16ff */
[----:B------:R-:W-:Y:S01]  /*22370*/  IMAD R8, R22, 0x2, R9 ;  /* 0x0000000216087824 */ /* 0x000fe200078e0209 */
[----:B------:R-:W-:-:S04]  /*22380*/  LEA R6, P6, R9, R2, 0x2 ;  /* 0x0000000209067211 */ /* 0x000fc800078c10ff */
[----:B------:R-:W-:Y:S01]  /*22390*/  LEA.HI.X.SX32 R7, R9, R0, 0x2, P6 ;  /* 0x0000000009077211 */ /* 0x000fe200030f16ff */
[----:B---3--:R1:W-:Y:S01]  /*223a0*/  @P2 STG.E [R4.64], R27 ;  /* 0x0000001b04002986 */ /* 0x0083e2000c101906 */
[----:B------:R-:W-:-:S03]  /*223b0*/  ISETP.LT.AND P2, PT, R19, c[0x0][0x17c], !P0 ;  /* 0x00005f0013007a0c */ /* 0x000fc60004741270 */
[----:B------:R-:W-:Y:S01]  /*223c0*/  @P4 STG.E [R6.64], R13 ;  /* 0x0000000d06004986 */ /* 0x000fe2000c101906 */
[----:B-1----:R-:W-:-:S03]  /*223d0*/  LEA R4, P6, R8, R2, 0x2 ;  /* 0x0000000208047211 */ /* 0x002fc600078c10ff */
[----:B------:R-:W3:Y:S01]  /*223e0*/  LDL.LU R19, [R1+0x290] ;  /* 0x0002900001137983 */ /* 0x000ee20000300800 */
[----:B------:R-:W-:Y:S02]  /*223f0*/  LEA.HI.X.SX32 R5, R8, R0, 0x2, P6 ;  /* 0x0000000008057211 */ /* 0x000fe400030f16ff */
[----:B------:R-:W-:Y:S02]  /*22400*/  ISETP.LT.AND P4, PT, R15, c[0x0][0x17c], !P0 ;  /* 0x00005f000f007a0c */ /* 0x000fe40004781270 */
[----:B------:R-:W3:Y:S04]  /*22410*/  LDL.LU R15, [R1+0x1ec] ;  /* 0x0001ec00010f7983 */ /* 0x000ee80000300800 */
[----:B----4-:R1:W-:Y:S04]  /*22420*/  @P3 STG.E [R4.64], R3 ;  /* 0x0000000304003986 */ /* 0x0103e8000c101906 */
[----:B-1----:R-:W4:Y:S01]  /*22430*/  LDL.LU R3, [R1+0x874] ;  /* 0x0008740001037983 */ /* 0x002f220000300800 */
[----:B------:R-:W-:-:S03]  /*22440*/  ISETP.LT.AND P1, PT, R12, c[0x0][0x17c], !P0 ;  /* 0x00005f000c007a0c */ /* 0x000fc60004721270 */
[----:B------:R-:W4:Y:S01]  /*22450*/  LDL.LU R12, [R1+0x294] ;  /* 0x00029400010c7983 */ /* 0x000f220000300800 */
[----:B------:R-:W-:-:S03]  /*22460*/  IMAD R9, R22, 0x2, R8 ;  /* 0x0000000216097824 */ /* 0x000fc600078e0208 */
[----:B------:R-:W4:Y:S02]  /*22470*/  LDL.LU R28, [R1+0x1fc] ;  /* 0x0001fc00011c7983 */ /* 0x000f240000300800 */
[----:B------:R-:W-:-:S04]  /*22480*/  LEA R6, P6, R9, R2, 0x2 ;  /* 0x0000000209067211 */ /* 0x000fc800078c10ff */
[----:B------:R-:W-:-:S05]  /*22490*/  LEA.HI.X.SX32 R7, R9, R0, 0x2, P6 ;  /* 0x0000000009077211 */ /* 0x000fca00030f16ff */
[----:B------:R1:W-:Y:S01]  /*224a0*/  @P1 STG.E [R6.64], R17 ;  /* 0x0000001106001986 */ /* 0x0003e2000c101906 */
[----:B------:R-:W-:-:S03]  /*224b0*/  ISETP.LT.AND P1, PT, R18, c[0x0][0x17c], !P0 ;  /* 0x00005f0012007a0c */ /* 0x000fc60004721270 */
[----:B-1----:R-:W4:Y:S01]  /*224c0*/  LDL.LU R17, [R1+0x298] ;  /* 0x0002980001117983 */ /* 0x002f220000300800 */
[----:B------:R-:W-:-:S05]  /*224d0*/  IMAD R10, R22, 0x2, R9 ;  /* 0x00000002160a7824 */ /* 0x000fca00078e0209 */
[----:B------:R-:W-:-:S04]  /*224e0*/  LEA R4, P6, R10, R2, 0x2 ;  /* 0x000000020a047211 */ /* 0x000fc800078c10ff */
[----:B------:R-:W-:-:S05]  /*224f0*/  LEA.HI.X.SX32 R5, R10, R0, 0x2, P6 ;  /* 0x000000000a057211 */ /* 0x000fca00030f16ff */
[----:B--2---:R-:W-:Y:S01]  /*22500*/  @P5 STG.E [R4.64], R16 ;  /* 0x0000001004005986 */ /* 0x004fe2000c101906 */
[----:B------:R-:W-:Y:S02]  /*22510*/  ISETP.LT.AND P3, PT, R14, c[0x0][0x17c], !P0 ;  /* 0x00005f000e007a0c */ /* 0x000fe40004761270 */
[----:B---3--:R-:W-:Y:S01]  /*22520*/  ISETP.LT.AND P5, PT, R19, c[0x0][0x17c], !P0 ;  /* 0x00005f0013007a0c */ /* 0x008fe200047a1270 */
[----:B----4-:R-:W1:Y:S01]  /*22530*/  LDS.128 R24, [R3] ;  /* 0x0000000003187984 */ /* 0x010e620000000c00 */
[----:B------:R-:W-:-:S03]  /*22540*/  LOP3.LUT R20, R3, 0x20, RZ, 0x3c, !PT ;  /* 0x0000002003147812 */ /* 0x000fc600078e3cff */
[----:B-1----:R-:W-:Y:S04]  /*22550*/  STL [R1+0x54], R25 ;  /* 0x0000541901007387 */ /* 0x002fe80000100800 */
[----:B------:R-:W-:Y:S04]  /*22560*/  STL.64 [R1+0x58], R26 ;  /* 0x0000581a01007387 */ /* 0x000fe80000100a00 */
[----:B------:R-:W2:Y:S04]  /*22570*/  LDL.LU R18, [R1+0x20c] ;  /* 0x00020c0001127983 */ /* 0x000ea80000300800 */
[----:B------:R-:W-:Y:S04]  /*22580*/  STL [R1+0x870], R24 ;  /* 0x0008701801007387 */ /* 0x000fe80000100800 */
[----:B------:R-:W1:Y:S04]  /*22590*/  LDS.128 R24, [R20] ;  /* 0x0000000014187984 */ /* 0x000e680000000c00 */
[----:B------:R-:W3:Y:S04]  /*225a0*/  LDL.LU R11, [R1+0x29c] ;  /* 0x00029c00010b7983 */ /* 0x000ee80000300800 */
[----:B-1----:R-:W-:Y:S04]  /*225b0*/  STL [R1+0x44], R25 ;  /* 0x0000441901007387 */ /* 0x002fe80000100800 */
[----:B------:R-:W-:Y:S04]  /*225c0*/  STL.64 [R1+0x48], R26 ;  /* 0x0000481a01007387 */ /* 0x000fe80000100a00 */
[----:B------:R-:W4:Y:S04]  /*225d0*/  LDL.LU R13, [R1+0x21c] ;  /* 0x00021c00010d7983 */ /* 0x000f280000300800 */
[----:B------:R-:W3:Y:S01]  /*225e0*/  LDL.LU R16, [R1+0x2a0] ;  /* 0x0002a00001107983 */ /* 0x000ee20000300800 */
[----:B------:R-:W-:Y:S01]  /*225f0*/  LOP3.LUT R19, R3, 0x40, RZ, 0x3c, !PT ;  /* 0x0000004003137812 */ /* 0x000fe200078e3cff */
[----:B------:R-:W-:-:S04]  /*22600*/  IMAD.MOV.U32 R14, RZ, RZ, R24 ;  /* 0x000000ffff0e7224 */ /* 0x000fc800078e0018 */
[----:B------:R-:W1:Y:S01]  /*22610*/  LDS.128 R24, [R19] ;  /* 0x0000000013187984 */ /* 0x000e620000000c00 */
[----:B------:R-:W-:Y:S01]  /*22620*/  LOP3.LUT R23, R3, 0x60, RZ, 0x3c, !PT ;  /* 0x0000006003177812 */ /* 0x000fe200078e3cff */
[----:B------:R-:W-:-:S05]  /*22630*/  IMAD R8, R22, 0x2, R10 ;  /* 0x0000000216087824 */ /* 0x000fca00078e020a */
[----:B------:R-:W-:Y:S01]  /*22640*/  LEA R6, P6, R8, R2, 0x2 ;  /* 0x0000000208067211 */ /* 0x000fe200078c10ff */
[----:B-1----:R-:W-:Y:S01]  /*22650*/  STL [R1+0x74], R25 ;  /* 0x0000741901007387 */ /* 0x002fe20000100800 */
[----:B------:R-:W-:-:S03]  /*22660*/  IMAD.MOV.U32 R21, RZ, RZ, R24 ;  /* 0x000000ffff157224 */ /* 0x000fc600078e0018 */
[----:B------:R-:W-:Y:S04]  /*22670*/  STL.64 [R1+0x78], R26 ;  /* 0x0000781a01007387 */ /* 0x000fe80000100a00 */
[----:B------:R-:W1:Y:S01]  /*22680*/  LDS.128 R24, [R23] ;  /* 0x0000000017187984 */ /* 0x000e620000000c00 */
[----:B------:R-:W-:-:S05]  /*22690*/  LEA.HI.X.SX32 R7, R8, R0, 0x2, P6 ;  /* 0x0000000008077211 */ /* 0x000fca00030f16ff */
[----:B------:R1:W-:Y:S01]  /*226a0*/  @P2 STG.E [R6.64], R15 ;  /* 0x0000000f06002986 */ /* 0x0003e2000c101906 */
[----:B------:R-:W-:-:S03]  /*226b0*/  ISETP.LT.AND P2, PT, R12, c[0x0][0x17c], !P0 ;  /* 0x00005f000c007a0c */ /* 0x000fc60004741270 */
[----:B-1----:R-:W3:Y:S01]  /*226c0*/  LDL.LU R15, [R1+0x2a4] ;  /* 0x0002a400010f7983 */ /* 0x002ee20000300800 */
[----:B------:R-:W-:-:S03]  /*226d0*/  IMAD R5, R22, 0x2, R8 ;  /* 0x0000000216057824 */ /* 0x000fc600078e0208 */
[----:B------:R-:W-:Y:S01]  /*226e0*/  STL [R1+0x14], R25 ;  /* 0x0000141901007387 */ /* 0x000fe20000100800 */
[----:B------:R-:W-:-:S03]  /*226f0*/  IMAD.MOV.U32 R12, RZ, RZ, R24 ;  /* 0x000000ffff0c7224 */ /* 0x000fc600078e0018 */
[----:B------:R-:W-:Y:S04]  /*22700*/  STL.64 [R1+0x18], R26 ;  /* 0x0000181a01007387 */ /* 0x000fe80000100a00 */
[----:B------:R-:W1:Y:S01]  /*22710*/  LDS.128 R24, [R3+0x2000] ;  /* 0x0020000003187984 */ /* 0x000e620000000c00 */
[----:B------:R-:W-:Y:S01]  /*22720*/  LEA R4, P6, R5, R2, 0x2 ;  /* 0x0000000205047211 */ /* 0x000fe200078c10ff */
[----:B------:R-:W-:-:S03]  /*22730*/  IMAD R8, R22, 0x2, R5 ;  /* 0x0000000216087824 */ /* 0x000fc600078e0205 */
[----:B------:R-:W-:Y:S02]  /*22740*/  LEA.HI.X.SX32 R5, R5, R0, 0x2, P6 ;  /* 0x0000000005057211 */ /* 0x000fe400030f16ff */
[----:B------:R-:W-:-:S04]  /*22750*/  LEA R6, P6, R8, R2, 0x2 ;  /* 0x0000000208067211 */ /* 0x000fc800078c10ff */
[----:B------:R-:W-:Y:S01]  /*22760*/  LEA.HI.X.SX32 R7, R8, R0, 0x2, P6 ;  /* 0x0000000008077211 */ /* 0x000fe200030f16ff */
[----:B------:R1:W-:Y:S01]  /*22770*/  @P4 STG.E [R4.64], R28 ;  /* 0x0000001c04004986 */ /* 0x0003e2000c101906 */
[----:B------:R-:W-:-:S03]  /*22780*/  ISETP.LT.AND P4, PT, R17, c[0x0][0x17c], !P0 ;  /* 0x00005f0011007a0c */ /* 0x000fc60004781270 */
[----:B------:R-:W3:Y:S01]  /*22790*/  LDL.LU R17, [R1+0x2a8] ;  /* 0x0002a80001117983 */ /* 0x000ee20000300800 */
[----:B-1----:R-:W-:Y:S02]  /*227a0*/  IMAD.MOV.U32 R10, RZ, RZ, R24 ;  /* 0x000000ffff0a7224 */ /* 0x002fe400078e0018 */
[----:B------:R-:W-:-:S05]  /*227b0*/  IMAD R9, R22, 0x2, R8 ;  /* 0x0000000216097824 */ /* 0x000fca00078e0208 */
[----:B------:R-:W-:Y:S01]  /*227c0*/  LEA R8, P6, R9, R2, 0x2 ;  /* 0x0000000209087211 */ /* 0x000fe200078c10ff */
[----:B------:R-:W-:-:S03]  /*227d0*/  IMAD R4, R22, 0x2, R9 ;  /* 0x0000000216047824 */ /* 0x000fc600078e0209 */
[----:B------:R-:W-:Y:S01]  /*227e0*/  LEA.HI.X.SX32 R9, R9, R0, 0x2, P6 ;  /* 0x0000000009097211 */ /* 0x000fe200030f16ff */
[----:B--2---:R1:W-:Y:S04]  /*227f0*/  @P3 STG.E [R6.64], R18 ;  /* 0x0000001206003986 */ /* 0x0043e8000c101906 */
[----:B-1----:R-:W2:Y:S04]  /*22800*/  LDL.LU R18, [R1+0x2ac] ;  /* 0x0002ac0001127983 */ /* 0x002ea80000300800 */
[----:B------:R-:W-:Y:S04]  /*22810*/  STL [R1+0x124], R25 ;  /* 0x0001241901007387 */ /* 0x000fe80000100800 */
[----:B------:R-:W-:Y:S04]  /*22820*/  STL.64 [R1+0x128], R26 ;  /* 0x0001281a01007387 */ /* 0x000fe80000100a00 */
[----:B------:R-:W1:Y:S04]  /*22830*/  LDS.128 R24, [R20+0x2000] ;  /* 0x0020000014187984 */ /* 0x000e680000000c00 */
[----:B----4-:R-:W-:Y:S01]  /*22840*/  @P1 STG.E [R8.64], R13 ;  /* 0x0000000d08001986 */ /* 0x010fe2000c101906 */
[----:B---3--:R-:W-:-:S03]  /*22850*/  ISETP.LT.AND P1, PT, R16, c[0x0][0x17c], !P0 ;  /* 0x00005f0010007a0c */ /* 0x008fc60004721270 */
[----:B-1----:R-:W-:Y:S01]  /*22860*/  STL [R1+0x164], R25 ;  /* 0x0001641901007387 */ /* 0x002fe20000100800 */
[----:B------:R-:W-:-:S03]  /*22870*/  IMAD.MOV.U32 R16, RZ, RZ, R24 ;  /* 0x000000ffff107224 */ /* 0x000fc600078e0018 */
[----:B------:R-:W-:Y:S04]  /*22880*/  STL.64 [R1+0x168], R26 ;  /* 0x0001681a01007387 */ /* 0x000fe80000100a00 */
[----:B------:R-:W1:Y:S01]  /*22890*/  LDS.128 R24, [R19+0x2000] ;  /* 0x0020000013187984 */ /* 0x000e620000000c00 */
[----:B------:R-:W-:-:S03]  /*228a0*/  ISETP.LT.AND P3, PT, R11, c[0x0][0x17c], !P0 ;  /* 0x00005f000b007a0c */ /* 0x000fc60004761270 */
[----:B------:R-:W3:Y:S04]  /*228b0*/  LDL.LU R11, [R1+0x2b0] ;  /* 0x0002b000010b7983 */ /* 0x000ee80000300800 */
[----:B-1----:R-:W-:Y:S01]  /*228c0*/  STL [R1+0x1a4], R25 ;  /* 0x0001a41901007387 */ /* 0x002fe20000100800 */
[----:B------:R-:W-:-:S03]  /*228d0*/  IMAD.MOV.U32 R13, RZ, RZ, R24 ;  /* 0x000000ffff0d7224 */ /* 0x000fc600078e0018 */
[----:B------:R-:W-:Y:S04]  /*228e0*/  STL.64 [R1+0x1a8], R26 ;  /* 0x0001a81a01007387 */ /* 0x000fe80000100a00 */
[----:B------:R-:W4:Y:S01]  /*228f0*/  LDL.LU R24, [R1+0x870] ;  /* 0x0008700001187983 */ /* 0x000f220000300800 */
[----:B------:R-:W-:-:S04]  /*22900*/  LEA R6, P6, R4, R2, 0x2 ;  /* 0x0000000204067211 */ /* 0x000fc800078c10ff */
[----:B------:R-:W-:Y:S01]  /*22910*/  LEA.HI.X.SX32 R7, R4, R0, 0x2, P6 ;  /* 0x0000000004077211 */ /* 0x000fe200030f16ff */
[----:B------:R-:W-:-:S05]  /*22920*/  IMAD R5, R22, 0x2, R4 ;  /* 0x0000000216057824 */ /* 0x000fca00078e0204 */
[----:B------:R-:W-:-:S04]  /*22930*/  LEA R8, P6, R5, R2, 0x2 ;  /* 0x0000000205087211 */ /* 0x000fc800078c10ff */
[----:B------:R-:W-:Y:S01]  /*22940*/  LEA.HI.X.SX32 R9, R5, R0, 0x2, P6 ;  /* 0x0000000005097211 */ /* 0x000fe200030f16ff */
[----:B------:R-:W-:Y:S01]  /*22950*/  IMAD R4, R22, 0x2, R5 ;  /* 0x0000000216047824 */ /* 0x000fe200078e0205 */
[----:B----4-:R-:W-:Y:S04]  /*22960*/  @P5 STG.E [R6.64], R24 ;  /* 0x0000001806005986 */ /* 0x010fe8000c101906 */
[----:B------:R-:W1:Y:S01]  /*22970*/  LDS.128 R24, [R23+0x2000] ;  /* 0x0020000017187984 */ /* 0x000e620000000c00 */
[----:B------:R-:W-:-:S03]  /*22980*/  ISETP.LT.AND P5, PT, R15, c[0x0][0x17c], !P0 ;  /* 0x00005f000f007a0c */ /* 0x000fc600047a1270 */
[----:B------:R-:W4:Y:S04]  /*22990*/  LDL.LU R15, [R1+0x2b4] ;  /* 0x0002b400010f7983 */ /* 0x000f280000300800 */
[----:B------:R1:W-:Y:S04]  /*229a0*/  @P2 STG.E [R8.64], R14 ;  /* 0x0000000e08002986 */ /* 0x0003e8000c101906 */
[----:B-1----:R-:W-:Y:S01]  /*229b0*/  STL [R1+0x134], R25 ;  /* 0x0001341901007387 */ /* 0x002fe20000100800 */
[----:B------:R-:W-:-:S03]  /*229c0*/  IMAD.MOV.U32 R14, RZ, RZ, R24 ;  /* 0x000000ffff0e7224 */ /* 0x000fc600078e0018 */
[----:B------:R-:W-:Y:S04]  /*229d0*/  STL.64 [R1+0x138], R26 ;  /* 0x0001381a01007387 */ /* 0x000fe80000100a00 */
[----:B------:R-:W1:Y:S01]  /*229e0*/  LDS.128 R24, [R3+0x4000] ;  /* 0x0040000003187984 */ /* 0x000e620000000c00 */
[----:B------:R-:W-:-:S04]  /*229f0*/  LEA R6, P6, R4, R2, 0x2 ;  /* 0x0000000204067211 */ /* 0x000fc800078c10ff */
[----:B------:R-:W-:Y:S02]  /*22a00*/  LEA.HI.X.SX32 R7, R4, R0, 0x2, P6 ;  /* 0x0000000004077211 */ /* 0x000fe400030f16ff */
[----:B------:R-:W-:Y:S02]  /*22a10*/  ISETP.LT.AND P2, PT, R17, c[0x0][0x17c], !P0 ;  /* 0x00005f0011007a0c */ /* 0x000fe40004741270 */
[----:B------:R-:W4:Y:S04]  /*22a20*/  LDL.LU R17, [R1+0x2b8] ;  /* 0x0002b80001117983 */ /* 0x000f280000300800 */
[----:B------:R1:W-:Y:S04]  /*22a30*/  @P4 STG.E [R6.64], R21 ;  /* 0x0000001506004986 */ /* 0x0003e8000c101906 */
[----:B-1----:R-:W-:Y:S01]  /*22a40*/  STL [R1+0x184], R25 ;  /* 0x0001841901007387 */ /* 0x002fe20000100800 */
[----:B------:R-:W-:-:S03]  /*22a50*/  IMAD.MOV.U32 R21, RZ, RZ, R24 ;  /* 0x000000ffff157224 */ /* 0x000fc600078e0018 */
[----:B------:R-:W-:Y:S04]  /*22a60*/  STL.64 [R1+0x188], R26 ;  /* 0x0001881a01007387 */ /* 0x000fe80000100a00 */
[----:B------:R-:W4:Y:S01]  /*22a70*/  LDL.LU R24, [R1+0x2bc] ;  /* 0x0002bc0001187983 */ /* 0x000f220000300800 */
[----:B------:R-:W-:-:S05]  /*22a80*/  IMAD R5, R22, 0x2, R4 ;  /* 0x0000000216057824 */ /* 0x000fca00078e0204 */
[----:B------:R-:W-:Y:S01]  /*22a90*/  LEA R4, P6, R5, R2, 0x2 ;  /* 0x0000000205047211 */ /* 0x000fe200078c10ff */
[----:B------:R-:W-:-:S03]  /*22aa0*/  IMAD R8, R22, 0x2, R5 ;  /* 0x0000000216087824 */ /* 0x000fc600078e0205 */
[----:B------:R-:W-:Y:S02]  /*22ab0*/  LEA.HI.X.SX32 R5, R5, R0, 0x2, P6 ;  /* 0x0000000005057211 */ /* 0x000fe400030f16ff */
[----:B--2---:R-:W-:-:S03]  /*22ac0*/  ISETP.LT.AND P4, PT, R18, c[0x0][0x17c], !P0 ;  /* 0x00005f0012007a0c */ /* 0x004fc60004781270 */
[----:B------:R1:W-:Y:S01]  /*22ad0*/  @P3 STG.E [R4.64], R12 ;  /* 0x0000000c04003986 */ /* 0x0003e2000c101906 */
[----:B---3--:R-:W-:Y:S02]  /*22ae0*/  ISETP.LT.AND P3, PT, R11, c[0x0][0x17c], !P0 ;  /* 0x00005f000b007a0c */ /* 0x008fe40004761270 */
[----:B------:R-:W-:-:S04]  /*22af0*/  LEA R6, P6, R8, R2, 0x2 ;  /* 0x0000000208067211 */ /* 0x000fc800078c10ff */
[----:B------:R-:W-:-:S05]  /*22b00*/  LEA.HI.X.SX32 R7, R8, R0, 0x2, P6 ;  /* 0x0000000008077211 */ /* 0x000fca00030f16ff */
[----:B------:R2:W-:Y:S01]  /*22b10*/  @P1 STG.E [R6.64], R10 ;  /* 0x0000000a06001986 */ /* 0x0005e2000c101906 */
[----:B-1----:R-:W-:-:S04]  /*22b20*/  IMAD R5, R22, 0x2, R8 ;  /* 0x0000000216057824 */ /* 0x002fc800078e0208 */
[----:B------:R-:W-:Y:S01]  /*22b30*/  IMAD R8, R22, 0x2, R5 ;  /* 0x0000000216087824 */ /* 0x000fe200078e0205 */
[----:B------:R-:W-:-:S04]  /*22b40*/  LEA R4, P6, R5, R2, 0x2 ;  /* 0x0000000205047211 */ /* 0x000fc800078c10ff */
[----:B------:R-:W-:Y:S02]  /*22b50*/  LEA.HI.X.SX32 R5, R5, R0, 0x2, P6 ;  /* 0x0000000005057211 */ /* 0x000fe400030f16ff */
[----:B--2---:R-:W-:-:S04]  /*22b60*/  LEA R6, P6, R8, R2, 0x2 ;  /* 0x0000000208067211 */ /* 0x004fc800078c10ff */
[----:B------:R-:W-:Y:S01]  /*22b70*/  LEA.HI.X.SX32 R7, R8, R0, 0x2, P6 ;  /* 0x0000000008077211 */ /* 0x000fe200030f16ff */
[----:B------:R-:W-:Y:S04]  /*22b80*/  @P5 STG.E [R4.64], R16 ;  /* 0x0000001004005986 */ /* 0x000fe8000c101906 */
[----:B------:R-:W-:Y:S04]  /*22b90*/  @P2 STG.E [R6.64], R13 ;  /* 0x0000000d06002986 */ /* 0x000fe8000c101906 */
[----:B----4-:R-:W-:Y:S04]  /*22ba0*/  STL [R1+0x86c], R24 ;  /* 0x00086c1801007387 */ /* 0x010fe80000100800 */
[----:B------:R-:W1:Y:S04]  /*22bb0*/  LDS.128 R24, [R20+0x4000] ;  /* 0x0040000014187984 */ /* 0x000e680000000c00 */
[----:B------:R-:W2:Y:S04]  /*22bc0*/  LDL.LU R18, [R1+0x2c0] ;  /* 0x0002c00001127983 */ /* 0x000ea80000300800 */
[----:B-1----:R-:W-:Y:S01]  /*22bd0*/  STL [R1+0x154], R25 ;  /* 0x0001541901007387 */ /* 0x002fe20000100800 */
[----:B------:R-:W-:-:S03]  /*22be0*/  IMAD.MOV.U32 R12, RZ, RZ, R24 ;  /* 0x000000ffff0c7224 */ /* 0x000fc600078e0018 */
[----:B------:R-:W-:Y:S04]  /*22bf0*/  STL.64 [R1+0x158], R26 ;  /* 0x0001581a01007387 */ /* 0x000fe80000100a00 */
[----:B------:R-:W1:Y:S04]  /*22c00*/  LDS.128 R24, [R19+0x4000] ;  /* 0x0040000013187984 */ /* 0x000e680000000c00 */
        /* <DEDUP_REMOVED lines=9> */
[----:B------:R-:W1:Y:S04]  /*22ca0*/  LDS.128 R24, [R3+0x6000] ;  /* 0x0060000003187984 */ /* 0x000e680000000c00 */
[----:B------:R-:W4:Y:S04]  /*22cb0*/  LDL.LU R16, [R1+0x2c8] ;  /* 0x0002c80001107983 */ /* 0x000f280000300800 */
[----:B-1----:R-:W-:Y:S01]  /*22cc0*/  STL [R1+0x174], R25 ;  /* 0x0001741901007387 */ /* 0x002fe20000100800 */
[----:B------:R-:W-:-:S03]  /*22cd0*/  IMAD.MOV.U32 R13, RZ, RZ, R24 ;  /* 0x000000ffff0d7224 */ /* 0x000fc600078e0018 */
[----:B------:R-:W-:Y:S04]  /*22ce0*/  STL.64 [R1+0x178], R26 ;  /* 0x0001781a01007387 */ /* 0x000fe80000100a00 */
[----:B------:R-:W4:Y:S01]  /*22cf0*/  LDL.LU R24, [R1+0x86c] ;  /* 0x00086c0001187983 */ /* 0x000f220000300800 */
[----:B------:R-:W-:-:S03]  /*22d00*/  ISETP.LT.AND P5, PT, R17, c[0x0][0x17c], !P0 ;  /* 0x00005f0011007a0c */ /* 0x000fc600047a1270 */
[----:B------:R-:W4:Y:S01]  /*22d10*/  LDL.LU R17, [R1+0x2cc] ;  /* 0x0002cc0001117983 */ /* 0x000f220000300800 */
[----:B------:R-:W-:-:S05]  /*22d20*/  IMAD R9, R22, 0x2, R8 ;  /* 0x0000000216097824 */ /* 0x000fca00078e0208 */
[----:B------:R-:W-:Y:S01]  /*22d30*/  LEA R8, P6, R9, R2, 0x2 ;  /* 0x0000000209087211 */ /* 0x000fe200078c10ff */
[----:B------:R-:W-:-:S03]  /*22d40*/  IMAD R5, R22, 0x2, R9 ;  /* 0x0000000216057824 */ /* 0x000fc600078e0209 */
[----:B------:R-:W-:-:S05]  /*22d50*/  LEA.HI.X.SX32 R9, R9, R0, 0x2, P6 ;  /* 0x0000000009097211 */ /* 0x000fca00030f16ff */
[----:B------:R-:W-:Y:S01]  /*22d60*/  @P4 STG.E [R8.64], R14 ;  /* 0x0000000e08004986 */ /* 0x000fe2000c101906 */
[----:B------:R-:W-:Y:S01]  /*22d70*/  LEA R4, P6, R5, R2, 0x2 ;  /* 0x0000000205047211 */ /* 0x000fe200078c10ff */
[----:B------:R-:W-:-:S03]  /*22d80*/  IMAD R6, R22, 0x2, R5 ;  /* 0x0000000216067824 */ /* 0x000fc600078e0205 */
[----:B------:R-:W-:-:S05]  /*22d90*/  LEA.HI.X.SX32 R5, R5, R0, 0x2, P6 ;  /* 0x0000000005057211 */ /* 0x000fca00030f16ff */
[----:B------:R-:W-:Y:S01]  /*22da0*/  @P3 STG.E [R4.64], R21 ;  /* 0x0000001504003986 */ /* 0x000fe2000c101906 */
[----:B--2---:R-:W-:Y:S02]  /*22db0*/  ISETP.LT.AND P4, PT, R18, c[0x0][0x17c], !P0 ;  /* 0x00005f0012007a0c */ /* 0x004fe40004781270 */
[----:B---3--:R-:W-:Y:S02]  /*22dc0*/  ISETP.LT.AND P3, PT, R15, c[0x0][0x17c], !P0 ;  /* 0x00005f000f007a0c */ /* 0x008fe40004761270 */
[----:B----4-:R-:W-:Y:S02]  /*22dd0*/  ISETP.LT.AND P2, PT, R24, c[0x0][0x17c], !P0 ;  /* 0x00005f0018007a0c */ /* 0x010fe40004741270 */
[----:B------:R-:W1:Y:S04]  /*22de0*/  LDS.128 R24, [R20+0x6000] ;  /* 0x0060000014187984 */ /* 0x000e680000000c00 */
[----:B-1----:R-:W-:Y:S04]  /*22df0*/  STL [R1+0x104], R25 ;  /* 0x0001041901007387 */ /* 0x002fe80000100800 */
[----:B------:R-:W-:Y:S04]  /*22e00*/  STL.64 [R1+0x108], R26 ;  /* 0x0001081a01007387 */ /* 0x000fe80000100a00 */
[----:B------:R-:W2:Y:S04]  /*22e10*/  LDL.LU R18, [R1+0x2d0] ;  /* 0x0002d00001127983 */ /* 0x000ea80000300800 */
[----:B------:R-:W-:Y:S04]  /*22e20*/  STL [R1+0x868], R24 ;  /* 0x0008681801007387 */ /* 0x000fe80000100800 */
[----:B------:R-:W1:Y:S04]  /*22e30*/  LDS.128 R24, [R19+0x6000] ;  /* 0x0060000013187984 */ /* 0x000e680000000c00 */
[----:B-1----:R-:W-:Y:S04]  /*22e40*/  STL [R1+0x114], R25 ;  /* 0x0001141901007387 */ /* 0x002fe80000100800 */
[----:B------:R-:W-:Y:S04]  /*22e50*/  STL.64 [R1+0x118], R26 ;  /* 0x0001181a01007387 */ /* 0x000fe80000100a00 */
[----:B------:R-:W3:Y:S01]  /*22e60*/  LDL.LU R15, [R1+0x2d4] ;  /* 0x0002d400010f7983 */ /* 0x000ee20000300800 */
[----:B------:R-:W-:-:S03]  /*22e70*/  IMAD.MOV.U32 R14, RZ, RZ, R24 ;  /* 0x000000ffff0e7224 */ /* 0x000fc600078e0018 */
[----:B------:R-:W1:Y:S01]  /*22e80*/  LDS.128 R24, [R23+0x6000] ;  /* 0x0060000017187984 */ /* 0x000e620000000c00 */
[----:B------:R-:W-:-:S04]  /*22e90*/  LEA R8, P6, R6, R2, 0x2 ;  /* 0x0000000206087211 */ /* 0x000fc800078c10ff */
[----:B------:R-:W-:-:S05]  /*22ea0*/  LEA.HI.X.SX32 R9, R6, R0, 0x2, P6 ;  /* 0x0000000006097211 */ /* 0x000fca00030f16ff */
[----:B------:R4:W-:Y:S01]  /*22eb0*/  @P1 STG.E [R8.64], R12 ;  /* 0x0000000c08001986 */ /* 0x0009e2000c101906 */
[----:B------:R-:W-:-:S03]  /*22ec0*/  IMAD R7, R22, 0x2, R6 ;  /* 0x0000000216077824 */ /* 0x000fc600078e0206 */
[----:B-1----:R-:W-:Y:S01]  /*22ed0*/  STL [R1+0x94], R25 ;  /* 0x0000941901007387 */ /* 0x002fe20000100800 */
[----:B----4-:R-:W-:-:S03]  /*22ee0*/  IMAD.MOV.U32 R12, RZ, RZ, R24 ;  /* 0x000000ffff0c7224 */ /* 0x010fc600078e0018 */
[----:B------:R-:W-:Y:S04]  /*22ef0*/  STL.64 [R1+0x98], R26 ;  /* 0x0000981a01007387 */ /* 0x000fe80000100a00 */
[----:B------:R-:W1:Y:S01]  /*22f00*/  LDS.128 R24, [R3+0x8000] ;  /* 0x0080000003187984 */ /* 0x000e620000000c00 */
[C---:B------:R-:W-:Y:S01]  /*22f10*/  LEA R6, P6, R7.reuse, R2, 0x2 ;  /* 0x0000000207067211 */ /* 0x040fe200078c10ff */
[----:B------:R-:W-:Y:S02]  /*22f20*/  IMAD R5, R22, 0x2, R7 ;  /* 0x0000000216057824 */ /* 0x000fe400078e0207 */
[----:B------:R-:W4:Y:S01]  /*22f30*/  LDL.LU R21, [R1+0x2d8] ;  /* 0x0002d80001157983 */ /* 0x000f220000300800 */
[----:B------:R-:W-:-:S05]  /*22f40*/  LEA.HI.X.SX32 R7, R7, R0, 0x2, P6 ;  /* 0x0000000007077211 */ /* 0x000fca00030f16ff */
[----:B------:R1:W-:Y:S04]  /*22f50*/  @P5 STG.E [R6.64], R11 ;  /* 0x0000000b06005986 */ /* 0x0003e8000c101906 */
[----:B-1----:R-:W-:Y:S01]  /*22f60*/  STL [R1+0xf4], R25 ;  /* 0x0000f41901007387 */ /* 0x002fe20000100800 */
[----:B------:R-:W-:-:S03]  /*22f70*/  IMAD.MOV.U32 R11, RZ, RZ, R24 ;  /* 0x000000ffff0b7224 */ /* 0x000fc600078e0018 */
[----:B------:R-:W-:Y:S04]  /*22f80*/  STL.64 [R1+0xf8], R26 ;  /* 0x0000f81a01007387 */ /* 0x000fe80000100a00 */
[----:B------:R-:W1:Y:S01]  /*22f90*/  LDS.128 R24, [R20+0x8000] ;  /* 0x0080000014187984 */ /* 0x000e620000000c00 */
[----:B------:R-:W-:Y:S01]  /*22fa0*/  LEA R4, P6, R5, R2, 0x2 ;  /* 0x0000000205047211 */ /* 0x000fe200078c10ff */
[----:B------:R-:W-:-:S03]  /*22fb0*/  IMAD R8, R22, 0x2, R5 ;  /* 0x0000000216087824 */ /* 0x000fc600078e0205 */
[----:B------:R-:W-:Y:S02]  /*22fc0*/  LEA.HI.X.SX32 R5, R5, R0, 0x2, P6 ;  /* 0x0000000005057211 */ /* 0x000fe400030f16ff */
[----:B------:R-:W-:Y:S02]  /*22fd0*/  ISETP.LT.AND P5, PT, R17, c[0x0][0x17c], !P0 ;  /* 0x00005f0011007a0c */ /* 0x000fe400047a1270 */
[----:B------:R-:W4:Y:S04]  /*22fe0*/  LDL.LU R17, [R1+0x2dc] ;  /* 0x0002dc0001117983 */ /* 0x000f280000300800 */
[----:B------:R1:W-:Y:S04]  /*22ff0*/  @P2 STG.E [R4.64], R10 ;  /* 0x0000000a04002986 */ /* 0x0003e8000c101906 */
[----:B-1----:R-:W-:Y:S01]  /*23000*/  STL [R1+0xe4], R25 ;  /* 0x0000e41901007387 */ /* 0x002fe20000100800 */
[----:B------:R-:W-:-:S03]  /*23010*/  IMAD.MOV.U32 R10, RZ, RZ, R24 ;  /* 0x000000ffff0a7224 */ /* 0x000fc600078e0018 */
[----:B------:R-:W-:Y:S04]  /*23020*/  STL.64 [R1+0xe8], R26 ;  /* 0x0000e81a01007387 */ /* 0x000fe80000100a00 */
[----:B------:R-:W1:Y:S01]  /*23030*/  LDS.128 R24, [R19+0x8000] ;  /* 0x0080000013187984 */ /* 0x000e620000000c00 */
[----:B------:R-:W-:Y:S02]  /*23040*/  ISETP.LT.AND P1, PT, R16, c[0x0][0x17c], !P0 ;  /* 0x00005f0010007a0c */ /* 0x000fe40004721270 */
[----:B------:R-:W-:Y:S01]  /*23050*/  LEA R6, P6, R8, R2, 0x2 ;  /* 0x0000000208067211 */ /* 0x000fe200078c10ff */
[----:B-1----:R-:W-:-:S03]  /*23060*/  IMAD.MOV.U32 R16, RZ, RZ, R24 ;  /* 0x000000ffff107224 */ /* 0x002fc600078e0018 */
[----:B------:R-:W-:-:S05]  /*23070*/  LEA.HI.X.SX32 R7, R8, R0, 0x2, P6 ;  /* 0x0000000008077211 */ /* 0x000fca00030f16ff */
[----:B------:R1:W-:Y:S01]  /*23080*/  @P4 STG.E [R6.64], R13 ;  /* 0x0000000d06004986 */ /* 0x0003e2000c101906 */
[----:B--2---:R-:W-:-:S03]  /*23090*/  ISETP.LT.AND P2, PT, R18, c[0x0][0x17c], !P0 ;  /* 0x00005f0012007a0c */ /* 0x004fc60004741270 */
[----:B------:R-:W2:Y:S04]  /*230a0*/  LDL.LU R18, [R1+0x2e0] ;  /* 0x0002e00001127983 */ /* 0x000ea80000300800 */
[----:B------:R-:W-:Y:S04]  /*230b0*/  STL [R1+0xd4], R25 ;  /* 0x0000d41901007387 */ /* 0x000fe80000100800 */
[----:B------:R-:W-:Y:S04]  /*230c0*/  STL.64 [R1+0xd8], R26 ;  /* 0x0000d81a01007387 */ /* 0x000fe80000100a00 */
[----:B------:R-:W3:Y:S04]  /*230d0*/  LDS.128 R24, [R23+0x8000] ;  /* 0x0080000017187984 */ /* 0x000ee80000000c00 */
[----:B-1----:R-:W2:Y:S04]  /*230e0*/  LDL.LU R13, [R1+0x2e4] ;  /* 0x0002e400010d7983 */ /* 0x002ea80000300800 */
[----:B---3--:R-:W-:Y:S01]  /*230f0*/  STL [R1+0xc4], R25 ;  /* 0x0000c41901007387 */ /* 0x008fe20000100800 */
[----:B------:R-:W-:Y:S01]  /*23100*/  ISETP.LT.AND P4, PT, R15, c[0x0][0x17c], !P0 ;  /* 0x00005f000f007a0c */ /* 0x000fe20004781270 */
[----:B------:R-:W-:-:S02]  /*23110*/  IMAD.MOV.U32 R15, RZ, RZ, R24 ;  /* 0x000000ffff0f7224 */ /* 0x000fc400078e0018 */
[----:B------:R-:W-:Y:S04]  /*23120*/  STL.64 [R1+0xc8], R26 ;  /* 0x0000c81a01007387 */ /* 0x000fe80000100a00 */
[----:B------:R-:W3:Y:S01]  /*23130*/  LDL.LU R24, [R1+0x868] ;  /* 0x0008680001187983 */ /* 0x000ee20000300800 */
[----:B------:R-:W-:-:S05]  /*23140*/  IMAD R5, R22, 0x2, R8 ;  /* 0x0000000216057824 */ /* 0x000fca00078e0208 */
[----:B------:R-:W-:Y:S01]  /*23150*/  LEA R4, P6, R5, R2, 0x2 ;  /* 0x0000000205047211 */ /* 0x000fe200078c10ff */
[----:B------:R-:W-:-:S03]  /*23160*/  IMAD R9, R22, 0x2, R5 ;  /* 0x0000000216097824 */ /* 0x000fc600078e0205 */
[----:B------:R-:W-:Y:S02]  /*23170*/  LEA.HI.X.SX32 R5, R5, R0, 0x2, P6 ;  /* 0x0000000005057211 */ /* 0x000fe400030f16ff */
[----:B------:R-:W-:Y:S01]  /*23180*/  LEA R6, P6, R9, R2, 0x2 ;  /* 0x0000000209067211 */ /* 0x000fe200078c10ff */
[----:B------:R-:W-:-:S03]  /*23190*/  IMAD R8, R22, 0x2, R9 ;  /* 0x0000000216087824 */ /* 0x000fc600078e0209 */
[----:B------:R-:W-:Y:S01]  /*231a0*/  LEA.HI.X.SX32 R7, R9, R0, 0x2, P6 ;  /* 0x0000000009077211 */ /* 0x000fe200030f16ff */
[----:B---3--:R1:W-:Y:S04]  /*231b0*/  @P3 STG.E [R4.64], R24 ;  /* 0x0000001804003986 */ /* 0x0083e8000c101906 */
[----:B------:R-:W3:Y:S01]  /*231c0*/  LDS.128 R24, [R3+0xa000] ;  /* 0x00a0000003187984 */ /* 0x000ee20000000c00 */
[----:B----4-:R-:W-:-:S03]  /*231d0*/  ISETP.LT.AND P3, PT, R21, c[0x0][0x17c], !P0 ;  /* 0x00005f0015007a0c */ /* 0x010fc60004761270 */
[----:B------:R3:W-:Y:S01]  /*231e0*/  @P1 STG.E [R6.64], R14 ;  /* 0x0000000e06001986 */ /* 0x0007e2000c101906 */
[----:B-1----:R-:W-:-:S03]  /*231f0*/  LEA R4, P6, R8, R2, 0x2 ;  /* 0x0000000208047211 */ /* 0x002fc600078c10ff */
[----:B------:R-:W4:Y:S01]  /*23200*/  LDL.LU R21, [R1+0x2e8] ;  /* 0x0002e80001157983 */ /* 0x000f220000300800 */
[----:B------:R-:W-:-:S05]  /*23210*/  LEA.HI.X.SX32 R5, R8, R0, 0x2, P6 ;  /* 0x0000000008057211 */ /* 0x000fca00030f16ff */
[----:B------:R-:W-:Y:S01]  /*23220*/  @P5 STG.E [R4.64], R12 ;  /* 0x0000000c04005986 */ /* 0x000fe2000c101906 */
[----:B---3--:R-:W-:-:S03]  /*23230*/  IMAD.MOV.U32 R14, RZ, RZ, R24 ;  /* 0x000000ffff0e7224 */ /* 0x008fc600078e0018 */
[----:B------:R-:W-:Y:S04]  /*23240*/  STL [R1+0xb4], R25 ;  /* 0x0000b41901007387 */ /* 0x000fe80000100800 */
[----:B------:R-:W-:Y:S04]  /*23250*/  STL.64 [R1+0xb8], R26 ;  /* 0x0000b81a01007387 */ /* 0x000fe80000100a00 */
[----:B------:R-:W-:Y:S04]  /*23260*/  STL.64 [R1+0x860], R14 ;  /* 0x0008600e01007387 */ /* 0x000fe80000100a00 */
[----:B--2---:R-:W-:Y:S04]  /*23270*/  STL [R1+0x858], R13 ;  /* 0x0008580d01007387 */ /* 0x004fe80000100800 */
[----:B------:R-:W1:Y:S01]  /*23280*/  LDS.128 R12, [R20+0xa000] ;  /* 0x00a00000140c7984 */ /* 0x000e620000000c00 */
[----:B------:R-:W-:-:S03]  /*23290*/  ISETP.LT.AND P1, PT, R17, c[0x0][0x17c], !P0 ;  /* 0x00005f0011007a0c */ /* 0x000fc60004721270 */
[----:B------:R-:W2:Y:S04]  /*232a0*/  LDL.LU R17, [R1+0x2ec] ;  /* 0x0002ec0001117983 */ /* 0x000ea80000300800 */
[----:B-1----:R-:W-:Y:S01]  /*232b0*/  STL [R1+0xa4], R13 ;  /* 0x0000a40d01007387 */ /* 0x002fe20000100800 */
[----:B------:R-:W-:-:S03]  /*232c0*/  IMAD.MOV.U32 R25, RZ, RZ, R12 ;  /* 0x000000ffff197224 */ /* 0x000fc600078e000c */
[----:B------:R-:W-:Y:S04]  /*232d0*/  STL.64 [R1+0xa8], R14 ;  /* 0x0000a80e01007387 */ /* 0x000fe80000100a00 */
[----:B------:R-:W1:Y:S01]  /*232e0*/  LDS.128 R12, [R19+0xa000] ;  /* 0x00a00000130c7984 */ /* 0x000e620000000c00 */
[----:B------:R-:W-:-:S03]  /*232f0*/  ISETP.LT.AND P5, PT, R18, c[0x0][0x17c], !P0 ;  /* 0x00005f0012007a0c */ /* 0x000fc600047a1270 */
[----:B------:R-:W3:Y:S04]  /*23300*/  LDL.LU R18, [R1+0x2f0] ;  /* 0x0002f00001127983 */ /* 0x000ee80000300800 */
[----:B-1----:R-:W-:Y:S04]  /*23310*/  STL [R1+0x84], R13 ;  /* 0x0000840d01007387 */ /* 0x002fe80000100800 */
[----:B------:R1:W-:Y:S04]  /*23320*/  STL.64 [R1+0x88], R14 ;  /* 0x0000880e01007387 */ /* 0x0003e80000100a00 */
[----:B-1----:R-:W2:Y:S04]  /*23330*/  LDL.LU.64 R14, [R1+0x860] ;  /* 0x00086000010e7983 */ /* 0x002ea80000300a00 */
[----:B------:R-:W2:Y:S04]  /*23340*/  LDL.LU R13, [R1+0x858] ;  /* 0x00085800010d7983 */ /* 0x000ea80000300800 */
[----:B------:R-:W3:Y:S04]  /*23350*/  LDL.LU R27, [R1+0x2f4] ;  /* 0x0002f400011b7983 */ /* 0x000ee80000300800 */
[----:B------:R-:W3:Y:S01]  /*23360*/  LDL.LU R28, [R1+0x2f8] ;  /* 0x0002f800011c7983 */ /* 0x000ee20000300800 */
[----:B------:R-:W-:-:S04]  /*23370*/  IMAD R7, R22, 0x2, R8 ;  /* 0x0000000216077824 */ /* 0x000fc800078e0208 */
[----:B------:R-:W-:Y:S01]  /*23380*/  IMAD R8, R22, 0x2, R7 ;  /* 0x0000000216087824 */ /* 0x000fe200078e0207 */
[----:B------:R-:W-:-:S04]  /*23390*/  LEA R6, P6, R7, R2, 0x2 ;  /* 0x0000000207067211 */ /* 0x000fc800078c10ff */
[----:B------:R-:W-:Y:S02]  /*233a0*/  LEA.HI.X.SX32 R7, R7, R0, 0x2, P6 ;  /* 0x0000000007077211 */ /* 0x000fe400030f16ff */
[----:B------:R-:W-:-:S04]  /*233b0*/  LEA R4, P6, R8, R2, 0x2 ;  /* 0x0000000208047211 */ /* 0x000fc800078c10ff */
[----:B------:R-:W-:Y:S01]  /*233c0*/  LEA.HI.X.SX32 R5, R8, R0, 0x2, P6 ;  /* 0x0000000008057211 */ /* 0x000fe200030f16ff */
[----:B------:R-:W-:Y:S04]  /*233d0*/  @P2 STG.E [R6.64], R11 ;  /* 0x0000000b06002986 */ /* 0x000fe8000c101906 */
[----:B------:R-:W-:Y:S04]  /*233e0*/  @P4 STG.E [R4.64], R10 ;  /* 0x0000000a04004986 */ /* 0x000fe8000c101906 */
[----:B------:R-:W1:Y:S04]  /*233f0*/  LDS.128 R4, [R23+0xa000] ;  /* 0x00a0000017047984 */ /* 0x000e680000000c00 */
[----:B-1----:R-:W-:Y:S04]  /*23400*/  STL [R1+0x844], R5 ;  /* 0x0008440501007387 */ /* 0x002fe80000100800 */
[----:B------:R-:W-:Y:S04]  /*23410*/  STL [R1+0x840], R6 ;  /* 0x0008400601007387 */ /* 0x000fe80000100800 */
[----:B------:R-:W-:Y:S04]  /*23420*/  STL [R1+0x83c], R7 ;  /* 0x00083c0701007387 */ /* 0x000fe80000100800 */
[----:B------:R-:W-:Y:S04]  /*23430*/  STL [R1+0x854], R4 ;  /* 0x0008540401007387 */ /* 0x000fe80000100800 */
[----:B------:R-:W1:Y:S01]  /*23440*/  LDS.128 R4, [R3+0xc000] ;  /* 0x00c0000003047984 */ /* 0x000e620000000c00 */
[----:B------:R-:W-:-:S02]  /*23450*/  IMAD R9, R22, 0x2, R8 ;  /* 0x0000000216097824 */ /* 0x000fc400078e0208 */
[----:B------:R-:W-:Y:S02]  /*23460*/  IMAD.MOV.U32 R24, RZ, RZ, R12 ;  /* 0x000000ffff187224 */ /* 0x000fe400078e000c */
[----:B------:R-:W-:Y:S01]  /*23470*/  IMAD R8, R22, 0x2, R9 ;  /* 0x0000000216087824 */ /* 0x000fe200078e0209 */
[----:B------:R-:W-:Y:S01]  /*23480*/  LEA R12, P6, R9, R2, 0x2 ;  /* 0x00000002090c7211 */ /* 0x000fe200078c10ff */
[----:B-1----:R-:W-:Y:S01]  /*23490*/  STL [R1+0x64], R5 ;  /* 0x0000640501007387 */ /* 0x002fe20000100800 */
[----:B------:R-:W-:-:S03]  /*234a0*/  IMAD.MOV.U32 R26, RZ, RZ, R4 ;  /* 0x000000ffff1a7224 */ /* 0x000fc600078e0004 */
[----:B------:R-:W-:Y:S04]  /*234b0*/  STL.64 [R1+0x68], R6 ;  /* 0x0000680601007387 */ /* 0x000fe80000100a00 */
[----:B------:R-:W1:Y:S04]  /*234c0*/  LDS.128 R4, [R20+0xc000] ;  /* 0x00c0000014047984 */ /* 0x000e680000000c00 */
[----:B------:R-:W-:Y:S01]  /*234d0*/  STL [R1+0x850], R26 ;  /* 0x0008501a01007387 */ /* 0x000fe20000100800 */
[----:B----4-:R-:W-:-:S03]  /*234e0*/  ISETP.LT.AND P4, PT, R21, c[0x0][0x17c], !P0 ;  /* 0x00005f0015007a0c */ /* 0x010fc60004781270 */
[----:B------:R-:W4:Y:S04]  /*234f0*/  LDL.LU R21, [R1+0x2fc] ;  /* 0x0002fc0001157983 */ /* 0x000f280000300800 */
[----:B-1----:R-:W-:Y:S04]  /*23500*/  STL.64 [R1+0x30], R4 ;  /* 0x0000300401007387 */ /* 0x002fe80000100a00 */
[----:B------:R-:W-:Y:S04]  /*23510*/  STL.64 [R1+0x38], R6 ;  /* 0x0000380601007387 */ /* 0x000fe80000100a00 */
[----:B------:R-:W1:Y:S02]  /*23520*/  LDS.128 R4, [R19+0xc000] ;  /* 0x00c0000013047984 */ /* 0x000e640000000c00 */
[----:B-1----:R-:W-:Y:S01]  /*23530*/  IMAD.MOV.U32 R29, RZ, RZ, R7 ;  /* 0x000000ffff1d7224 */ /* 0x002fe200078e0007 */
[----:B--2---:R-:W-:-:S02]  /*23540*/  ISETP.LT.AND P2, PT, R13, c[0x0][0x17c], !P0 ;  /* 0x00005f000d007a0c */ /* 0x004fc40004741270 */
[----:B------:R-:W-:Y:S02]  /*23550*/  LEA.HI.X.SX32 R13, R9, R0, 0x2, P6 ;  /* 0x00000000090d7211 */ /* 0x000fe400030f16ff */
[----:B------:R-:W-:Y:S01]  /*23560*/  LEA R10, P6, R8, R2, 0x2 ;  /* 0x00000002080a7211 */ /* 0x000fe200078c10ff */
[----:B------:R-:W-:-:S03]  /*23570*/  IMAD R9, R22, 0x2, R8 ;  /* 0x0000000216097824 */ /* 0x000fc600078e0208 */
[----:B------:R-:W-:Y:S01]  /*23580*/  LEA.HI.X.SX32 R11, R8, R0, 0x2, P6 ;  /* 0x00000000080b7211 */ /* 0x000fe200030f16ff */
[----:B------:R-:W-:Y:S01]  /*23590*/  @P3 STG.E [R12.64], R16 ;  /* 0x000000100c003986 */ /* 0x000fe2000c101906 */
[----:B------:R-:W-:-:S03]  /*235a0*/  LEA R8, P6, R9, R2, 0x2 ;  /* 0x0000000209087211 */ /* 0x000fc600078c10ff */
[----:B------:R1:W-:Y:S01]  /*235b0*/  @P1 STG.E [R10.64], R15 ;  /* 0x0000000f0a001986 */ /* 0x0003e2000c101906 */
[----:B------:R-:W-:Y:S01]  /*235c0*/  ISETP.LT.AND P3, PT, R17, c[0x0][0x17c], !P0 ;  /* 0x00005f0011007a0c */ /* 0x000fe20004761270 */
[----:B-1----:R-:W-:Y:S01]  /*235d0*/  IMAD R10, R22, 0x2, R9 ;  /* 0x00000002160a7824 */ /* 0x002fe200078e0209 */
[----:B------:R-:W-:-:S03]  /*235e0*/  LEA.HI.X.SX32 R9, R9, R0, 0x2, P6 ;  /* 0x0000000009097211 */ /* 0x000fc600030f16ff */
[----:B------:R-:W-:Y:S01]  /*235f0*/  IMAD R13, R22, 0x2, R10 ;  /* 0x00000002160d7824 */ /* 0x000fe200078e020a */
[C---:B------:R-:W-:Y:S01]  /*23600*/  LEA R16, P6, R10.reuse, R2, 0x2 ;  /* 0x000000020a107211 */ /* 0x040fe200078c10ff */
[----:B------:R1:W-:Y:S03]  /*23610*/  @P5 STG.E [R8.64], R14 ;  /* 0x0000000e08005986 */ /* 0x0003e6000c101906 */
[----:B------:R-:W-:Y:S02]  /*23620*/  LEA.HI.X.SX32 R17, R10, R0, 0x2, P6 ;  /* 0x000000000a117211 */ /* 0x000fe400030f16ff */
[----:B------:R-:W2:Y:S01]  /*23630*/  LDS.128 R8, [R23+0xc000] ;  /* 0x00c0000017087984 */ /* 0x000ea20000000c00 */
[----:B-1----:R-:W-:-:S04]  /*23640*/  LEA R14, P6, R13, R2, 0x2 ;  /* 0x000000020d0e7211 */ /* 0x002fc800078c10ff */
[----:B------:R-:W-:Y:S01]  /*23650*/  LEA.HI.X.SX32 R15, R13, R0, 0x2, P6 ;  /* 0x000000000d0f7211 */ /* 0x000fe200030f16ff */
[----:B------:R-:W-:Y:S01]  /*23660*/  @P2 STG.E [R16.64], R25 ;  /* 0x0000001910002986 */ /* 0x000fe2000c101906 */
[----:B---3--:R-:W-:-:S03]  /*23670*/  ISETP.LT.AND P5, PT, R27, c[0x0][0x17c], !P0 ;  /* 0x00005f001b007a0c */ /* 0x008fc600047a1270 */
[----:B------:R-:W-:Y:S04]  /*23680*/  @P4 STG.E [R14.64], R24 ;  /* 0x000000180e004986 */ /* 0x000fe8000c101906 */
[----:B------:R-:W1:Y:S01]  /*23690*/  LDS.128 R24, [R3+0xe000] ;  /* 0x00e0000003187984 */ /* 0x000e620000000c00 */
[----:B------:R-:W-:-:S03]  /*236a0*/  ISETP.LT.AND P1, PT, R18, c[0x0][0x17c], !P0 ;  /* 0x00005f0012007a0c */ /* 0x000fc60004721270 */
[----:B------:R-:W3:Y:S04]  /*236b0*/  LDL.LU R18, [R1+0x300] ;  /* 0x0003000001127983 */ /* 0x000ee80000300800 */
[----:B------:R2:W-:Y:S04]  /*236c0*/  STL.64 [R1+0x20], R4 ;  /* 0x0000200401007387 */ /* 0x0005e80000100a00 */
[----:B------:R-:W-:Y:S01]  /*236d0*/  STL [R1+0x28], R6 ;  /* 0x0000280601007387 */ /* 0x000fe20000100800 */
[----:B------:R-:W-:-:S03]  /*236e0*/  ISETP.LT.AND P2, PT, R28, c[0x0][0x17c], !P0 ;  /* 0x00005f001c007a0c */ /* 0x000fc60004741270 */
[----:B--2---:R-:W2:Y:S04]  /*236f0*/  LDL.LU R4, [R1+0x854] ;  /* 0x0008540001047983 */ /* 0x004ea80000300800 */
[----:B------:R-:W-:Y:S04]  /*23700*/  STL [R1+0x848], R29 ;  /* 0x0008481d01007387 */ /* 0x000fe80000100800 */
[----:B------:R1:W-:Y:S04]  /*23710*/  STL [R1+0x84c], R11 ;  /* 0x00084c0b01007387 */ /* 0x0003e80000100800 */
[----:B-1----:R-:W3:Y:S01]  /*23720*/  LDL.LU R11, [R1+0x304] ;  /* 0x00030400010b7983 */ /* 0x002ee20000300800 */
[----:B------:R-:W-:-:S03]  /*23730*/  IMAD.MOV.U32 R7, RZ, RZ, R26 ;  /* 0x000000ffff077224 */ /* 0x000fc600078e001a */
[----:B------:R-:W3:Y:S01]  /*23740*/  LDL.LU R29, [R1+0x20] ;  /* 0x00002000011d7983 */ /* 0x000ee20000300800 */
[----:B------:R-:W-:-:S03]  /*23750*/  IMAD.MOV.U32 R28, RZ, RZ, R27 ;  /* 0x000000ffff1c7224 */ /* 0x000fc600078e001b */
[----:B------:R-:W3:Y:S04]  /*23760*/  LDL.LU R26, [R1+0x850] ;  /* 0x00085000011a7983 */ /* 0x000ee80000300800 */
[----:B------:R-:W3:Y:S01]  /*23770*/  LDL.LU R27, [R1+0x30] ;  /* 0x00003000011b7983 */ /* 0x000ee20000300800 */
[----:B------:R-:W-:-:S04]  /*23780*/  IMAD R12, R22, 0x2, R13 ;  /* 0x00000002160c7824 */ /* 0x000fc800078e020d */
[----:B------:R-:W-:Y:S01]  /*23790*/  IMAD R3, R22, 0x2, R12 ;  /* 0x0000000216037824 */ /* 0x000fe200078e020c */
[----:B------:R-:W-:-:S04]  /*237a0*/  LEA R16, P6, R12, R2, 0x2 ;  /* 0x000000020c107211 */ /* 0x000fc800078c10ff */
[----:B------:R-:W-:Y:S01]  /*237b0*/  LEA.HI.X.SX32 R17, R12, R0, 0x2, P6 ;  /* 0x000000000c117211 */ /* 0x000fe200030f16ff */
[----:B------:R-:W-:Y:S01]  /*237c0*/  IMAD R22, R22, 0x2, R3 ;  /* 0x0000000216167824 */ /* 0x000fe200078e0203 */
[----:B------:R1:W2:Y:S01]  /*237d0*/  LDS.128 R12, [R20+0xe000] ;  /* 0x00e00000140c7984 */ /* 0x0002a20000000c00 */
[----:B------:R-:W-:Y:S01]  /*237e0*/  IMAD.MOV.U32 R5, RZ, RZ, R24 ;  /* 0x000000ffff057224 */ /* 0x000fe200078e0018 */
[----:B-1----:R-:W-:Y:S01]  /*237f0*/  LEA R20, P6, R3, R2, 0x2 ;  /* 0x0000000203147211 */ /* 0x002fe200078c10ff */
[----:B------:R-:W-:Y:S01]  /*23800*/  IMAD.MOV.U32 R6, RZ, RZ, R25 ;  /* 0x000000ffff067224 */ /* 0x000fe200078e0019 */
[----:B----4-:R-:W-:Y:S02]  /*23810*/  ISETP.LT.AND P4, PT, R21, c[0x0][0x17c], !P0 ;  /* 0x00005f0015007a0c */ /* 0x010fe40004781270 */
[----:B------:R-:W-:Y:S02]  /*23820*/  LEA.HI.X.SX32 R21, R3, R0, 0x2, P6 ;  /* 0x0000000003157211 */ /* 0x000fe400030f16ff */
[----:B------:R-:W-:-:S04]  /*23830*/  LEA R24, P6, R22, R2, 0x2 ;  /* 0x0000000216187211 */ /* 0x000fc800078c10ff */
[----:B------:R-:W-:Y:S01]  /*23840*/  LEA.HI.X.SX32 R25, R22, R0, 0x2, P6 ;  /* 0x0000000016197211 */ /* 0x000fe200030f16ff */
[----:B--2---:R-:W-:Y:S04]  /*23850*/  @P3 STG.E [R16.64], R4 ;  /* 0x0000000410003986 */ /* 0x004fe8000c101906 */
[----:B---3--:R-:W-:Y:S04]  /*23860*/  @P1 STG.E [R20.64], R26 ;  /* 0x0000001a14001986 */ /* 0x008fe8000c101906 */
[----:B------:R1:W-:Y:S04]  /*23870*/  @P5 STG.E [R24.64], R27 ;  /* 0x0000001b18005986 */ /* 0x0003e8000c101906 */
[----:B-1----:R-:W2:Y:S01]  /*23880*/  LDL.LU R25, [R1+0x308] ;  /* 0x0003080001197983 */ /* 0x002ea20000300800 */
[----:B------:R-:W-:-:S04]  /*23890*/  IMAD.MOV.U32 R4, RZ, RZ, c[0x0][0x198] ;  /* 0x00006600ff047624 */ /* 0x000fc800078e00ff */
[C---:B------:R-:W-:Y:S01]  /*238a0*/  IMAD R3, R4.reuse, 0x2, R22 ;  /* 0x0000000204037824 */ /* 0x040fe200078e0216 */
[----:B------:R-:W-:Y:S01]  /*238b0*/  ISETP.LT.AND P5, PT, R11, c[0x0][0x17c], !P0 ;  /* 0x00005f000b007a0c */ /* 0x000fe200047a1270 */
[----:B------:R-:W-:Y:S03]  /*238c0*/  LDS.128 R20, [R23+0xe000] ;  /* 0x00e0000017147984 */ /* 0x000fe60000000c00 */
[C---:B------:R-:W-:Y:S01]  /*238d0*/  LEA R26, P1, R3.reuse, R2, 0x2 ;  /* 0x00000002031a7211 */ /* 0x040fe200078210ff */
[----:B------:R-:W-:Y:S01]  /*238e0*/  IMAD R4, R4, 0x2, R3 ;  /* 0x0000000204047824 */ /* 0x000fe200078e0203 */
[----:B------:R-:W3:Y:S02]  /*238f0*/  LDL.LU R11, [R1+0x84c] ;  /* 0x00084c00010b7983 */ /* 0x000ee40000300800 */
[----:B------:R-:W-:Y:S01]  /*23900*/  LEA.HI.X.SX32 R27, R3, R0, 0x2, P1 ;  /* 0x00000000031b7211 */ /* 0x000fe200008f16ff */
[----:B------:R-:W-:Y:S01]  /*23910*/  IMAD.MOV.U32 R3, RZ, RZ, c[0x0][0x198] ;  /* 0x00006600ff037624 */ /* 0x000fe200078e00ff */
[----:B------:R-:W-:-:S03]  /*23920*/  LEA R24, P6, R4, R2, 0x2 ;  /* 0x0000000204187211 */ /* 0x000fc600078c10ff */
[----:B------:R-:W-:Y:S01]  /*23930*/  IMAD R3, R3, 0x2, R4 ;  /* 0x0000000203037824 */ /* 0x000fe200078e0204 */
[----:B------:R1:W-:Y:S04]  /*23940*/  @P2 STG.E [R26.64], R29 ;  /* 0x0000001d1a002986 */ /* 0x0003e8000c101906 */
[C---:B-1----:R-:W-:Y:S01]  /*23950*/  LEA R26, P2, R3.reuse, R2, 0x2 ;  /* 0x00000002031a7211 */ /* 0x042fe200078410ff */
[----:B------:R-:W4:Y:S03]  /*23960*/  LDL.LU R29, [R1+0x848] ;  /* 0x00084800011d7983 */ /* 0x000f260000300800 */
[----:B------:R-:W-:Y:S02]  /*23970*/  LEA.HI.X.SX32 R27, R3, R0, 0x2, P2 ;  /* 0x00000000031b7211 */ /* 0x000fe400010f16ff */
[----:B--2---:R-:W-:-:S02]  /*23980*/  ISETP.LT.AND P1, PT, R25, c[0x0][0x17c], !P0 ;  /* 0x00005f0019007a0c */ /* 0x004fc40004721270 */
[----:B------:R-:W-:Y:S01]  /*23990*/  LEA.HI.X.SX32 R25, R4, R0, 0x2, P6 ;  /* 0x0000000004197211 */ /* 0x000fe200030f16ff */
[----:B------:R-:W-:-:S04]  /*239a0*/  IMAD.MOV.U32 R4, RZ, RZ, c[0x0][0x198] ;  /* 0x00006600ff047624 */ /* 0x000fc800078e00ff */
[----:B------:R-:W-:Y:S02]  /*239b0*/  IMAD R4, R4, 0x2, R3 ;  /* 0x0000000204047824 */ /* 0x000fe400078e0203 */
[----:B------:R-:W2:Y:S04]  /*239c0*/  LDL.LU R3, [R1+0x310] ;  /* 0x0003100001037983 */ /* 0x000ea80000300800 */
[----:B------:R1:W-:Y:S04]  /*239d0*/  @P4 STG.E [R24.64], R8 ;  /* 0x0000000818004986 */ /* 0x0003e8000c101906 */
[----:B-1----:R-:W3:Y:S01]  /*239e0*/  LDL.LU R25, [R1+0x30c] ;  /* 0x00030c0001197983 */ /* 0x002ee20000300800 */
[----:B------:R-:W-:Y:S01]  /*239f0*/  ISETP.LT.AND P3, PT, R18, c[0x0][0x17c], !P0 ;  /* 0x00005f0012007a0c */ /* 0x000fe20004761270 */
[----:B------:R-:W-:Y:S01]  /*23a00*/  IMAD.MOV.U32 R8, RZ, RZ, c[0x0][0x198] ;  /* 0x00006600ff087624 */ /* 0x000fe200078e00ff */
[----:B------:R-:W-:Y:S01]  /*23a10*/  LEA R24, P6, R4, R2, 0x2 ;  /* 0x0000000204187211 */ /* 0x000fe200078c10ff */
[----:B------:R-:W1:Y:S10]  /*23a20*/  LDS.128 R16, [R19+0xe000] ;  /* 0x00e0000013107984 */ /* 0x000e740000000c00 */
[----:B------:R4:W-:Y:S04]  /*23a30*/  @P3 STG.E [R26.64], R5 ;  /* 0x000000051a003986 */ /* 0x0009e8000c101906 */
[----:B----4-:R-:W4:Y:S01]  /*23a40*/  LDL.LU R5, [R1+0x844] ;  /* 0x0008440001057983 */ /* 0x010f220000300800 */
[----:B--2---:R-:W-:Y:S01]  /*23a50*/  ISETP.LT.AND P2, PT, R3, c[0x0][0x17c], !P0 ;  /* 0x00005f0003007a0c */ /* 0x004fe20004741270 */
[----:B------:R-:W-:-:S05]  /*23a60*/  IMAD R3, R8, 0x2, R4 ;  /* 0x0000000208037824 */ /* 0x000fca00078e0204 */
[----:B------:R-:W-:Y:S02]  /*23a70*/  LEA R26, P3, R3, R2, 0x2 ;  /* 0x00000002031a7211 */ /* 0x000fe400078610ff */
[----:B---3--:R-:W-:Y:S02]  /*23a80*/  ISETP.LT.AND P4, PT, R25, c[0x0][0x17c], !P0 ;  /* 0x00005f0019007a0c */ /* 0x008fe40004781270 */
[-C--:B------:R-:W-:Y:S01]  /*23a90*/  LEA.HI.X.SX32 R25, R4, R0.reuse, 0x2, P6 ;  /* 0x0000000004197211 */ /* 0x080fe200030f16ff */
[----:B------:R-:W-:Y:S01]  /*23aa0*/  IMAD R4, R8, 0x2, R3 ;  /* 0x0000000208047824 */ /* 0x000fe200078e0203 */
[----:B------:R-:W-:-:S03]  /*23ab0*/  LEA.HI.X.SX32 R27, R3, R0, 0x2, P3 ;  /* 0x00000000031b7211 */ /* 0x000fc600018f16ff */
[----:B------:R2:W-:Y:S04]  /*23ac0*/  @P5 STG.E [R24.64], R12 ;  /* 0x0000000c18005986 */ /* 0x0005e8000c101906 */
[----:B--2---:R-:W2:Y:S04]  /*23ad0*/  LDL.LU R12, [R1+0x74] ;  /* 0x00007400010c7983 */ /* 0x004ea80000300800 */
[----:B------:R-:W3:Y:S04]  /*23ae0*/  LDL.LU R3, [R1+0x318] ;  /* 0x0003180001037983 */ /* 0x000ee80000300800 */
[----:B------:R-:W2:Y:S01]  /*23af0*/  LDL.LU R25, [R1+0x314] ;  /* 0x0003140001197983 */ /* 0x000ea20000300800 */
[----:B------:R-:W-:-:S03]  /*23b00*/  LEA R24, P6, R4, R2, 0x2 ;  /* 0x0000000204187211 */ /* 0x000fc600078c10ff */
[----:B-1----:R-:W-:Y:S01]  /*23b10*/  @P1 STG.E [R26.64], R16 ;  /* 0x000000101a001986 */ /* 0x002fe2000c101906 */
[----:B---3--:R-:W-:Y:S02]  /*23b20*/  ISETP.LT.AND P3, PT, R3, c[0x0][0x17c], !P0 ;  /* 0x00005f0003007a0c */ /* 0x008fe40004761270 */
[----:B--2---:R-:W-:Y:S02]  /*23b30*/  ISETP.LT.AND P5, PT, R25, c[0x0][0x17c], !P0 ;  /* 0x00005f0019007a0c */ /* 0x004fe400047a1270 */
[----:B------:R-:W-:Y:S01]  /*23b40*/  LEA.HI.X.SX32 R25, R4, R0, 0x2, P6 ;  /* 0x0000000004197211 */ /* 0x000fe200030f16ff */
[----:B------:R-:W-:Y:S02]  /*23b50*/  IMAD R3, R8, 0x2, R4 ;  /* 0x0000000208037824 */ /* 0x000fe400078e0204 */
[----:B------:R-:W2:Y:S04]  /*23b60*/  LDL.LU R8, [R1+0x124] ;  /* 0x0001240001087983 */ /* 0x000ea80000300800 */
[----:B------:R1:W-:Y:S04]  /*23b70*/  @P4 STG.E [R24.64], R20 ;  /* 0x0000001418004986 */ /* 0x0003e8000c101906 */
[----:B-1----:R-:W3:Y:S01]  /*23b80*/  LDL.LU R20, [R1+0x54] ;  /* 0x0000540001147983 */ /* 0x002ee20000300800 */
[----:B------:R-:W-:Y:S01]  /*23b90*/  IMAD.MOV.U32 R16, RZ, RZ, c[0x0][0x198] ;  /* 0x00006600ff107624 */ /* 0x000fe200078e00ff */
[----:B------:R-:W-:-:S03]  /*23ba0*/  LEA R26, P1, R3, R2, 0x2 ;  /* 0x00000002031a7211 */ /* 0x000fc600078210ff */
[----:B------:R-:W-:Y:S01]  /*23bb0*/  IMAD R4, R16, 0x2, R3 ;  /* 0x0000000210047824 */ /* 0x000fe200078e0203 */
[----:B------:R-:W-:Y:S02]  /*23bc0*/  LEA.HI.X.SX32 R27, R3, R0, 0x2, P1 ;  /* 0x00000000031b7211 */ /* 0x000fe400008f16ff */
[----:B------:R-:W2:Y:S04]  /*23bd0*/  LDL.LU R3, [R1+0x320] ;  /* 0x0003200001037983 */ /* 0x000ea80000300800 */
[----:B------:R-:W2:Y:S04]  /*23be0*/  LDL.LU R25, [R1+0x31c] ;  /* 0x00031c0001197983 */ /* 0x000ea80000300800 */
[----:B---3--:R1:W-:Y:S04]  /*23bf0*/  @P2 STG.E [R26.64], R20 ;  /* 0x000000141a002986 */ /* 0x0083e8000c101906 */
[----:B-1----:R-:W3:Y:S04]  /*23c00*/  LDL.LU R20, [R1+0x1a4] ;  /* 0x0001a40001147983 */ /* 0x002ee80000300800 */
[----:B------:R-:W3:Y:S01]  /*23c10*/  LDL.LU R27, [R1+0x44] ;  /* 0x00004400011b7983 */ /* 0x000ee20000300800 */
[----:B------:R-:W-:-:S02]  /*23c20*/  LEA R24, P6, R4, R2, 0x2 ;  /* 0x0000000204187211 */ /* 0x000fc400078c10ff */
[----:B--2---:R-:W-:Y:S01]  /*23c30*/  ISETP.LT.AND P1, PT, R3, c[0x0][0x17c], !P0 ;  /* 0x00005f0003007a0c */ /* 0x004fe20004721270 */
[----:B------:R-:W-:Y:S01]  /*23c40*/  IMAD R3, R16, 0x2, R4 ;  /* 0x0000000210037824 */ /* 0x000fe200078e0204 */
[----:B------:R-:W-:Y:S02]  /*23c50*/  ISETP.LT.AND P4, PT, R25, c[0x0][0x17c], !P0 ;  /* 0x00005f0019007a0c */ /* 0x000fe40004781270 */
[----:B------:R-:W-:Y:S02]  /*23c60*/  LEA.HI.X.SX32 R25, R4, R0, 0x2, P6 ;  /* 0x0000000004197211 */ /* 0x000fe400030f16ff */
[C---:B------:R-:W-:Y:S01]  /*23c70*/  LEA R26, P2, R3.reuse, R2, 0x2 ;  /* 0x00000002031a7211 */ /* 0x040fe200078410ff */
[----:B------:R-:W-:Y:S02]  /*23c80*/  IMAD R4, R16, 0x2, R3 ;  /* 0x0000000210047824 */ /* 0x000fe400078e0203 */
[----:B---3--:R1:W-:Y:S02]  /*23c90*/  @P5 STG.E [R24.64], R27 ;  /* 0x0000001b18005986 */ /* 0x0083e4000c101906 */
[----:B-1----:R-:W-:-:S02]  /*23ca0*/  LEA.HI.X.SX32 R27, R3, R0, 0x2, P2 ;  /* 0x00000000031b7211 */ /* 0x002fc400010f16ff */
[----:B------:R-:W2:Y:S04]  /*23cb0*/  LDL.LU R3, [R1+0x328] ;  /* 0x0003280001037983 */ /* 0x000ea80000300800 */
[----:B------:R-:W3:Y:S04]  /*23cc0*/  LDL.LU R25, [R1+0x324] ;  /* 0x0003240001197983 */ /* 0x000ee80000300800 */
[----:B------:R1:W-:Y:S04]  /*23cd0*/  @P3 STG.E [R26.64], R12 ;  /* 0x0000000c1a003986 */ /* 0x0003e8000c101906 */
[----:B-1----:R-:W4:Y:S04]  /*23ce0*/  LDL.LU R12, [R1+0x184] ;  /* 0x00018400010c7983 */ /* 0x002f280000300800 */
[----:B------:R-:W4:Y:S01]  /*23cf0*/  LDL.LU R27, [R1+0x14] ;  /* 0x00001400011b7983 */ /* 0x000f220000300800 */
[----:B------:R-:W-:-:S02]  /*23d00*/  LEA R24, P6, R4, R2, 0x2 ;  /* 0x0000000204187211 */ /* 0x000fc400078c10ff */
[----:B--2---:R-:W-:Y:S01]  /*23d10*/  ISETP.LT.AND P2, PT, R3, c[0x0][0x17c], !P0 ;  /* 0x00005f0003007a0c */ /* 0x004fe20004741270 */
[----:B------:R-:W-:Y:S01]  /*23d20*/  IMAD R3, R16, 0x2, R4 ;  /* 0x0000000210037824 */ /* 0x000fe200078e0204 */
[----:B---3--:R-:W-:Y:S02]  /*23d30*/  ISETP.LT.AND P5, PT, R25, c[0x0][0x17c], !P0 ;  /* 0x00005f0019007a0c */ /* 0x008fe400047a1270 */
[----:B------:R-:W-:Y:S02]  /*23d40*/  LEA.HI.X.SX32 R25, R4, R0, 0x2, P6 ;  /* 0x0000000004197211 */ /* 0x000fe400030f16ff */
[C---:B------:R-:W-:Y:S01]  /*23d50*/  LEA R26, P3, R3.reuse, R2, 0x2 ;  /* 0x00000002031a7211 */ /* 0x040fe200078610ff */
[----:B------:R-:W-:Y:S02]  /*23d60*/  IMAD R4, R16, 0x2, R3 ;  /* 0x0000000210047824 */ /* 0x000fe400078e0203 */
[----:B----4-:R1:W-:Y:S02]  /*23d70*/  @P4 STG.E [R24.64], R27 ;  /* 0x0000001b18004986 */ /* 0x0103e4000c101906 */
        /* <DEDUP_REMOVED lines=128> */
[----:B------:R-:W3:Y:S01]  /*24580*/  LDL.LU R25, [R1+0x374] ;  /* 0x0003740001197983 */ /* 0x000ee20000300800 */
[----:B------:R-:W-:-:S03]  /*24590*/  LEA R24, P6, R4, R2, 0x2 ;  /* 0x0000000204187211 */ /* 0x000fc600078c10ff */
[----:B------:R1:W-:Y:S04]  /*245a0*/  @P1 STG.E [R26.64], R8 ;  /* 0x000000081a001986 */ /* 0x0003e8000c101906 */
[----:B-1----:R-:W4:Y:S04]  /*245b0*/  LDL.LU R26, [R1+0x38c] ;  /* 0x00038c00011a7983 */ /* 0x002f280000300800 */
[----:B------:R-:W4:Y:S01]  /*245c0*/  LDL.LU R27, [R1+0x390] ;  /* 0x00039000011b7983 */ /* 0x000f220000300800 */
[----:B--2---:R-:W-:Y:S01]  /*245d0*/  ISETP.LT.AND P3, PT, R3, c[0x0][0x17c], !P0 ;  /* 0x00005f0003007a0c */ /* 0x004fe20004761270 */
[----:B------:R-:W-:Y:S01]  /*245e0*/  IMAD R3, R16, 0x2, R4 ;  /* 0x0000000210037824 */ /* 0x000fe200078e0204 */
[----:B---3--:R-:W-:-:S02]  /*245f0*/  ISETP.LT.AND P5, PT, R25, c[0x0][0x17c], !P0 ;  /* 0x00005f0019007a0c */ /* 0x008fc400047a1270 */
[----:B------:R-:W-:Y:S02]  /*24600*/  LEA.HI.X.SX32 R25, R4, R0, 0x2, P6 ;  /* 0x0000000004197211 */ /* 0x000fe400030f16ff */
[C---:B------:R-:W-:Y:S01]  /*24610*/  LEA R4, P1, R3.reuse, R2, 0x2 ;  /* 0x0000000203047211 */ /* 0x040fe200078210ff */
[----:B------:R-:W-:Y:S02]  /*24620*/  IMAD R8, R16, 0x2, R3 ;  /* 0x0000000210087824 */ /* 0x000fe400078e0203 */
[----:B------:R1:W-:Y:S02]  /*24630*/  @P4 STG.E [R24.64], R5 ;  /* 0x0000000518004986 */ /* 0x0003e4000c101906 */
[----:B-1----:R-:W-:Y:S02]  /*24640*/  LEA.HI.X.SX32 R5, R3, R0, 0x2, P1 ;  /* 0x0000000003057211 */ /* 0x002fe400008f16ff */
        /* <DEDUP_REMOVED lines=17> */
[----:B------:R1:W-:Y:S01]  /*24760*/  @P3 STG.E [R4.64], R12 ;  /* 0x0000000c04003986 */ /* 0x0003e2000c101906 */
[----:B--2---:R-:W-:Y:S01]  /*24770*/  ISETP.LT.AND P2, PT, R3, c[0x0][0x17c], !P0 ;  /* 0x00005f0003007a0c */ /* 0x004fe20004741270 */
[----:B------:R-:W-:Y:S01]  /*24780*/  IMAD R3, R16, 0x2, R8 ;  /* 0x0000000210037824 */ /* 0x000fe200078e0208 */
[----:B---3--:R-:W-:-:S03]  /*24790*/  ISETP.LT.AND P5, PT, R25, c[0x0][0x17c], !P0 ;  /* 0x00005f0019007a0c */ /* 0x008fc600047a1270 */
[----:B-1----:R-:W-:Y:S01]  /*247a0*/  IMAD R12, R16, 0x2, R3 ;  /* 0x00000002100c7824 */ /* 0x002fe200078e0203 */
[C---:B------:R-:W-:Y:S02]  /*247b0*/  LEA R4, P3, R3.reuse, R2, 0x2 ;  /* 0x0000000203047211 */ /* 0x040fe400078610ff */
[-C--:B------:R-:W-:Y:S02]  /*247c0*/  LEA.HI.X.SX32 R25, R8, R0.reuse, 0x2, P6 ;  /* 0x0000000008197211 */ /* 0x080fe400030f16ff */
[----:B------:R-:W-:Y:S01]  /*247d0*/  LEA.HI.X.SX32 R5, R3, R0, 0x2, P3 ;  /* 0x0000000003057211 */ /* 0x000fe200018f16ff */
[----:B------:R-:W-:Y:S01]  /*247e0*/  IMAD R3, R16, 0x2, R12 ;  /* 0x0000000210037824 */ /* 0x000fe200078e020c */
[----:B------:R-:W-:Y:S01]  /*247f0*/  LEA R8, P6, R12, R2, 0x2 ;  /* 0x000000020c087211 */ /* 0x000fe200078c10ff */
[----:B------:R1:W-:Y:S01]  /*24800*/  @P4 STG.E [R24.64], R9 ;  /* 0x0000000918004986 */ /* 0x0003e2000c101906 */
[----:B------:R-:W-:-:S03]  /*24810*/  ISETP.LT.AND P4, PT, R26, c[0x0][0x17c], !P0 ;  /* 0x00005f001a007a0c */ /* 0x000fc60004781270 */
[----:B------:R2:W-:Y:S01]  /*24820*/  @P1 STG.E [R4.64], R6 ;  /* 0x0000000604001986 */ /* 0x0005e2000c101906 */
[----:B------:R-:W-:Y:S02]  /*24830*/  ISETP.LT.AND P3, PT, R27, c[0x0][0x17c], !P0 ;  /* 0x00005f001b007a0c */ /* 0x000fe40004761270 */
[----:B-1----:R-:W-:Y:S01]  /*24840*/  LEA.HI.X.SX32 R9, R12, R0, 0x2, P6 ;  /* 0x000000000c097211 */ /* 0x002fe200030f16ff */
[----:B------:R-:W3:Y:S01]  /*24850*/  LDL.LU R24, [R1+0x48] ;  /* 0x0000480001187983 */ /* 0x000ee20000300800 */
[----:B--2---:R-:W-:-:S03]  /*24860*/  LEA R4, P1, R3, R2, 0x2 ;  /* 0x0000000203047211 */ /* 0x004fc600078210ff */
[----:B------:R-:W2:Y:S01]  /*24870*/  LDL.LU R6, [R1+0x840] ;  /* 0x0008400001067983 */ /* 0x000ea20000300800 */
[----:B------:R-:W-:-:S03]  /*24880*/  IMAD R12, R16, 0x2, R3 ;  /* 0x00000002100c7824 */ /* 0x000fc600078e0203 */
[----:B------:R-:W4:Y:S01]  /*24890*/  LDL.LU R25, [R1+0x3a4] ;  /* 0x0003a40001197983 */ /* 0x000f220000300800 */
[----:B------:R-:W-:-:S03]  /*248a0*/  LEA.HI.X.SX32 R5, R3, R0, 0x2, P1 ;  /* 0x0000000003057211 */ /* 0x000fc600008f16ff */
[----:B------:R-:W2:Y:S04]  /*248b0*/  LDL.LU R26, [R1+0x3a8] ;  /* 0x0003a800011a7983 */ /* 0x000ea80000300800 */
[----:B------:R-:W2:Y:S04]  /*248c0*/  LDL.LU R27, [R1+0x78] ;  /* 0x00007800011b7983 */ /* 0x000ea80000300800 */
[----:B------:R1:W-:Y:S04]  /*248d0*/  @P5 STG.E [R8.64], R13 ;  /* 0x0000000d08005986 */ /* 0x0003e8000c101906 */
[----:B-1----:R-:W2:Y:S04]  /*248e0*/  LDL.LU R13, [R1+0x3a0] ;  /* 0x0003a000010d7983 */ /* 0x002ea80000300800 */
[----:B------:R-:W2:Y:S01]  /*248f0*/  LDL.LU R3, [R1+0x394] ;  /* 0x0003940001037983 */ /* 0x000ea20000300800 */
[----:B------:R-:W-:-:S03]  /*24900*/  LEA R8, P6, R12, R2, 0x2 ;  /* 0x000000020c087211 */ /* 0x000fc600078c10ff */
[----:B------:R1:W-:Y:S01]  /*24910*/  @P2 STG.E [R4.64], R17 ;  /* 0x0000001104002986 */ /* 0x0003e2000c101906 */
[----:B------:R-:W-:Y:S02]  /*24920*/  LEA.HI.X.SX32 R9, R12, R0, 0x2, P6 ;  /* 0x000000000c097211 */ /* 0x000fe400030f16ff */
[----:B------:R-:W-:Y:S02]  /*24930*/  ISETP.LT.AND P1, PT, R20, c[0x0][0x17c], !P0 ;  /* 0x00005f0014007a0c */ /* 0x000fe40004721270 */
[----:B------:R-:W3:Y:S04]  /*24940*/  LDL.LU R20, [R1+0x18] ;  /* 0x0000180001147983 */ /* 0x000ee80000300800 */
[----:B------:R1:W-:Y:S04]  /*24950*/  @P4 STG.E [R8.64], R21 ;  /* 0x0000001508004986 */ /* 0x0003e8000c101906 */
[----:B-1----:R-:W3:Y:S04]  /*24960*/  LDL.LU R17, [R1+0x3b0] ;  /* 0x0003b00001117983 */ /* 0x002ee80000300800 */
[----:B------:R-:W3:Y:S01]  /*24970*/  LDL.LU R21, [R1+0x58] ;  /* 0x0000580001157983 */ /* 0x000ee20000300800 */
[----:B--2---:R-:W-:Y:S01]  /*24980*/  ISETP.LT.AND P5, PT, R3, c[0x0][0x17c], !P0 ;  /* 0x00005f0003007a0c */ /* 0x004fe200047a1270 */
[----:B------:R-:W-:-:S05]  /*24990*/  IMAD R3, R16, 0x2, R12 ;  /* 0x0000000210037824 */ /* 0x000fca00078e020c */
[----:B------:R-:W-:Y:S01]  /*249a0*/  LEA R4, P2, R3, R2, 0x2 ;  /* 0x0000000203047211 */ /* 0x000fe200078410ff */
[----:B------:R-:W-:-:S03]  /*249b0*/  IMAD R12, R16, 0x2, R3 ;  /* 0x00000002100c7824 */ /* 0x000fc600078e0203 */
[----:B------:R-:W-:Y:S02]  /*249c0*/  LEA.HI.X.SX32 R5, R3, R0, 0x2, P2 ;  /* 0x0000000003057211 */ /* 0x000fe400010f16ff */
[----:B------:R-:W2:Y:S01]  /*249d0*/  LDL.LU R3, [R1+0x39c] ;  /* 0x00039c0001037983 */ /* 0x000ea20000300800 */
[----:B------:R-:W-:-:S04]  /*249e0*/  LEA R8, P6, R12, R2, 0x2 ;  /* 0x000000020c087211 */ /* 0x000fc800078c10ff */
[----:B------:R-:W-:Y:S01]  /*249f0*/  LEA.HI.X.SX32 R9, R12, R0, 0x2, P6 ;  /* 0x000000000c097211 */ /* 0x000fe200030f16ff */
[----:B---3--:R-:W-:Y:S04]  /*24a00*/  @P3 STG.E [R4.64], R21 ;  /* 0x0000001504003986 */ /* 0x008fe8000c101906 */
[----:B------:R1:W-:Y:S01]  /*24a10*/  @P5 STG.E [R8.64], R24 ;  /* 0x0000001808005986 */ /* 0x0003e2000c101906 */
[----:B------:R-:W-:Y:S02]  /*24a20*/  ISETP.LT.AND P2, PT, R13, c[0x0][0x17c], !P0 ;  /* 0x00005f000d007a0c */ /* 0x000fe40004741270 */
[----:B----4-:R-:W-:Y:S01]  /*24a30*/  ISETP.LT.AND P5, PT, R25, c[0x0][0x17c], !P0 ;  /* 0x00005f0019007a0c */ /* 0x010fe200047a1270 */
[----:B------:R-:W3:Y:S04]  /*24a40*/  LDL.LU R13, [R1+0x168] ;  /* 0x00016800010d7983 */ /* 0x000ee80000300800 */
[----:B-1----:R-:W4:Y:S04]  /*24a50*/  LDL.LU R24, [R1+0x3b8] ;  /* 0x0003b80001187983 */ /* 0x002f280000300800 */
[----:B------:R-:W3:Y:S01]  /*24a60*/  LDL.LU R25, [R1+0x1a8] ;  /* 0x0001a80001197983 */ /* 0x000ee20000300800 */
[----:B--2---:R-:W-:Y:S01]  /*24a70*/  ISETP.LT.AND P4, PT, R3, c[0x0][0x17c], !P0 ;  /* 0x00005f0003007a0c */ /* 0x004fe20004781270 */
[----:B------:R-:W-:-:S04]  /*24a80*/  IMAD R3, R16, 0x2, R12 ;  /* 0x0000000210037824 */ /* 0x000fc800078e020c */
[----:B------:R-:W-:Y:S01]  /*24a90*/  IMAD R12, R16, 0x2, R3 ;  /* 0x00000002100c7824 */ /* 0x000fe200078e0203 */
[----:B------:R-:W-:-:S04]  /*24aa0*/  LEA R4, P3, R3, R2, 0x2 ;  /* 0x0000000203047211 */ /* 0x000fc800078610ff */
[----:B------:R-:W-:Y:S01]  /*24ab0*/  LEA.HI.X.SX32 R5, R3, R0, 0x2, P3 ;  /* 0x0000000003057211 */ /* 0x000fe200018f16ff */
[----:B------:R-:W-:Y:S01]  /*24ac0*/  IMAD R3, R16, 0x2, R12 ;  /* 0x0000000210037824 */ /* 0x000fe200078e020c */
[----:B------:R-:W-:Y:S02]  /*24ad0*/  LEA R8, P6, R12, R2, 0x2 ;  /* 0x000000020c087211 */ /* 0x000fe400078c10ff */
[----:B------:R-:W-:Y:S01]  /*24ae0*/  ISETP.LT.AND P3, PT, R26, c[0x0][0x17c], !P0 ;  /* 0x00005f001a007a0c */ /* 0x000fe20004761270 */
[----:B------:R1:W-:Y:S01]  /*24af0*/  @P1 STG.E [R4.64], R27 ;  /* 0x0000001b04001986 */ /* 0x0003e2000c101906 */
[----:B------:R-:W-:-:S03]  /*24b00*/  LEA.HI.X.SX32 R9, R12, R0, 0x2, P6 ;  /* 0x000000000c097211 */ /* 0x000fc600030f16ff */
[----:B------:R-:W2:Y:S01]  /*24b10*/  LDL.LU R26, [R1+0x138] ;  /* 0x00013800011a7983 */ /* 0x000ea20000300800 */
[----:B------:R-:W-:-:S03]  /*24b20*/  IMAD R12, R16, 0x2, R3 ;  /* 0x00000002100c7824 */ /* 0x000fc600078e0203 */
[----:B------:R-:W2:Y:S01]  /*24b30*/  LDL.LU R21, [R1+0x3bc] ;  /* 0x0003bc0001157983 */ /* 0x000ea20000300800 */
[----:B-1----:R-:W-:-:S03]  /*24b40*/  LEA R4, P1, R3, R2, 0x2 ;  /* 0x0000000203047211 */ /* 0x002fc600078210ff */
[----:B------:R-:W2:Y:S01]  /*24b50*/  LDL.LU R27, [R1+0x3c0] ;  /* 0x0003c000011b7983 */ /* 0x000ea20000300800 */
[----:B------:R-:W-:-:S03]  /*24b60*/  LEA.HI.X.SX32 R5, R3, R0, 0x2, P1 ;  /* 0x0000000003057211 */ /* 0x000fc600008f16ff */
[----:B------:R1:W-:Y:S04]  /*24b70*/  @P4 STG.E [R8.64], R20 ;  /* 0x0000001408004986 */ /* 0x0003e8000c101906 */
[----:B-1----:R-:W2:Y:S04]  /*24b80*/  LDL.LU R20, [R1+0x188] ;  /* 0x0001880001147983 */ /* 0x002ea80000300800 */
[----:B------:R-:W2:Y:S01]  /*24b90*/  LDL.LU R3, [R1+0x3ac] ;  /* 0x0003ac0001037983 */ /* 0x000ea20000300800 */
[----:B------:R-:W-:Y:S02]  /*24ba0*/  LEA R8, P6, R12, R2, 0x2 ;  /* 0x000000020c087211 */ /* 0x000fe400078c10ff */
[----:B------:R-:W-:-:S02]  /*24bb0*/  ISETP.LT.AND P1, PT, R17, c[0x0][0x17c], !P0 ;  /* 0x00005f0011007a0c */ /* 0x000fc40004721270 */
[----:B------:R-:W3:Y:S01]  /*24bc0*/  LDL.LU R17, [R1+0x158] ;  /* 0x0001580001117983 */ /* 0x000ee20000300800 */
[----:B------:R-:W-:Y:S02]  /*24bd0*/  LEA.HI.X.SX32 R9, R12, R0, 0x2, P6 ;  /* 0x000000000c097211 */ /* 0x000fe400030f16ff */
[----:B--2---:R-:W-:Y:S01]  /*24be0*/  ISETP.LT.AND P4, PT, R3, c[0x0][0x17c], !P0 ;  /* 0x00005f0003007a0c */ /* 0x004fe20004781270 */
[C---:B------:R-:W-:Y:S02]  /*24bf0*/  IMAD R3, R16.reuse, 0x2, R12 ;  /* 0x0000000210037824 */ /* 0x040fe400078e020c */
[----:B------:R-:W2:Y:S04]  /*24c00*/  LDL.LU R12, [R1+0x128] ;  /* 0x00012800010c7983 */ /* 0x000ea80000300800 */
[----:B--2---:R1:W-:Y:S04]  /*24c10*/  @P2 STG.E [R4.64], R12 ;  /* 0x0000000c04002986 */ /* 0x0043e8000c101906 */
[----:B---3--:R2:W-:Y:S01]  /*24c20*/  @P5 STG.E [R8.64], R13 ;  /* 0x0000000d08005986 */ /* 0x0085e2000c101906 */
[----:B-1----:R-:W-:Y:S01]  /*24c30*/  LEA R4, P2, R3, R2, 0x2 ;  /* 0x0000000203047211 */ /* 0x002fe200078410ff */
[----:B------:R-:W-:-:S02]  /*24c40*/  IMAD R12, R16, 0x2, R3 ;  /* 0x00000002100c7824 */ /* 0x000fc400078e0203 */
[----:B--2---:R-:W2:Y:S01]  /*24c50*/  LDL.LU R13, [R1+0x3c8] ;  /* 0x0003c800010d7983 */ /* 0x004ea20000300800 */
[----:B------:R-:W-:-:S03]  /*24c60*/  LEA.HI.X.SX32 R5, R3, R0, 0x2, P2 ;  /* 0x0000000003057211 */ /* 0x000fc600010f16ff */
[----:B------:R-:W3:Y:S01]  /*24c70*/  LDL.LU R3, [R1+0x3b4] ;  /* 0x0003b40001037983 */ /* 0x000ee20000300800 */
[----:B------:R-:W-:-:S03]  /*24c80*/  LEA R8, P6, R12, R2, 0x2 ;  /* 0x000000020c087211 */ /* 0x000fc600078c10ff */
[----:B------:R1:W-:Y:S01]  /*24c90*/  @P3 STG.E [R4.64], R25 ;  /* 0x0000001904003986 */ /* 0x0003e2000c101906 */
[----:B------:R-:W-:-:S05]  /*24ca0*/  LEA.HI.X.SX32 R9, R12, R0, 0x2, P6 ;  /* 0x000000000c097211 */ /* 0x000fca00030f16ff */
[----:B------:R1:W-:Y:S01]  /*24cb0*/  @P4 STG.E [R8.64], R26 ;  /* 0x0000001a08004986 */ /* 0x0003e2000c101906 */
[----:B----4-:R-:W-:-:S03]  /*24cc0*/  ISETP.LT.AND P2, PT, R24, c[0x0][0x17c], !P0 ;  /* 0x00005f0018007a0c */ /* 0x010fc60004741270 */
[----:B------:R-:W4:Y:S01]  /*24cd0*/  LDL.LU R24, [R1+0x198] ;  /* 0x0001980001187983 */ /* 0x000f220000300800 */
[----:B------:R-:W-:-:S03]  /*24ce0*/  ISETP.LT.AND P4, PT, R21, c[0x0][0x17c], !P0 ;  /* 0x00005f0015007a0c */ /* 0x000fc60004781270 */
[----:B-1----:R-:W2:Y:S04]  /*24cf0*/  LDL.LU R25, [R1+0x3cc] ;  /* 0x0003cc0001197983 */ /* 0x002ea80000300800 */
[----:B------:R-:W2:Y:S04]  /*24d00*/  LDL.LU R26, [R1+0x3d0] ;  /* 0x0003d000011a7983 */ /* 0x000ea80000300800 */
[----:B------:R-:W2:Y:S01]  /*24d10*/  LDL.LU R21, [R1+0x108] ;  /* 0x0001080001157983 */ /* 0x000ea20000300800 */
[----:B---3--:R-:W-:Y:S01]  /*24d20*/  ISETP.LT.AND P5, PT, R3, c[0x0][0x17c], !P0 ;  /* 0x00005f0003007a0c */ /* 0x008fe200047a1270 */
[----:B------:R-:W-:-:S04]  /*24d30*/  IMAD R3, R16, 0x2, R12 ;  /* 0x0000000210037824 */ /* 0x000fc800078e020c */
[----:B------:R-:W-:Y:S01]  /*24d40*/  IMAD R12, R16, 0x2, R3 ;  /* 0x00000002100c7824 */ /* 0x000fe200078e0203 */
[----:B------:R-:W-:-:S04]  /*24d50*/  LEA R4, P3, R3, R2, 0x2 ;  /* 0x0000000203047211 */ /* 0x000fc800078610ff */
[----:B------:R-:W-:Y:S01]  /*24d60*/  LEA.HI.X.SX32 R5, R3, R0, 0x2, P3 ;  /* 0x0000000003057211 */ /* 0x000fe200018f16ff */
[----:B------:R-:W-:Y:S01]  /*24d70*/  IMAD R3, R16, 0x2, R12 ;  /* 0x0000000210037824 */ /* 0x000fe200078e020c */
[----:B------:R-:W-:-:S03]  /*24d80*/  LEA R8, P6, R12, R2, 0x2 ;  /* 0x000000020c087211 */ /* 0x000fc600078c10ff */
[----:B------:R1:W-:Y:S01]  /*24d90*/  @P1 STG.E [R4.64], R20 ;  /* 0x0000001404001986 */ /* 0x0003e2000c101906 */
[----:B------:R-:W-:Y:S02]  /*24da0*/  LEA.HI.X.SX32 R9, R12, R0, 0x2, P6 ;  /* 0x000000000c097211 */ /* 0x000fe400030f16ff */
[----:B------:R-:W-:Y:S02]  /*24db0*/  ISETP.LT.AND P3, PT, R27, c[0x0][0x17c], !P0 ;  /* 0x00005f001b007a0c */ /* 0x000fe40004761270 */
[----:B------:R-:W3:Y:S01]  /*24dc0*/  LDL.LU R27, [R1+0x3d4] ;  /* 0x0003d400011b7983 */ /* 0x000ee20000300800 */
[----:B------:R-:W-:-:S03]  /*24dd0*/  IMAD R12, R16, 0x2, R3 ;  /* 0x00000002100c7824 */ /* 0x000fc600078e0203 */
[----:B------:R2:W-:Y:S01]  /*24de0*/  @P5 STG.E [R8.64], R17 ;  /* 0x0000001108005986 */ /* 0x0005e2000c101906 */
[----:B-1----:R-:W-:-:S03]  /*24df0*/  LEA R4, P1, R3, R2, 0x2 ;  /* 0x0000000203047211 */ /* 0x002fc600078210ff */
[----:B------:R-:W3:Y:S01]  /*24e00*/  LDL.LU R20, [R1+0x3d8] ;  /* 0x0003d80001147983 */ /* 0x000ee20000300800 */
[----:B------:R-:W-:-:S03]  /*24e10*/  LEA.HI.X.SX32 R5, R3, R0, 0x2, P1 ;  /* 0x0000000003057211 */ /* 0x000fc600008f16ff */
[----:B--2---:R-:W2:Y:S04]  /*24e20*/  LDL.LU R17, [R1+0x118] ;  /* 0x0001180001117983 */ /* 0x004ea80000300800 */
[----:B------:R-:W2:Y:S01]  /*24e30*/  LDL.LU R3, [R1+0x3c4] ;  /* 0x0003c40001037983 */ /* 0x000ea20000300800 */
[C---:B------:R-:W-:Y:S02]  /*24e40*/  LEA R8, P6, R12.reuse, R2, 0x2 ;  /* 0x000000020c087211 */ /* 0x040fe400078c10ff */
[----:B------:R-:W-:Y:S02]  /*24e50*/  ISETP.LT.AND P1, PT, R13, c[0x0][0x17c], !P0 ;  /* 0x00005f000d007a0c */ /* 0x000fe40004721270 */
[----:B------:R-:W3:Y:S01]  /*24e60*/  LDL.LU R13, [R1+0x98] ;  /* 0x00009800010d7983 */ /* 0x000ee20000300800 */
[----:B------:R-:W-:-:S02]  /*24e70*/  LEA.HI.X.SX32 R9, R12, R0, 0x2, P6 ;  /* 0x000000000c097211 */ /* 0x000fc400030f16ff */
[----:B--2---:R-:W-:Y:S01]  /*24e80*/  ISETP.LT.AND P5, PT, R3, c[0x0][0x17c], !P0 ;  /* 0x00005f0003007a0c */ /* 0x004fe200047a1270 */
[C---:B------:R-:W-:Y:S02]  /*24e90*/  IMAD R3, R16.reuse, 0x2, R12 ;  /* 0x0000000210037824 */ /* 0x040fe400078e020c */
[----:B------:R-:W2:Y:S04]  /*24ea0*/  LDL.LU R12, [R1+0x148] ;  /* 0x00014800010c7983 */ /* 0x000ea80000300800 */
[----:B--2---:R1:W-:Y:S04]  /*24eb0*/  @P2 STG.E [R4.64], R12 ;  /* 0x0000000c04002986 */ /* 0x0043e8000c101906 */
[----:B----4-:R2:W-:Y:S01]  /*24ec0*/  @P4 STG.E [R8.64], R24 ;  /* 0x0000001808004986 */ /* 0x0105e2000c101906 */
[----:B------:R-:W-:Y:S01]  /*24ed0*/  ISETP.LT.AND P4, PT, R25, c[0x0][0x17c], !P0 ;  /* 0x00005f0019007a0c */ /* 0x000fe20004781270 */
[----:B-1----:R-:W-:Y:S01]  /*24ee0*/  IMAD R12, R16, 0x2, R3 ;  /* 0x00000002100c7824 */ /* 0x002fe200078e0203 */
[-C--:B------:R-:W-:Y:S01]  /*24ef0*/  LEA R4, P2, R3, R2.reuse, 0x2 ;  /* 0x0000000203047211 */ /* 0x080fe200078410ff */
[----:B--2---:R-:W2:Y:S03]  /*24f00*/  LDL.LU R24, [R1+0x3e0] ;  /* 0x0003e00001187983 */ /* 0x004ea60000300800 */
[----:B------:R-:W-:-:S02]  /*24f10*/  LEA R8, P6, R12, R2, 0x2 ;  /* 0x000000020c087211 */ /* 0x000fc400078c10ff */
[-C--:B------:R-:W-:Y:S01]  /*24f20*/  LEA.HI.X.SX32 R5, R3, R0.reuse, 0x2, P2 ;  /* 0x0000000003057211 */ /* 0x080fe200010f16ff */
[----:B------:R-:W4:Y:S01]  /*24f30*/  LDL.LU R25, [R1+0xf8] ;  /* 0x0000f80001197983 */ /* 0x000f220000300800 */
[----:B------:R-:W-:Y:S01]  /*24f40*/  ISETP.LT.AND P2, PT, R26, c[0x0][0x17c], !P0 ;  /* 0x00005f001a007a0c */ /* 0x000fe20004741270 */
[----:B------:R-:W-:Y:S01]  /*24f50*/  IMAD R3, R16, 0x2, R12 ;  /* 0x0000000210037824 */ /* 0x000fe200078e020c */
[----:B------:R-:W-:Y:S01]  /*24f60*/  LEA.HI.X.SX32 R9, R12, R0, 0x2, P6 ;  /* 0x000000000c097211 */ /* 0x000fe200030f16ff */
[----:B------:R-:W2:Y:S04]  /*24f70*/  LDL.LU R26, [R1+0xe8] ;  /* 0x0000e800011a7983 */ /* 0x000ea80000300800 */
[----:B------:R-:W2:Y:S04]  /*24f80*/  LDL.LU R12, [R1+0x178] ;  /* 0x00017800010c7983 */ /* 0x000ea80000300800 */
[----:B--2---:R1:W-:Y:S04]  /*24f90*/  @P3 STG.E [R4.64], R12 ;  /* 0x0000000c04003986 */ /* 0x0043e8000c101906 */
[----:B------:R2:W-:Y:S01]  /*24fa0*/  @P5 STG.E [R8.64], R21 ;  /* 0x0000001508005986 */ /* 0x0005e2000c101906 */
[----:B-1----:R-:W-:Y:S01]  /*24fb0*/  IMAD R12, R16, 0x2, R3 ;  /* 0x00000002100c7824 */ /* 0x002fe200078e0203 */
[----:B------:R-:W-:-:S04]  /*24fc0*/  LEA R4, P3, R3, R2, 0x2 ;  /* 0x0000000203047211 */ /* 0x000fc800078610ff */
[----:B------:R-:W-:Y:S01]  /*24fd0*/  LEA.HI.X.SX32 R5, R3, R0, 0x2, P3 ;  /* 0x0000000003057211 */ /* 0x000fe200018f16ff */
[----:B------:R-:W-:Y:S01]  /*24fe0*/  IMAD R3, R16, 0x2, R12 ;  /* 0x0000000210037824 */ /* 0x000fe200078e020c */
[C---:B--2---:R-:W-:Y:S02]  /*24ff0*/  LEA R8, P6, R12.reuse, R2, 0x2 ;  /* 0x000000020c087211 */ /* 0x044fe400078c10ff */
[----:B---3--:R-:W-:Y:S01]  /*25000*/  ISETP.LT.AND P5, PT, R27, c[0x0][0x17c], !P0 ;  /* 0x00005f001b007a0c */ /* 0x008fe200047a1270 */
[----:B------:R1:W-:Y:S01]  /*25010*/  @P1 STG.E [R4.64], R17 ;  /* 0x0000001104001986 */ /* 0x0003e2000c101906 */
[----:B------:R-:W-:Y:S02]  /*25020*/  LEA.HI.X.SX32 R9, R12, R0, 0x2, P6 ;  /* 0x000000000c097211 */ /* 0x000fe400030f16ff */
[----:B------:R-:W-:Y:S01]  /*25030*/  ISETP.LT.AND P3, PT, R20, c[0x0][0x17c], !P0 ;  /* 0x00005f0014007a0c */ /* 0x000fe20004761270 */
[----:B------:R-:W2:Y:S01]  /*25040*/  LDL.LU R27, [R1+0xd8] ;  /* 0x0000d800011b7983 */ /* 0x000ea20000300800 */
[----:B------:R-:W-:-:S03]  /*25050*/  IMAD R12, R16, 0x2, R3 ;  /* 0x00000002100c7824 */ /* 0x000fc600078e0203 */
[----:B------:R-:W3:Y:S01]  /*25060*/  LDL.LU R20, [R1+0xc8] ;  /* 0x0000c80001147983 */ /* 0x000ee20000300800 */
[----:B-1----:R-:W-:-:S03]  /*25070*/  LEA R4, P1, R3, R2, 0x2 ;  /* 0x0000000203047211 */ /* 0x002fc600078210ff */
[----:B------:R-:W2:Y:S01]  /*25080*/  LDL.LU R21, [R1+0x3f0] ;  /* 0x0003f00001157983 */ /* 0x000ea20000300800 */
[----:B------:R-:W-:-:S03]  /*25090*/  LEA.HI.X.SX32 R5, R3, R0, 0x2, P1 ;  /* 0x0000000003057211 */ /* 0x000fc600008f16ff */
[----:B------:R-:W2:Y:S04]  /*250a0*/  LDL.LU R17, [R1+0x3f4] ;  /* 0x0003f40001117983 */ /* 0x000ea80000300800 */
[----:B------:R1:W-:Y:S04]  /*250b0*/  @P4 STG.E [R8.64], R13 ;  /* 0x0000000d08004986 */ /* 0x0003e8000c101906 */
[----:B-1----:R-:W2:Y:S04]  /*250c0*/  LDL.LU R13, [R1+0xb8] ;  /* 0x0000b800010d7983 */ /* 0x002ea80000300800 */
[----:B------:R-:W2:Y:S01]  /*250d0*/  LDL.LU R3, [R1+0x3dc] ;  /* 0x0003dc0001037983 */ /* 0x000ea20000300800 */
[----:B------:R-:W-:-:S03]  /*250e0*/  LEA R8, P6, R12, R2, 0x2 ;  /* 0x000000020c087211 */ /* 0x000fc600078c10ff */
[----:B----4-:R1:W-:Y:S01]  /*250f0*/  @P2 STG.E [R4.64], R25 ;  /* 0x0000001904002986 */ /* 0x0103e2000c101906 */
[----:B------:R-:W-:Y:S02]  /*25100*/  LEA.HI.X.SX32 R9, R12, R0, 0x2, P6 ;  /* 0x000000000c097211 */ /* 0x000fe400030f16ff */
[----:B------:R-:W-:Y:S02]  /*25110*/  ISETP.LT.AND P1, PT, R24, c[0x0][0x17c], !P0 ;  /* 0x00005f0018007a0c */ /* 0x000fe40004721270 */
[----:B------:R-:W4:Y:S04]  /*25120*/  LDL.LU R24, [R1+0xa8] ;  /* 0x0000a80001187983 */ /* 0x000f280000300800 */
        /* <DEDUP_REMOVED lines=8> */
[----:B------:R-:W2:Y:S04]  /*251b0*/  LDL.LU R3, [R1+0x3e8] ;  /* 0x0003e80001037983 */ /* 0x000ea80000300800 */
[----:B------:R-:W3:Y:S01]  /*251c0*/  LDL.LU R9, [R1+0x3e4] ;  /* 0x0003e40001097983 */ /* 0x000ee20000300800 */
[----:B------:R-:W-:-:S03]  /*251d0*/  LEA R8, P6, R12, R2, 0x2 ;  /* 0x000000020c087211 */ /* 0x000fc600078c10ff */
[----:B------:R1:W-:Y:S04]  /*251e0*/  @P3 STG.E [R4.64], R27 ;  /* 0x0000001b04003986 */ /* 0x0003e8000c101906 */
[----:B-1----:R-:W4:Y:S01]  /*251f0*/  LDL.LU R27, [R1+0x404] ;  /* 0x00040400011b7983 */ /* 0x002f220000300800 */
[----:B--2---:R-:W-:Y:S01]  /*25200*/  ISETP.LT.AND P2, PT, R3, c[0x0][0x17c], !P0 ;  /* 0x00005f0003007a0c */ /* 0x004fe20004741270 */
[----:B------:R-:W-:Y:S01]  /*25210*/  IMAD R3, R16, 0x2, R12 ;  /* 0x0000000210037824 */ /* 0x000fe200078e020c */
[----:B---3--:R-:W-:Y:S02]  /*25220*/  ISETP.LT.AND P5, PT, R9, c[0x0][0x17c], !P0 ;  /* 0x00005f0009007a0c */ /* 0x008fe400047a1270 */
[----:B------:R-:W-:Y:S01]  /*25230*/  LEA.HI.X.SX32 R9, R12, R0, 0x2, P6 ;  /* 0x000000000c097211 */ /* 0x000fe200030f16ff */
[----:B------:R-:W-:Y:S01]  /*25240*/  IMAD R12, R16, 0x2, R3 ;  /* 0x00000002100c7824 */ /* 0x000fe200078e0203 */
[----:B------:R-:W-:-:S03]  /*25250*/  LEA R4, P3, R3, R2, 0x2 ;  /* 0x0000000203047211 */ /* 0x000fc600078610ff */
[----:B------:R1:W-:Y:S01]  /*25260*/  @P4 STG.E [R8.64], R20 ;  /* 0x0000001408004986 */ /* 0x0003e2000c101906 */
[----:B------:R-:W-:Y:S01]  /*25270*/  LEA.HI.X.SX32 R5, R3, R0, 0x2, P3 ;  /* 0x0000000003057211 */ /* 0x000fe200018f16ff */
[----:B------:R-:W-:Y:S01]  /*25280*/  IMAD R3, R16, 0x2, R12 ;  /* 0x0000000210037824 */ /* 0x000fe200078e020c */
[----:B------:R-:W-:-:S03]  /*25290*/  ISETP.LT.AND P4, PT, R21, c[0x0][0x17c], !P0 ;  /* 0x00005f0015007a0c */ /* 0x000fc60004781270 */
[----:B------:R2:W-:Y:S01]  /*252a0*/  @P1 STG.E [R4.64], R13 ;  /* 0x0000000d04001986 */ /* 0x0005e2000c101906 */
[----:B-1----:R-:W-:-:S03]  /*252b0*/  LEA R8, P6, R12, R2, 0x2 ;  /* 0x000000020c087211 */ /* 0x002fc600078c10ff */
[----:B------:R-:W3:Y:S01]  /*252c0*/  LDL.LU R20, [R1+0x68] ;  /* 0x0000680001147983 */ /* 0x000ee20000300800 */
[----:B------:R-:W-:-:S03]  /*252d0*/  LEA.HI.X.SX32 R9, R12, R0, 0x2, P6 ;  /* 0x000000000c097211 */ /* 0x000fc600030f16ff */
[----:B------:R-:W3:Y:S01]  /*252e0*/  LDL.LU R21, [R1+0x38] ;  /* 0x0000380001157983 */ /* 0x000ee20000300800 */
[----:B--2---:R-:W-:Y:S02]  /*252f0*/  LEA R4, P1, R3, R2, 0x2 ;  /* 0x0000000203047211 */ /* 0x004fe400078210ff */
[----:B------:R-:W-:Y:S01]  /*25300*/  ISETP.LT.AND P3, PT, R17, c[0x0][0x17c], !P0 ;  /* 0x00005f0011007a0c */ /* 0x000fe20004761270 */
[----:B----4-:R1:W-:Y:S01]  /*25310*/  @P5 STG.E [R8.64], R24 ;  /* 0x0000001808005986 */ /* 0x0103e2000c101906 */
[----:B------:R-:W-:Y:S01]  /*25320*/  IMAD R12, R16, 0x2, R3 ;  /* 0x00000002100c7824 */ /* 0x000fe200078e0203 */
[----:B------:R-:W-:Y:S02]  /*25330*/  LEA.HI.X.SX32 R5, R3, R0, 0x2, P1 ;  /* 0x0000000003057211 */ /* 0x000fe400008f16ff */
[----:B------:R-:W2:Y:S04]  /*25340*/  LDL.LU R17, [R1+0x408] ;  /* 0x0004080001117983 */ /* 0x000ea80000300800 */
[----:B------:R-:W4:Y:S04]  /*25350*/  LDL.LU R13, [R1+0x40c] ;  /* 0x00040c00010d7983 */ /* 0x000f280000300800 */
[----:B-1----:R-:W2:Y:S04]  /*25360*/  LDL.LU R24, [R1+0x28] ;  /* 0x0000280001187983 */ /* 0x002ea80000300800 */
[----:B------:R-:W2:Y:S01]  /*25370*/  LDL.LU R3, [R1+0x3f8] ;  /* 0x0003f80001037983 */ /* 0x000ea20000300800 */
[----:B------:R-:W-:-:S04]  /*25380*/  LEA R8, P6, R12, R2, 0x2 ;  /* 0x000000020c087211 */ /* 0x000fc800078c10ff */
[----:B------:R-:W-:Y:S01]  /*25390*/  LEA.HI.X.SX32 R9, R12, R0, 0x2, P6 ;  /* 0x000000000c097211 */ /* 0x000fe200030f16ff */
[----:B------:R1:W-:Y:S01]  /*253a0*/  @P2 STG.E [R4.64], R26 ;  /* 0x0000001a04002986 */ /* 0x0003e2000c101906 */
[----:B------:R-:W-:-:S03]  /*253b0*/  ISETP.LT.AND P1, PT, R25, c[0x0][0x17c], !P0 ;  /* 0x00005f0019007a0c */ /* 0x000fc60004721270 */
[----:B------:R-:W3:Y:S04]  /*253c0*/  LDL.LU R25, [R1+0x418] ;  /* 0x0004180001197983 */ /* 0x000ee80000300800 */
[----:B------:R1:W-:Y:S04]  /*253d0*/  @P4 STG.E [R8.64], R6 ;  /* 0x0000000608004986 */ /* 0x0003e8000c101906 */
[----:B-1----:R-:W3:Y:S04]  /*253e0*/  LDL.LU R26, [R1+0x41c] ;  /* 0x00041c00011a7983 */ /* 0x002ee80000300800 */
[----:B------:R-:W4:Y:S01]  /*253f0*/  LDL.LU R6, [R1+0x400] ;  /* 0x0004000001067983 */ /* 0x000f220000300800 */
[----:B--2---:R-:W-:Y:S01]  /*25400*/  ISETP.LT.AND P5, PT, R3, c[0x0][0x17c], !P0 ;  /* 0x00005f0003007a0c */ /* 0x004fe200047a1270 */
[----:B------:R-:W-:-:S05]  /*25410*/  IMAD R3, R16, 0x2, R12 ;  /* 0x0000000210037824 */ /* 0x000fca00078e020c */
[----:B------:R-:W-:-:S04]  /*25420*/  LEA R4, P2, R3, R2, 0x2 ;  /* 0x0000000203047211 */ /* 0x000fc800078410ff */
[----:B------:R-:W-:Y:S02]  /*25430*/  LEA.HI.X.SX32 R5, R3, R0, 0x2, P2 ;  /* 0x0000000003057211 */ /* 0x000fe400010f16ff */
[----:B------:R-:W-:Y:S02]  /*25440*/  ISETP.LT.AND P2, PT, R27, c[0x0][0x17c], !P0 ;  /* 0x00005f001b007a0c */ /* 0x000fe40004741270 */
[----:B------:R-:W2:Y:S04]  /*25450*/  LDL.LU R27, [R1+0x420] ;  /* 0x00042000011b7983 */ /* 0x000ea80000300800 */
[----:B---3--:R1:W-:Y:S04]  /*25460*/  @P3 STG.E [R4.64], R20 ;  /* 0x0000001404003986 */ /* 0x0083e8000c101906 */
[----:B-1----:R-:W3:Y:S01]  /*25470*/  LDL.LU R20, [R1+0x424] ;  /* 0x0004240001147983 */ /* 0x002ee20000300800 */
[----:B------:R-:W-:-:S04]  /*25480*/  IMAD R12, R16, 0x2, R3 ;  /* 0x00000002100c7824 */ /* 0x000fc800078e0203 */
[----:B------:R-:W-:Y:S01]  /*25490*/  IMAD R3, R16, 0x2, R12 ;  /* 0x0000000210037824 */ /* 0x000fe200078e020c */
[-C--:B------:R-:W-:Y:S02]  /*254a0*/  LEA R8, P6, R12, R2.reuse, 0x2 ;  /* 0x000000020c087211 */ /* 0x080fe400078c10ff */
[----:B----4-:R-:W-:Y:S01]  /*254b0*/  ISETP.LT.AND P4, PT, R6, c[0x0][0x17c], !P0 ;  /* 0x00005f0006007a0c */ /* 0x010fe20004781270 */
[----:B------:R-:W-:Y:S01]  /*254c0*/  IMAD R6, R16, 0x2, R3 ;  /* 0x0000000210067824 */ /* 0x000fe200078e0203 */
[C---:B------:R-:W-:Y:S02]  /*254d0*/  LEA R4, P3, R3.reuse, R2, 0x2 ;  /* 0x0000000203047211 */ /* 0x040fe400078610ff */
[-C--:B------:R-:W-:Y:S02]  /*254e0*/  LEA.HI.X.SX32 R9, R12, R0.reuse, 0x2, P6 ;  /* 0x000000000c097211 */ /* 0x080fe400030f16ff */
[----:B------:R-:W-:Y:S01]  /*254f0*/  LEA.HI.X.SX32 R5, R3, R0, 0x2, P3 ;  /* 0x0000000003057211 */ /* 0x000fe200018f16ff */
[----:B------:R-:W-:Y:S01]  /*25500*/  IMAD R3, R16, 0x2, R6 ;  /* 0x0000000210037824 */ /* 0x000fe200078e0206 */
[----:B------:R-:W4:Y:S04]  /*25510*/  LDL.LU R12, [R1+0x428] ;  /* 0x00042800010c7983 */ /* 0x000f280000300800 */
[----:B------:R1:W-:Y:S04]  /*25520*/  @P5 STG.E [R8.64], R21 ;  /* 0x0000001508005986 */ /* 0x0003e8000c101906 */
[----:B------:R1:W-:Y:S01]  /*25530*/  @P1 STG.E [R4.64], R24 ;  /* 0x0000001804001986 */ /* 0x0003e2000c101906 */
[----:B------:R-:W-:-:S02]  /*25540*/  ISETP.LT.AND P5, PT, R17, c[0x0][0x17c], !P0 ;  /* 0x00005f0011007a0c */ /* 0x000fc400047a1270 */
[CC--:B-1----:R-:W-:Y:S02]  /*25550*/  LEA R8, P6, R6.reuse, R2.reuse, 0x2 ;  /* 0x0000000206087211 */ /* 0x0c2fe400078c10ff */
[C---:B------:R-:W-:Y:S01]  /*25560*/  LEA R4, P1, R3.reuse, R2, 0x2 ;  /* 0x0000000203047211 */ /* 0x040fe200078210ff */
[----:B------:R-:W4:Y:S01]  /*25570*/  LDL.LU R24, [R1+0x42c] ;  /* 0x00042c0001187983 */ /* 0x000f220000300800 */
[-C--:B------:R-:W-:Y:S01]  /*25580*/  LEA.HI.X.SX32 R9, R6, R0.reuse, 0x2, P6 ;  /* 0x0000000006097211 */ /* 0x080fe200030f16ff */
[C---:B------:R-:W-:Y:S01]  /*25590*/  IMAD R6, R16.reuse, 0x2, R3 ;  /* 0x0000000210067824 */ /* 0x040fe200078e0203 */
[----:B------:R-:W-:Y:S01]  /*255a0*/  LEA.HI.X.SX32 R5, R3, R0, 0x2, P1 ;  /* 0x0000000003057211 */ /* 0x000fe200008f16ff */
[----:B------:R-:W4:Y:S04]  /*255b0*/  LDL.LU R21, [R1+0x5c] ;  /* 0x00005c0001157983 */ /* 0x000f280000300800 */
[----:B------:R1:W-:Y:S01]  /*255c0*/  @P4 STG.E [R8.64], R10 ;  /* 0x0000000a08004986 */ /* 0x0003e2000c101906 */
[----:B------:R-:W-:Y:S01]  /*255d0*/  ISETP.LT.AND P4, PT, R25, c[0x0][0x17c], !P0 ;  /* 0x00005f0019007a0c */ /* 0x000fe20004781270 */
[----:B------:R-:W-:-:S02]  /*255e0*/  IMAD R3, R16, 0x2, R6 ;  /* 0x0000000210037824 */ /* 0x000fc400078e0206 */
[----:B------:R1:W-:Y:S01]  /*255f0*/  @P2 STG.E [R4.64], R7 ;  /* 0x0000000704002986 */ /* 0x0003e2000c101906 */
[----:B------:R-:W-:Y:S02]  /*25600*/  ISETP.LT.AND P1, PT, R26, c[0x0][0x17c], !P0 ;  /* 0x00005f001a007a0c */ /* 0x000fe40004721270 */
[C---:B-1----:R-:W-:Y:S01]  /*25610*/  LEA R8, P6, R6.reuse, R2, 0x2 ;  /* 0x0000000206087211 */ /* 0x042fe200078c10ff */
[----:B------:R-:W4:Y:S03]  /*25620*/  LDL.LU R7, [R1+0x83c] ;  /* 0x00083c0001077983 */ /* 0x000f260000300800 */
[----:B------:R-:W-:Y:S01]  /*25630*/  LEA.HI.X.SX32 R9, R6, R0, 0x2, P6 ;  /* 0x0000000006097211 */ /* 0x000fe200030f16ff */
[----:B------:R-:W4:Y:S01]  /*25640*/  LDL.LU R25, [R1+0x4c] ;  /* 0x00004c0001197983 */ /* 0x000f220000300800 */
[----:B------:R-:W-:-:S03]  /*25650*/  LEA R4, P2, R3, R2, 0x2 ;  /* 0x0000000203047211 */ /* 0x000fc600078410ff */
[----:B------:R-:W4:Y:S04]  /*25660*/  LDL.LU R17, [R1+0x430] ;  /* 0x0004300001117983 */ /* 0x000f280000300800 */
[----:B------:R-:W4:Y:S01]  /*25670*/  LDL.LU R26, [R1+0x434] ;  /* 0x00043400011a7983 */ /* 0x000f220000300800 */
[----:B------:R-:W-:-:S03]  /*25680*/  LEA.HI.X.SX32 R5, R3, R0, 0x2, P2 ;  /* 0x0000000003057211 */ /* 0x000fc600010f16ff */
[----:B------:R1:W-:Y:S01]  /*25690*/  @P5 STG.E [R8.64], R14 ;  /* 0x0000000e08005986 */ /* 0x0003e2000c101906 */
[----:B--2---:R-:W-:-:S03]  /*256a0*/  ISETP.LT.AND P5, PT, R27, c[0x0][0x17c], !P0 ;  /* 0x00005f001b007a0c */ /* 0x004fc600047a1270 */
[----:B------:R-:W2:Y:S01]  /*256b0*/  LDL.LU R27, [R1+0x7c] ;  /* 0x00007c00011b7983 */ /* 0x000ea20000300800 */
[----:B---3--:R-:W-:-:S03]  /*256c0*/  ISETP.LT.AND P2, PT, R20, c[0x0][0x17c], !P0 ;  /* 0x00005f0014007a0c */ /* 0x008fc60004741270 */
[----:B------:R-:W3:Y:S01]  /*256d0*/  LDL.LU R20, [R1+0x1c] ;  /* 0x00001c0001147983 */ /* 0x000ee20000300800 */
[----:B------:R-:W-:Y:S01]  /*256e0*/  ISETP.LT.AND P3, PT, R13, c[0x0][0x17c], !P0 ;  /* 0x00005f000d007a0c */ /* 0x000fe20004761270 */
[C---:B------:R-:W-:Y:S02]  /*256f0*/  IMAD R6, R16.reuse, 0x2, R3 ;  /* 0x0000000210067824 */ /* 0x040fe400078e0203 */
[----:B------:R-:W3:Y:S02]  /*25700*/  LDL.LU R10, [R1+0x438] ;  /* 0x00043800010a7983 */ /* 0x000ee40000300800 */
[----:B------:R-:W-:Y:S01]  /*25710*/  IMAD R3, R16, 0x2, R6 ;  /* 0x0000000210037824 */ /* 0x000fe200078e0206 */
[C---:B-1----:R-:W-:Y:S01]  /*25720*/  LEA R8, P6, R6.reuse, R2, 0x2 ;  /* 0x0000000206087211 */ /* 0x042fe200078c10ff */
[----:B------:R-:W3:Y:S03]  /*25730*/  LDL.LU R13, [R1+0x43c] ;  /* 0x00043c00010d7983 */ /* 0x000ee60000300800 */
[----:B------:R-:W-:Y:S01]  /*25740*/  LEA.HI.X.SX32 R9, R6, R0, 0x2, P6 ;  /* 0x0000000006097211 */ /* 0x000fe200030f16ff */
[----:B------:R-:W-:-:S02]  /*25750*/  IMAD R6, R16, 0x2, R3 ;  /* 0x0000000210067824 */ /* 0x000fc400078e0203 */
[----:B------:R1:W-:Y:S04]  /*25760*/  @P3 STG.E [R4.64], R18 ;  /* 0x0000001204003986 */ /* 0x0003e8000c101906 */
[----:B------:R4:W-:Y:S01]  /*25770*/  @P4 STG.E [R8.64], R22 ;  /* 0x0000001608004986 */ /* 0x0009e2000c101906 */
[----:B-1----:R-:W-:-:S04]  /*25780*/  LEA R4, P3, R3, R2, 0x2 ;  /* 0x0000000203047211 */ /* 0x002fc800078610ff */
[----:B------:R-:W-:Y:S01]  /*25790*/  LEA.HI.X.SX32 R5, R3, R0, 0x2, P3 ;  /* 0x0000000003057211 */ /* 0x000fe200018f16ff */
[----:B------:R-:W-:Y:S01]  /*257a0*/  IMAD R3, R16, 0x2, R6 ;  /* 0x0000000210037824 */ /* 0x000fe200078e0206 */
[----:B----4-:R-:W-:Y:S02]  /*257b0*/  LEA R8, P6, R6, R2, 0x2 ;  /* 0x0000000206087211 */ /* 0x010fe400078c10ff */
[----:B------:R-:W-:Y:S02]  /*257c0*/  ISETP.LT.AND P3, PT, R24, c[0x0][0x17c], !P0 ;  /* 0x00005f0018007a0c */ /* 0x000fe40004761270 */
[----:B------:R-:W4:Y:S01]  /*257d0*/  LDL.LU R24, [R1+0x12c] ;  /* 0x00012c0001187983 */ /* 0x000f220000300800 */
[----:B------:R-:W-:Y:S01]  /*257e0*/  LEA.HI.X.SX32 R9, R6, R0, 0x2, P6 ;  /* 0x0000000006097211 */ /* 0x000fe200030f16ff */
[----:B------:R-:W-:Y:S01]  /*257f0*/  IMAD R6, R16, 0x2, R3 ;  /* 0x0000000210067824 */ /* 0x000fe200078e0203 */
[----:B------:R-:W-:Y:S01]  /*25800*/  ISETP.LT.AND P4, PT, R12, c[0x0][0x17c], !P0 ;  /* 0x00005f000c007a0c */ /* 0x000fe20004781270 */
[----:B------:R1:W-:Y:S04]  /*25810*/  @P1 STG.E [R4.64], R21 ;  /* 0x0000001504001986 */ /* 0x0003e8000c101906 */
[----:B------:R-:W4:Y:S01]  /*25820*/  LDL.LU R12, [R1+0x16c] ;  /* 0x00016c00010c7983 */ /* 0x000f220000300800 */
[----:B-1----:R-:W-:-:S03]  /*25830*/  LEA R4, P1, R3, R2, 0x2 ;  /* 0x0000000203047211 */ /* 0x002fc600078210ff */
[----:B------:R-:W4:Y:S01]  /*25840*/  LDL.LU R21, [R1+0x440] ;  /* 0x0004400001157983 */ /* 0x000f220000300800 */
[----:B------:R-:W-:-:S03]  /*25850*/  LEA.HI.X.SX32 R5, R3, R0, 0x2, P1 ;  /* 0x0000000003057211 */ /* 0x000fc600008f16ff */
[----:B------:R1:W-:Y:S01]  /*25860*/  @P5 STG.E [R8.64], R25 ;  /* 0x0000001908005986 */ /* 0x0003e2000c101906 */
[----:B------:R-:W-:-:S03]  /*25870*/  ISETP.LT.AND P1, PT, R26, c[0x0][0x17c], !P0 ;  /* 0x00005f001a007a0c */ /* 0x000fc60004721270 */
[----:B-1----:R-:W4:Y:S01]  /*25880*/  LDL.LU R25, [R1+0x444] ;  /* 0x0004440001197983 */ /* 0x002f220000300800 */
[----:B------:R-:W-:-:S03]  /*25890*/  LEA R8, P6, R6, R2, 0x2 ;  /* 0x0000000206087211 */ /* 0x000fc600078c10ff */
[----:B------:R-:W4:Y:S01]  /*258a0*/  LDL.LU R26, [R1+0x1ac] ;  /* 0x0001ac00011a7983 */ /* 0x000f220000300800 */
[----:B------:R-:W-:Y:S02]  /*258b0*/  LEA.HI.X.SX32 R9, R6, R0, 0x2, P6 ;  /* 0x0000000006097211 */ /* 0x000fe400030f16ff */
[----:B------:R-:W-:Y:S01]  /*258c0*/  ISETP.LT.AND P5, PT, R17, c[0x0][0x17c], !P0 ;  /* 0x00005f0011007a0c */ /* 0x000fe200047a1270 */
[----:B--2---:R1:W-:Y:S04]  /*258d0*/  @P2 STG.E [R4.64], R27 ;  /* 0x0000001b04002986 */ /* 0x0043e8000c101906 */
[----:B-1----:R-:W2:Y:S04]  /*258e0*/  LDL.LU R27, [R1+0x13c] ;  /* 0x00013c00011b7983 */ /* 0x002ea80000300800 */
[----:B---3--:R1:W-:Y:S04]  /*258f0*/  @P4 STG.E [R8.64], R20 ;  /* 0x0000001408004986 */ /* 0x0083e8000c101906 */
[----:B------:R-:W3:Y:S04]  /*25900*/  LDL.LU R17, [R1+0x448] ;  /* 0x0004480001117983 */ /* 0x000ee80000300800 */
[----:B-1----:R-:W3:Y:S01]  /*25910*/  LDL.LU R20, [R1+0x44c] ;  /* 0x00044c0001147983 */ /* 0x002ee20000300800 */
[----:B------:R-:W-:-:S04]  /*25920*/  IMAD R3, R16, 0x2, R6 ;  /* 0x0000000210037824 */ /* 0x000fc800078e0206 */
[----:B------:R-:W-:Y:S01]  /*25930*/  IMAD R6, R16, 0x2, R3 ;  /* 0x0000000210067824 */ /* 0x000fe200078e0203 */
[----:B------:R-:W-:-:S04]  /*25940*/  LEA R4, P2, R3, R2, 0x2 ;  /* 0x0000000203047211 */ /* 0x000fc800078410ff */
[----:B------:R-:W-:Y:S01]  /*25950*/  LEA.HI.X.SX32 R5, R3, R0, 0x2, P2 ;  /* 0x0000000003057211 */ /* 0x000fe200010f16ff */
[----:B------:R-:W-:Y:S01]  /*25960*/  IMAD R3, R16, 0x2, R6 ;  /* 0x0000000210037824 */ /* 0x000fe200078e0206 */
[C---:B------:R-:W-:Y:S02]  /*25970*/  LEA R8, P6, R6.reuse, R2, 0x2 ;  /* 0x0000000206087211 */ /* 0x040fe400078c10ff */
[----:B------:R-:W-:Y:S02]  /*25980*/  ISETP.LT.AND P2, PT, R13, c[0x0][0x17c], !P0 ;  /* 0x00005f000d007a0c */ /* 0x000fe40004741270 */
[----:B------:R-:W3:Y:S01]  /*25990*/  LDL.LU R13, [R1+0x18c] ;  /* 0x00018c00010d7983 */ /* 0x000ee20000300800 */
[----:B------:R-:W-:Y:S01]  /*259a0*/  LEA.HI.X.SX32 R9, R6, R0, 0x2, P6 ;  /* 0x0000000006097211 */ /* 0x000fe200030f16ff */
[----:B------:R-:W-:Y:S01]  /*259b0*/  IMAD R6, R16, 0x2, R3 ;  /* 0x0000000210067824 */ /* 0x000fe200078e0203 */
[----:B------:R-:W-:Y:S01]  /*259c0*/  ISETP.LT.AND P4, PT, R10, c[0x0][0x17c], !P0 ;  /* 0x00005f000a007a0c */ /* 0x000fe20004781270 */
[----:B----4-:R1:W-:Y:S04]  /*259d0*/  @P3 STG.E [R4.64], R24 ;  /* 0x0000001804003986 */ /* 0x0103e8000c101906 */
[----:B------:R4:W-:Y:S01]  /*259e0*/  @P5 STG.E [R8.64], R12 ;  /* 0x0000000c08005986 */ /* 0x0009e2000c101906 */
[----:B-1----:R-:W-:-:S03]  /*259f0*/  LEA R4, P3, R3, R2, 0x2 ;  /* 0x0000000203047211 */ /* 0x002fc600078610ff */
[----:B------:R-:W3:Y:S01]  /*25a00*/  LDL.LU R24, [R1+0x15c] ;  /* 0x00015c0001187983 */ /* 0x000ee20000300800 */
[----:B------:R-:W-:-:S03]  /*25a10*/  LEA.HI.X.SX32 R5, R3, R0, 0x2, P3 ;  /* 0x0000000003057211 */ /* 0x000fc600018f16ff */
[----:B------:R-:W3:Y:S01]  /*25a20*/  LDL.LU R10, [R1+0x450] ;  /* 0x00045000010a7983 */ /* 0x000ee20000300800 */
[----:B------:R-:W-:Y:S01]  /*25a30*/  IMAD R3, R16, 0x2, R6 ;  /* 0x0000000210037824 */ /* 0x000fe200078e0206 */
[C---:B----4-:R-:W-:Y:S02]  /*25a40*/  LEA R8, P6, R6.reuse, R2, 0x2 ;  /* 0x0000000206087211 */ /* 0x050fe400078c10ff */
[----:B------:R-:W4:Y:S02]  /*25a50*/  LDL.LU R12, [R1+0x458] ;  /* 0x00045800010c7983 */ /* 0x000f240000300800 */
[----:B------:R-:W-:Y:S02]  /*25a60*/  LEA.HI.X.SX32 R9, R6, R0, 0x2, P6 ;  /* 0x0000000006097211 */ /* 0x000fe400030f16ff */
[----:B------:R-:W-:Y:S02]  /*25a70*/  ISETP.LT.AND P5, PT, R21, c[0x0][0x17c], !P0 ;  /* 0x00005f0015007a0c */ /* 0x000fe400047a1270 */
[----:B------:R-:W-:-:S02]  /*25a80*/  ISETP.LT.AND P3, PT, R25, c[0x0][0x17c], !P0 ;  /* 0x00005f0019007a0c */ /* 0x000fc40004761270 */
[----:B------:R-:W4:Y:S04]  /*25a90*/  LDL.LU R25, [R1+0x14c] ;  /* 0x00014c0001197983 */ /* 0x000f280000300800 */
[----:B------:R1:W-:Y:S02]  /*25aa0*/  @P1 STG.E [R4.64], R26 ;  /* 0x0000001a04001986 */ /* 0x0003e4000c101906 */
[C---:B-1----:R-:W-:Y:S02]  /*25ab0*/  LEA R4, P1, R3.reuse, R2, 0x2 ;  /* 0x0000000203047211 */ /* 0x042fe400078210ff */
[----:B------:R-:W4:Y:S02]  /*25ac0*/  LDL.LU R26, [R1+0x19c] ;  /* 0x00019c00011a7983 */ /* 0x000f240000300800 */
[----:B------:R-:W-:-:S02]  /*25ad0*/  LEA.HI.X.SX32 R5, R3, R0, 0x2, P1 ;  /* 0x0000000003057211 */ /* 0x000fc400008f16ff */
[----:B------:R-:W4:Y:S04]  /*25ae0*/  LDL.LU R21, [R1+0x45c] ;  /* 0x00045c0001157983 */ /* 0x000f280000300800 */
[----:B--2---:R1:W-:Y:S04]  /*25af0*/  @P4 STG.E [R8.64], R27 ;  /* 0x0000001b08004986 */ /* 0x0043e8000c101906 */
[----:B-1----:R-:W2:Y:S01]  /*25b00*/  LDL.LU R27, [R1+0x460] ;  /* 0x00046000011b7983 */ /* 0x002ea20000300800 */
[----:B---3--:R-:W-:-:S03]  /*25b10*/  ISETP.LT.AND P1, PT, R20, c[0x0][0x17c], !P0 ;  /* 0x00005f0014007a0c */ /* 0x008fc60004721270 */
[----:B------:R-:W3:Y:S01]  /*25b20*/  LDL.LU R20, [R1+0x17c] ;  /* 0x00017c0001147983 */ /* 0x000ee20000300800 */
[----:B------:R-:W-:-:S04]  /*25b30*/  IMAD R6, R16, 0x2, R3 ;  /* 0x0000000210067824 */ /* 0x000fc800078e0203 */
[----:B------:R-:W-:Y:S01]  /*25b40*/  IMAD R3, R16, 0x2, R6 ;  /* 0x0000000210037824 */ /* 0x000fe200078e0206 */
[C---:B------:R-:W-:Y:S02]  /*25b50*/  LEA R8, P6, R6.reuse, R2, 0x2 ;  /* 0x0000000206087211 */ /* 0x040fe400078c10ff */
[----:B------:R-:W-:Y:S02]  /*25b60*/  ISETP.LT.AND P4, PT, R17, c[0x0][0x17c], !P0 ;  /* 0x00005f0011007a0c */ /* 0x000fe40004781270 */
[----:B------:R-:W-:Y:S01]  /*25b70*/  LEA.HI.X.SX32 R9, R6, R0, 0x2, P6 ;  /* 0x0000000006097211 */ /* 0x000fe200030f16ff */
[----:B------:R-:W3:Y:S01]  /*25b80*/  LDL.LU R17, [R1+0x10c] ;  /* 0x00010c0001117983 */ /* 0x000ee20000300800 */
[----:B------:R-:W-:-:S03]  /*25b90*/  IMAD R6, R16, 0x2, R3 ;  /* 0x0000000210067824 */ /* 0x000fc600078e0203 */
[----:B------:R1:W-:Y:S02]  /*25ba0*/  @P2 STG.E [R4.64], R13 ;  /* 0x0000000d04002986 */ /* 0x0003e4000c101906 */
[C---:B-1----:R-:W-:Y:S02]  /*25bb0*/  LEA R4, P2, R3.reuse, R2, 0x2 ;  /* 0x0000000203047211 */ /* 0x042fe400078410ff */
[----:B------:R-:W3:Y:S02]  /*25bc0*/  LDL.LU R13, [R1+0x464] ;  /* 0x00046400010d7983 */ /* 0x000ee40000300800 */
[----:B------:R-:W-:Y:S01]  /*25bd0*/  LEA.HI.X.SX32 R5, R3, R0, 0x2, P2 ;  /* 0x0000000003057211 */ /* 0x000fe200010f16ff */
[----:B------:R-:W-:Y:S01]  /*25be0*/  IMAD R3, R16, 0x2, R6 ;  /* 0x0000000210037824 */ /* 0x000fe200078e0206 */
[----:B------:R1:W-:Y:S01]  /*25bf0*/  @P5 STG.E [R8.64], R24 ;  /* 0x0000001808005986 */ /* 0x0003e2000c101906 */
[----:B------:R-:W-:-:S03]  /*25c00*/  ISETP.LT.AND P5, PT, R10, c[0x0][0x17c], !P0 ;  /* 0x00005f000a007a0c */ /* 0x000fc600047a1270 */
[----:B-1----:R-:W3:Y:S01]  /*25c10*/  LDL.LU R24, [R1+0x468] ;  /* 0x0004680001187983 */ /* 0x002ee20000300800 */
[----:B------:R-:W-:-:S03]  /*25c20*/  LEA R8, P6, R6, R2, 0x2 ;  /* 0x0000000206087211 */ /* 0x000fc600078c10ff */
[----:B------:R-:W3:Y:S01]  /*25c30*/  LDL.LU R10, [R1+0x11c] ;  /* 0x00011c00010a7983 */ /* 0x000ee20000300800 */
[----:B----4-:R-:W-:Y:S02]  /*25c40*/  ISETP.LT.AND P2, PT, R12, c[0x0][0x17c], !P0 ;  /* 0x00005f000c007a0c */ /* 0x010fe40004741270 */
[----:B------:R-:W-:Y:S01]  /*25c50*/  LEA.HI.X.SX32 R9, R6, R0, 0x2, P6 ;  /* 0x0000000006097211 */ /* 0x000fe200030f16ff */
[----:B------:R1:W-:Y:S04]  /*25c60*/  @P3 STG.E [R4.64], R25 ;  /* 0x0000001904003986 */ /* 0x0003e8000c101906 */
[----:B-1----:R-:W4:Y:S01]  /*25c70*/  LDL.LU R25, [R1+0x9c] ;  /* 0x00009c0001197983 */ /* 0x002f220000300800 */
[----:B------:R-:W-:-:S03]  /*25c80*/  LEA R4, P3, R3, R2, 0x2 ;  /* 0x0000000203047211 */ /* 0x000fc600078610ff */
[----:B------:R-:W4:Y:S01]  /*25c90*/  LDL.LU R12, [R1+0x46c] ;  /* 0x00046c00010c7983 */ /* 0x000f220000300800 */
[----:B------:R-:W-:-:S03]  /*25ca0*/  LEA.HI.X.SX32 R5, R3, R0, 0x2, P3 ;  /* 0x0000000003057211 */ /* 0x000fc600018f16ff */
[----:B------:R1:W-:Y:S04]  /*25cb0*/  @P4 STG.E [R8.64], R26 ;  /* 0x0000001a08004986 */ /* 0x0003e8000c101906 */
[----:B-1----:R-:W4:Y:S01]  /*25cc0*/  LDL.LU R26, [R1+0x470] ;  /* 0x00047000011a7983 */ /* 0x002f220000300800 */
[----:B--2---:R-:W-:-:S03]  /*25cd0*/  ISETP.LT.AND P3, PT, R27, c[0x0][0x17c], !P0 ;  /* 0x00005f001b007a0c */ /* 0x004fc60004761270 */
[----:B------:R-:W2:Y:S04]  /*25ce0*/  LDL.LU R27, [R1+0xfc] ;  /* 0x0000fc00011b7983 */ /* 0x000ea80000300800 */
[----:B---3--:R1:W-:Y:S04]  /*25cf0*/  @P1 STG.E [R4.64], R20 ;  /* 0x0000001404001986 */ /* 0x0083e8000c101906 */
[----:B-1----:R-:W3:Y:S01]  /*25d00*/  LDL.LU R20, [R1+0xec] ;  /* 0x0000ec0001147983 */ /* 0x002ee20000300800 */
[----:B------:R-:W-:Y:S01]  /*25d10*/  IMAD R6, R16, 0x2, R3 ;  /* 0x0000000210067824 */ /* 0x000fe200078e0203 */
[----:B------:R-:W-:-:S02]  /*25d20*/  ISETP.LT.AND P4, PT, R21, c[0x0][0x17c], !P0 ;  /* 0x00005f0015007a0c */ /* 0x000fc40004781270 */
[----:B------:R-:W3:Y:S01]  /*25d30*/  LDL.LU R21, [R1+0x474] ;  /* 0x0004740001157983 */ /* 0x000ee20000300800 */
[----:B------:R-:W-:Y:S01]  /*25d40*/  IMAD R3, R16, 0x2, R6 ;  /* 0x0000000210037824 */ /* 0x000fe200078e0206 */
[----:B------:R-:W-:-:S04]  /*25d50*/  LEA R8, P6, R6, R2, 0x2 ;  /* 0x0000000206087211 */ /* 0x000fc800078c10ff */
[----:B------:R-:W-:Y:S01]  /*25d60*/  LEA.HI.X.SX32 R9, R6, R0, 0x2, P6 ;  /* 0x0000000006097211 */ /* 0x000fe200030f16ff */
[----:B------:R-:W-:Y:S01]  /*25d70*/  IMAD R6, R16, 0x2, R3 ;  /* 0x0000000210067824 */ /* 0x000fe200078e0203 */
[----:B------:R-:W-:-:S03]  /*25d80*/  LEA R4, P1, R3, R2, 0x2 ;  /* 0x0000000203047211 */ /* 0x000fc600078210ff */
[----:B------:R1:W-:Y:S01]  /*25d90*/  @P5 STG.E [R8.64], R17 ;  /* 0x0000001108005986 */ /* 0x0003e2000c101906 */
[----:B------:R-:W-:Y:S01]  /*25da0*/  LEA.HI.X.SX32 R5, R3, R0, 0x2, P1 ;  /* 0x0000000003057211 */ /* 0x000fe200008f16ff */
[----:B------:R-:W-:Y:S01]  /*25db0*/  IMAD R3, R16, 0x2, R6 ;  /* 0x0000000210037824 */ /* 0x000fe200078e0206 */
[----:B------:R-:W-:Y:S02]  /*25dc0*/  ISETP.LT.AND P5, PT, R13, c[0x0][0x17c], !P0 ;  /* 0x00005f000d007a0c */ /* 0x000fe400047a1270 */
[C---:B-1----:R-:W-:Y:S01]  /*25dd0*/  LEA R8, P6, R6.reuse, R2, 0x2 ;  /* 0x0000000206087211 */ /* 0x042fe200078c10ff */
[----:B------:R-:W3:Y:S03]  /*25de0*/  LDL.LU R17, [R1+0x478] ;  /* 0x0004780001117983 */ /* 0x000ee60000300800 */
[----:B------:R-:W-:Y:S01]  /*25df0*/  LEA.HI.X.SX32 R9, R6, R0, 0x2, P6 ;  /* 0x0000000006097211 */ /* 0x000fe200030f16ff */
[----:B------:R-:W3:Y:S01]  /*25e00*/  LDL.LU R13, [R1+0xdc] ;  /* 0x0000dc00010d7983 */ /* 0x000ee20000300800 */
[----:B------:R-:W-:Y:S01]  /*25e10*/  IMAD R6, R16, 0x2, R3 ;  /* 0x0000000210067824 */ /* 0x000fe200078e0203 */
[----:B------:R-:W-:-:S02]  /*25e20*/  ISETP.LT.AND P1, PT, R24, c[0x0][0x17c], !P0 ;  /* 0x00005f0018007a0c */ /* 0x000fc40004721270 */
[----:B------:R-:W3:Y:S04]  /*25e30*/  LDL.LU R24, [R1+0xcc] ;  /* 0x0000cc0001187983 */ /* 0x000ee80000300800 */
[----:B------:R1:W-:Y:S02]  /*25e40*/  @P2 STG.E [R4.64], R10 ;  /* 0x0000000a04002986 */ /* 0x0003e4000c101906 */
[C---:B-1----:R-:W-:Y:S02]  /*25e50*/  LEA R4, P2, R3.reuse, R2, 0x2 ;  /* 0x0000000203047211 */ /* 0x042fe400078410ff */
[----:B------:R-:W3:Y:S02]  /*25e60*/  LDL.LU R10, [R1+0x47c] ;  /* 0x00047c00010a7983 */ /* 0x000ee40000300800 */
[----:B------:R-:W-:-:S02]  /*25e70*/  LEA.HI.X.SX32 R5, R3, R0, 0x2, P2 ;  /* 0x0000000003057211 */ /* 0x000fc400010f16ff */
[----:B----4-:R1:W-:Y:S01]  /*25e80*/  @P4 STG.E [R8.64], R25 ;  /* 0x0000001908004986 */ /* 0x0103e2000c101906 */
[----:B------:R-:W-:Y:S02]  /*25e90*/  ISETP.LT.AND P4, PT, R12, c[0x0][0x17c], !P0 ;  /* 0x00005f000c007a0c */ /* 0x000fe40004781270 */
[C---:B-1----:R-:W-:Y:S01]  /*25ea0*/  LEA R8, P6, R6.reuse, R2, 0x2 ;  /* 0x0000000206087211 */ /* 0x042fe200078c10ff */
[----:B------:R-:W4:Y:S03]  /*25eb0*/  LDL.LU R25, [R1+0x480] ;  /* 0x0004800001197983 */ /* 0x000f260000300800 */
[----:B------:R-:W-:Y:S01]  /*25ec0*/  LEA.HI.X.SX32 R9, R6, R0, 0x2, P6 ;  /* 0x0000000006097211 */ /* 0x000fe200030f16ff */
[----:B------:R-:W4:Y:S01]  /*25ed0*/  LDL.LU R12, [R1+0xbc] ;  /* 0x0000bc00010c7983 */ /* 0x000f220000300800 */
[----:B------:R-:W-:-:S03]  /*25ee0*/  ISETP.LT.AND P2, PT, R26, c[0x0][0x17c], !P0 ;  /* 0x00005f001a007a0c */ /* 0x000fc60004741270 */
[----:B------:R-:W4:Y:S04]  /*25ef0*/  LDL.LU R26, [R1+0xac] ;  /* 0x0000ac00011a7983 */ /* 0x000f280000300800 */
[----:B--2---:R1:W-:Y:S04]  /*25f00*/  @P3 STG.E [R4.64], R27 ;  /* 0x0000001b04003986 */ /* 0x0043e8000c101906 */
[----:B-1----:R-:W2:Y:S04]  /*25f10*/  LDL.LU R27, [R1+0x484] ;  /* 0x00048400011b7983 */ /* 0x002ea80000300800 */
        /* <DEDUP_REMOVED lines=14> */
[----:B------:R-:W3:Y:S04]  /*26000*/  LDL.LU R17, [R1+0x48c] ;  /* 0x00048c0001117983 */ /* 0x000ee80000300800 */
[----:B------:R1:W-:Y:S02]  /*26010*/  @P4 STG.E [R8.64], R24 ;  /* 0x0000001808004986 */ /* 0x0003e4000c101906 */
[----:B-1----:R-:W-:-:S02]  /*26020*/  LEA R4, P1, R3, R2, 0x2 ;  /* 0x0000000203047211 */ /* 0x002fc400078210ff */
[----:B------:R-:W3:Y:S02]  /*26030*/  LDL.LU R13, [R1+0x490] ;  /* 0x00049000010d7983 */ /* 0x000ee40000300800 */
[----:B------:R-:W-:Y:S01]  /*26040*/  LEA.HI.X.SX32 R5, R3, R0, 0x2, P1 ;  /* 0x0000000003057211 */ /* 0x000fe200008f16ff */
[----:B------:R-:W-:Y:S01]  /*26050*/  IMAD R3, R16, 0x2, R6 ;  /* 0x0000000210037824 */ /* 0x000fe200078e0206 */
[----:B------:R-:W3:Y:S01]  /*26060*/  LDL.LU R24, [R1+0x6c] ;  /* 0x00006c0001187983 */ /* 0x000ee20000300800 */
[----:B------:R-:W-:-:S04]  /*26070*/  LEA R8, P6, R6, R2, 0x2 ;  /* 0x0000000206087211 */ /* 0x000fc800078c10ff */
[----:B------:R-:W-:Y:S02]  /*26080*/  LEA.HI.X.SX32 R9, R6, R0, 0x2, P6 ;  /* 0x0000000006097211 */ /* 0x000fe400030f16ff */
[----:B----4-:R-:W-:Y:S02]  /*26090*/  ISETP.LT.AND P1, PT, R25, c[0x0][0x17c], !P0 ;  /* 0x00005f0019007a0c */ /* 0x010fe40004721270 */
[----:B------:R-:W4:Y:S04]  /*260a0*/  LDL.LU R25, [R1+0x3c] ;  /* 0x00003c0001197983 */ /* 0x000f280000300800 */
[----:B------:R1:W-:Y:S04]  /*260b0*/  @P2 STG.E [R4.64], R12 ;  /* 0x0000000c04002986 */ /* 0x0003e8000c101906 */
[----:B------:R1:W-:Y:S02]  /*260c0*/  @P5 STG.E [R8.64], R26 ;  /* 0x0000001a08005986 */ /* 0x0003e4000c101906 */
[----:B-1----:R-:W-:-:S04]  /*260d0*/  LEA R4, P2, R3, R2, 0x2 ;  /* 0x0000000203047211 */ /* 0x002fc800078410ff */
[----:B------:R-:W-:Y:S01]  /*260e0*/  LEA.HI.X.SX32 R5, R3, R0, 0x2, P2 ;  /* 0x0000000003057211 */ /* 0x000fe200010f16ff */
[----:B------:R-:W4:Y:S01]  /*260f0*/  LDL.LU R26, [R1+0x498] ;  /* 0x00049800011a7983 */ /* 0x000f220000300800 */
[----:B--2---:R-:W-:-:S03]  /*26100*/  ISETP.LT.AND P2, PT, R27, c[0x0][0x17c], !P0 ;  /* 0x00005f001b007a0c */ /* 0x004fc60004741270 */
[----:B------:R-:W2:Y:S01]  /*26110*/  LDL.LU R27, [R1+0x494] ;  /* 0x00049400011b7983 */ /* 0x000ea20000300800 */
[----:B---3--:R-:W-:-:S03]  /*26120*/  ISETP.LT.AND P5, PT, R20, c[0x0][0x17c], !P0 ;  /* 0x00005f0014007a0c */ /* 0x008fc600047a1270 */
[----:B------:R-:W3:Y:S01]  /*26130*/  LDL.LU R20, [R1+0x454] ;  /* 0x0004540001147983 */ /* 0x000ee20000300800 */
[----:B------:R-:W-:Y:S01]  /*26140*/  IMAD R6, R16, 0x2, R3 ;  /* 0x0000000210067824 */ /* 0x000fe200078e0203 */
[----:B------:R-:W-:-:S03]  /*26150*/  ISETP.LT.AND P4, PT, R10, c[0x0][0x17c], !P0 ;  /* 0x00005f000a007a0c */ /* 0x000fc60004781270 */
[----:B------:R-:W-:Y:S01]  /*26160*/  IMAD R10, R16, 0x2, R6 ;  /* 0x00000002100a7824 */ /* 0x000fe200078e0206 */
[----:B------:R-:W-:-:S03]  /*26170*/  LEA R8, P6, R6, R2, 0x2 ;  /* 0x0000000206087211 */ /* 0x000fc600078c10ff */
[----:B------:R-:W-:Y:S01]  /*26180*/  IMAD R12, R16, 0x2, R10 ;  /* 0x00000002100c7824 */ /* 0x000fe200078e020a */
[----:B------:R-:W-:Y:S01]  /*26190*/  LEA.HI.X.SX32 R9, R6, R0, 0x2, P6 ;  /* 0x0000000006097211 */ /* 0x000fe200030f16ff */
[----:B------:R1:W-:Y:S02]  /*261a0*/  @P3 STG.E [R4.64], R21 ;  /* 0x0000001504003986 */ /* 0x0003e4000c101906 */
[----:B------:R-:W-:Y:S02]  /*261b0*/  IMAD R3, R16, 0x2, R12 ;  /* 0x0000000210037824 */ /* 0x000fe400078e020c */
[----:B------:R1:W-:Y:S01]  /*261c0*/  @P4 STG.E [R8.64], R7 ;  /* 0x0000000708004986 */ /* 0x0003e2000c101906 */
[-C--:B------:R-:W-:Y:S02]  /*261d0*/  LEA R6, P6, R12, R2.reuse, 0x2 ;  /* 0x000000020c067211 */ /* 0x080fe400078c10ff */
[----:B-1----:R-:W-:Y:S01]  /*261e0*/  LEA R4, P3, R10, R2, 0x2 ;  /* 0x000000020a047211 */ /* 0x002fe200078610ff */
[----:B------:R-:W-:-:S03]  /*261f0*/  IMAD R9, R16, 0x2, R3 ;  /* 0x0000000210097824 */ /* 0x000fc600078e0203 */
[----:B------:R-:W-:Y:S01]  /*26200*/  LEA.HI.X.SX32 R5, R10, R0, 0x2, P3 ;  /* 0x000000000a057211 */ /* 0x000fe200018f16ff */
[----:B------:R-:W-:Y:S01]  /*26210*/  IMAD R10, R16, 0x2, R9 ;  /* 0x00000002100a7824 */ /* 0x000fe200078e0209 */
[----:B------:R-:W-:-:S03]  /*26220*/  ISETP.LT.AND P3, PT, R13, c[0x0][0x17c], !P0 ;  /* 0x00005f000d007a0c */ /* 0x000fc60004761270 */
[----:B------:R-:W-:Y:S01]  /*26230*/  IMAD R13, R16, 0x2, R10 ;  /* 0x00000002100d7824 */ /* 0x000fe200078e020a */
[----:B------:R-:W-:Y:S01]  /*26240*/  LEA.HI.X.SX32 R7, R12, R0, 0x2, P6 ;  /* 0x000000000c077211 */ /* 0x000fe200030f16ff */
[----:B------:R1:W-:Y:S02]  /*26250*/  @P1 STG.E [R4.64], R24 ;  /* 0x0000001804001986 */ /* 0x0003e4000c101906 */
[----:B------:R-:W-:Y:S01]  /*26260*/  IMAD R21, R16, 0x2, R13 ;  /* 0x0000000210157824 */ /* 0x000fe200078e020d */
[----:B------:R-:W-:Y:S02]  /*26270*/  ISETP.LT.AND P4, PT, R17, c[0x0][0x17c], !P0 ;  /* 0x00005f0011007a0c */ /* 0x000fe40004781270 */
[----:B-1----:R-:W-:-:S04]  /*26280*/  LEA R4, P1, R3, R2, 0x2 ;  /* 0x0000000203047211 */ /* 0x002fc800078210ff */
[----:B------:R-:W-:Y:S01]  /*26290*/  LEA.HI.X.SX32 R5, R3, R0, 0x2, P1 ;  /* 0x0000000003057211 */ /* 0x000fe200008f16ff */
[----:B------:R-:W-:Y:S01]  /*262a0*/  IMAD R3, R16, 0x2, R21 ;  /* 0x0000000210037824 */ /* 0x000fe200078e0215 */
[-C--:B------:R-:W-:Y:S01]  /*262b0*/  LEA R16, P1, R13, R2.reuse, 0x2 ;  /* 0x000000020d107211 */ /* 0x080fe200078210ff */
[----:B----4-:R1:W-:Y:S01]  /*262c0*/  @P2 STG.E [R6.64], R25 ;  /* 0x0000001906002986 */ /* 0x0103e2000c101906 */
[----:B------:R-:W-:Y:S02]  /*262d0*/  LEA R8, P2, R9, R2, 0x2 ;  /* 0x0000000209087211 */ /* 0x000fe400078410ff */
[-C--:B------:R-:W-:Y:S02]  /*262e0*/  LEA.HI.X.SX32 R17, R13, R0.reuse, 0x2, P1 ;  /* 0x000000000d117211 */ /* 0x080fe400008f16ff */
[----:B------:R-:W-:Y:S02]  /*262f0*/  LEA.HI.X.SX32 R9, R9, R0, 0x2, P2 ;  /* 0x0000000009097211 */ /* 0x000fe400010f16ff */
[----:B-1----:R-:W-:-:S04]  /*26300*/  LEA R6, P6, R10, R2, 0x2 ;  /* 0x000000020a067211 */ /* 0x002fc800078c10ff */
[----:B------:R-:W-:Y:S02]  /*26310*/  LEA.HI.X.SX32 R7, R10, R0, 0x2, P6 ;  /* 0x000000000a077211 */ /* 0x000fe400030f16ff */
[C---:B------:R-:W-:Y:S02]  /*26320*/  LEA R12, P6, R3.reuse, R2, 0x2 ;  /* 0x00000002030c7211 */ /* 0x040fe400078c10ff */
[----:B------:R-:W-:Y:S02]  /*26330*/  ISETP.LT.AND P2, PT, R26, c[0x0][0x17c], !P0 ;  /* 0x00005f001a007a0c */ /* 0x000fe40004741270 */
[----:B------:R-:W-:Y:S02]  /*26340*/  LEA.HI.X.SX32 R13, R3, R0, 0x2, P6 ;  /* 0x00000000030d7211 */ /* 0x000fe400030f16ff */
[C---:B------:R-:W-:Y:S01]  /*26350*/  LEA R2, P6, R21.reuse, R2, 0x2 ;  /* 0x0000000215027211 */ /* 0x040fe200078c10ff */
[----:B------:R1:W-:Y:S03]  /*26360*/  @P5 STG.E [R4.64], R29 ;  /* 0x0000001d04005986 */ /* 0x0003e6000c101906 */
[----:B------:R-:W-:Y:S01]  /*26370*/  LEA.HI.X.SX32 R3, R21, R0, 0x2, P6 ;  /* 0x0000000015037211 */ /* 0x000fe200030f16ff */
[----:B------:R1:W-:Y:S04]  /*26380*/  @P4 STG.E [R8.64], R11 ;  /* 0x0000000b08004986 */ /* 0x0003e8000c101906 */
[----:B------:R1:W-:Y:S04]  /*26390*/  @P3 STG.E [R6.64], R28 ;  /* 0x0000001c06003986 */ /* 0x0003e8000c101906 */
[----:B------:R1:W-:Y:S01]  /*263a0*/  @P2 STG.E [R16.64], R15 ;  /* 0x0000000f10002986 */ /* 0x0003e2000c101906 */
[----:B--2---:R-:W-:-:S02]  /*263b0*/  ISETP.LT.AND P1, PT, R27, c[0x0][0x17c], !P0 ;  /* 0x00005f001b007a0c */ /* 0x004fc40004721270 */
[----:B---3--:R-:W-:-:S11]  /*263c0*/  ISETP.LT.AND P0, PT, R20, c[0x0][0x17c], !P0 ;  /* 0x00005f0014007a0c */ /* 0x008fd60004701270 */
[----:B------:R1:W-:Y:S02]  /*263d0*/  @P1 STG.E [R2.64], R19 ;  /* 0x0000001302001986 */ /* 0x0003e4000c101906 */
[----:B------:R-:W-:Y:S05]  /*263e0*/  @!P0 EXIT ;  /* 0x000000000000894d */ /* 0x000fea0003800000 */
[----:B-1----:R-:W-:Y:S01]  /*263f0*/  STG.E [R12.64], R23 ;  /* 0x000000170c007986 */ /* 0x002fe2000c101906 */
[----:B------:R-:W-:Y:S05]  /*26400*/  EXIT ;  /* 0x000000000000794d */ /* 0x000fea0003800000 */
.L_x_2:
[----:B------:R-:W-:-:S00]  /*26410*/  BRA `(.L_x_2) ;  /* 0xfffffff000007947 */ /* 0x000fc0000383ffff */
[----:B------:R-:W-:-:S00]  /*26420*/  NOP ;  /* 0x0000000000007918 */ /* 0x000fc00000000000 */
        /* <DEDUP_REMOVED lines=13> */
.L_x_3:


//--------------------- .nv.shared.matmul_kernel  --------------------------
	.section	.nv.shared.matmul_kernel,"aw",@nobits
	.sectionflags	@""
	.align	16
